def attn_fwd(
    Q,
    K,
    V,
    Out,
    Lse,
    sm_scale,
    stride_qz,
    stride_qh,
    stride_qm,
    stride_qk,
    stride_kz,
    stride_kh,
    stride_kn,
    stride_kk,
    stride_vz,
    stride_vh,
    stride_vn,
    stride_vk,
    stride_oz,
    stride_oh,
    stride_om,
    stride_ok,
    seqlen_q,
    seqlen_k,
    BLOCK_M: tl.constexpr,
    BLOCK_N: tl.constexpr,
    HEAD_DIM: tl.constexpr,
    CAUSAL: tl.constexpr,
):
    start_m = tl.program_id(0)
    off_hz = tl.program_id(1)
    q_off = off_hz * stride_qh
    k_off = off_hz * stride_kh
    v_off = off_hz * stride_vh
    offs_m = start_m * BLOCK_M + tl.arange(0, BLOCK_M)
    offs_d = tl.arange(0, HEAD_DIM)
    offs_n = tl.arange(0, BLOCK_N)
    q_ptrs = Q + q_off + offs_m[:, None] * stride_qm + offs_d[None, :] * stride_qk
    k_ptrs = K + k_off + offs_d[:, None] * stride_kk + offs_n[None, :] * stride_kn
    v_ptrs = V + v_off + offs_n[:, None] * stride_vn + offs_d[None, :] * stride_vk
    m_i = tl.full([BLOCK_M], float("-inf"), dtype=tl.float32)
    l_i = tl.zeros([BLOCK_M], dtype=tl.float32) + 1.0
    acc = tl.zeros([BLOCK_M, HEAD_DIM], dtype=tl.float32)
    q = tl.load(q_ptrs)
    acc, l_i, m_i = _attn_fwd_inner(
        acc,
        l_i,
        m_i,
        q,
        k_ptrs,
        v_ptrs,
        sm_scale,
        stride_kn,
        stride_vn,
        start_m,
        seqlen_k,
        BLOCK_M,
        BLOCK_N,
        HEAD_DIM,
        CAUSAL,
    )
    acc = acc / l_i[:, None]
    lse = m_i + tl.math.log2(l_i) / 1.4426950408889634
    o_ptrs = (
        Out
        + off_hz * stride_oh
        + offs_m[:, None] * stride_om
        + offs_d[None, :] * stride_ok
    )
    tl.store(o_ptrs, acc.to(Out.dtype.element_ty))
    tl.store(Lse + off_hz * seqlen_q + offs_m, lse)

# config = {"BLOCK_M": 32, "BLOCK_N": 128, "HEAD_DIM": 512, "arch": "sm_90", "causal": true, "dtype": "fp16", "num_stages": 2, "num_warps": 8}
# arch = sm_90


// ===== COMPILED SASS (sm_90a) =====

	.target	sm_90a

	.elftype	@"ET_EXEC"


//--------------------- .note.nv.tkinfo           --------------------------
	.section	.note.nv.tkinfo,"",@"SHT_NOTE"
	.sectionflags	@"SHF_NOTE_NV_TKINFO"
	.tkinfo
        /*0018*/ 	.word	0x00000002
        /*0030*/ 	.string	""
        /*0030*/ 	.string	"ptxas"
        /*0030*/ 	.string	"Cuda compilation tools, release 13.0, V13.0.88"
        /*0030*/ 	.string	"Build cuda_13.0.r13.0/compiler.36424714_0"
        /*0030*/ 	.string	"-v  -suppress-debug-info  -lineinfo  -arch sm_90a "



//--------------------- .note.nv.cuinfo           --------------------------
	.section	.note.nv.cuinfo,"",@"SHT_NOTE"
	.sectionflags	@"SHF_NOTE_NV_CUINFO"
        /*0018*/ 	.short	0x0002
        /*001a*/ 	.short	0x005a
        /*001c*/ 	.short	0x0082
	.zero		2


//--------------------- .nv.info                  --------------------------
	.section	.nv.info,"",@"SHT_CUDA_INFO"
	.align	4


	//----- nvinfo : EIATTR_REGCOUNT
	.align		4
        /*0000*/ 	.byte	0x04, 0x2f
        /*0002*/ 	.short	(.L_2 - .L_1)
	.align		4
.L_1:
        /*0004*/ 	.word	index@(attn_fwd)
        /*0008*/ 	.word	0x000000ff


	//----- nvinfo : EIATTR_FRAME_SIZE
	.align		4
.L_2:
        /*000c*/ 	.byte	0x04, 0x11
        /*000e*/ 	.short	(.L_4 - .L_3)
	.align		4
.L_3:
        /*0010*/ 	.word	index@(attn_fwd)
        /*0014*/ 	.word	0x00001138


	//----- nvinfo : EIATTR_MIN_STACK_SIZE
	.align		4
.L_4:
        /*0018*/ 	.byte	0x04, 0x12
        /*001a*/ 	.short	(.L_6 - .L_5)
	.align		4
.L_5:
        /*001c*/ 	.word	index@(attn_fwd)
        /*0020*/ 	.word	0x00001138
.L_6:


//--------------------- .nv.compat                --------------------------
	.section	.nv.compat,"",@"SHT_CUDA_COMPAT_INFO"
	.align	4
        /*0000*/ 	.byte	0x02, 0x09, 0x01, 0x00, 0x02, 0x02, 0x01, 0x00, 0x02, 0x05, 0x05, 0x00, 0x03, 0x07, 0x01, 0x01
        /*0010*/ 	.byte	0x02, 0x03, 0x00, 0x00, 0x02, 0x06, 0x01, 0x00, 0x04, 0x0b, 0x08, 0x00, 0x00, 0x00, 0x00, 0x00
        /*0020*/ 	.byte	0x00, 0x00, 0x00, 0x00


//--------------------- .nv.info.attn_fwd         --------------------------
	.section	.nv.info.attn_fwd,"",@"SHT_CUDA_INFO"
	.sectionflags	@""
	.align	4


	//----- nvinfo : EIATTR_CUDA_API_VERSION
	.align		4
        /*0000*/ 	.byte	0x04, 0x37
        /*0002*/ 	.short	(.L_8 - .L_7)
.L_7:
        /*0004*/ 	.word	0x00000082


	//----- nvinfo : EIATTR_KPARAM_INFO
	.align		4
.L_8:
        /*0008*/ 	.byte	0x04, 0x17
        /*000a*/ 	.short	(.L_10 - .L_9)
.L_9:
        /*000c*/ 	.word	0x00000000
        /*0010*/ 	.short	0x0019
        /*0012*/ 	.short	0x0080
        /*0014*/ 	.byte	0x00, 0xf4, 0x21, 0x00


	//----- nvinfo : EIATTR_KPARAM_INFO
	.align		4
.L_10:
        /*0018*/ 	.byte	0x04, 0x17
        /*001a*/ 	.short	(.L_12 - .L_11)
.L_11:
        /*001c*/ 	.word	0x00000000
        /*0020*/ 	.short	0x0018
        /*0022*/ 	.short	0x0078
        /*0024*/ 	.byte	0x00, 0xf4, 0x21, 0x00


	//----- nvinfo : EIATTR_KPARAM_INFO
	.align		4
.L_12:
        /*0028*/ 	.byte	0x04, 0x17
        /*002a*/ 	.short	(.L_14 - .L_13)
.L_13:
        /*002c*/ 	.word	0x00000000
        /*0030*/ 	.short	0x0017
        /*0032*/ 	.short	0x0070
        /*0034*/ 	.byte	0x00, 0xf0, 0x11, 0x00


	//----- nvinfo : EIATTR_KPARAM_INFO
	.align		4
.L_14:
        /*0038*/ 	.byte	0x04, 0x17
        /*003a*/ 	.short	(.L_16 - .L_15)
.L_15:
        /*003c*/ 	.word	0x00000000
        /*0040*/ 	.short	0x0016
        /*0042*/ 	.short	0x006c
        /*0044*/ 	.byte	0x00, 0xf0, 0x11, 0x00


	//----- nvinfo : EIATTR_KPARAM_INFO
	.align		4
.L_16:
        /*0048*/ 	.byte	0x04, 0x17
        /*004a*/ 	.short	(.L_18 - .L_17)
.L_17:
        /*004c*/ 	.word	0x00000000
        /*0050*/ 	.short	0x0015
        /*0052*/ 	.short	0x0068
        /*0054*/ 	.byte	0x00, 0xf0, 0x11, 0x00


	//----- nvinfo : EIATTR_KPARAM_INFO
	.align		4
.L_18:
        /*0058*/ 	.byte	0x04, 0x17
        /*005a*/ 	.short	(.L_20 - .L_19)
.L_19:
        /*005c*/ 	.word	0x00000000
        /*0060*/ 	.short	0x0014
        /*0062*/ 	.short	0x0064
        /*0064*/ 	.byte	0x00, 0xf0, 0x11, 0x00


	//----- nvinfo : EIATTR_KPARAM_INFO
	.align		4
.L_20:
        /*0068*/ 	.byte	0x04, 0x17
        /*006a*/ 	.short	(.L_22 - .L_21)
.L_21:
        /*006c*/ 	.word	0x00000000
        /*0070*/ 	.short	0x0013
        /*0072*/ 	.short	0x0060
        /*0074*/ 	.byte	0x00, 0xf0, 0x11, 0x00


	//----- nvinfo : EIATTR_KPARAM_INFO
	.align		4
.L_22:
        /*0078*/ 	.byte	0x04, 0x17
        /*007a*/ 	.short	(.L_24 - .L_23)
.L_23:
        /*007c*/ 	.word	0x00000000
        /*0080*/ 	.short	0x0012
        /*0082*/ 	.short	0x005c
        /*0084*/ 	.byte	0x00, 0xf0, 0x11, 0x00


	//----- nvinfo : EIATTR_KPARAM_INFO
	.align		4
.L_24:
        /*0088*/ 	.byte	0x04, 0x17
        /*008a*/ 	.short	(.L_26 - .L_25)
.L_25:
        /*008c*/ 	.word	0x00000000
        /*0090*/ 	.short	0x0011
        /*0092*/ 	.short	0x0058
        /*0094*/ 	.byte	0x00, 0xf0, 0x11, 0x00


	//----- nvinfo : EIATTR_KPARAM_INFO
	.align		4
.L_26:
        /*0098*/ 	.byte	0x04, 0x17
        /*009a*/ 	.short	(.L_28 - .L_27)
.L_27:
        /*009c*/ 	.word	0x00000000
        /*00a0*/ 	.short	0x0010
        /*00a2*/ 	.short	0x0054
        /*00a4*/ 	.byte	0x00, 0xf0, 0x11, 0x00


	//----- nvinfo : EIATTR_KPARAM_INFO
	.align		4
.L_28:
        /*00a8*/ 	.byte	0x04, 0x17
        /*00aa*/ 	.short	(.L_30 - .L_29)
.L_29:
        /*00ac*/ 	.word	0x00000000
        /*00b0*/ 	.short	0x000f
        /*00b2*/ 	.short	0x0050
        /*00b4*/ 	.byte	0x00, 0xf0, 0x11, 0x00


	//----- nvinfo : EIATTR_KPARAM_INFO
	.align		4
.L_30:
        /*00b8*/ 	.byte	0x04, 0x17
        /*00ba*/ 	.short	(.L_32 - .L_31)
.L_31:
        /*00bc*/ 	.word	0x00000000
        /*00c0*/ 	.short	0x000e
        /*00c2*/ 	.short	0x004c
        /*00c4*/ 	.byte	0x00, 0xf0, 0x11, 0x00


	//----- nvinfo : EIATTR_KPARAM_INFO
	.align		4
.L_32:
        /*00c8*/ 	.byte	0x04, 0x17
        /*00ca*/ 	.short	(.L_34 - .L_33)
.L_33:
        /*00cc*/ 	.word	0x00000000
        /*00d0*/ 	.short	0x000d
        /*00d2*/ 	.short	0x0048
        /*00d4*/ 	.byte	0x00, 0xf0, 0x11, 0x00


	//----- nvinfo : EIATTR_KPARAM_INFO
	.align		4
.L_34:
        /*00d8*/ 	.byte	0x04, 0x17
        /*00da*/ 	.short	(.L_36 - .L_35)
.L_35:
        /*00dc*/ 	.word	0x00000000
        /*00e0*/ 	.short	0x000c
        /*00e2*/ 	.short	0x0044
        /*00e4*/ 	.byte	0x00, 0xf0, 0x11, 0x00


	//----- nvinfo : EIATTR_KPARAM_INFO
	.align		4
.L_36:
        /*00e8*/ 	.byte	0x04, 0x17
        /*00ea*/ 	.short	(.L_38 - .L_37)
.L_37:
        /*00ec*/ 	.word	0x00000000
        /*00f0*/ 	.short	0x000b
        /*00f2*/ 	.short	0x0040
        /*00f4*/ 	.byte	0x00, 0xf0, 0x11, 0x00


	//----- nvinfo : EIATTR_KPARAM_INFO
	.align		4
.L_38:
        /*00f8*/ 	.byte	0x04, 0x17
        /*00fa*/ 	.short	(.L_40 - .L_39)
.L_39:
        /*00fc*/ 	.word	0x00000000
        /*0100*/ 	.short	0x000a
        /*0102*/ 	.short	0x003c
        /*0104*/ 	.byte	0x00, 0xf0, 0x11, 0x00


	//----- nvinfo : EIATTR_KPARAM_INFO
	.align		4
.L_40:
        /*0108*/ 	.byte	0x04, 0x17
        /*010a*/ 	.short	(.L_42 - .L_41)
.L_41:
        /*010c*/ 	.word	0x00000000
        /*0110*/ 	.short	0x0009
        /*0112*/ 	.short	0x0038
        /*0114*/ 	.byte	0x00, 0xf0, 0x11, 0x00


	//----- nvinfo : EIATTR_KPARAM_INFO
	.align		4
.L_42:
        /*0118*/ 	.byte	0x04, 0x17
        /*011a*/ 	.short	(.L_44 - .L_43)
.L_43:
        /*011c*/ 	.word	0x00000000
        /*0120*/ 	.short	0x0008
        /*0122*/ 	.short	0x0034
        /*0124*/ 	.byte	0x00, 0xf0, 0x11, 0x00


	//----- nvinfo : EIATTR_KPARAM_INFO
	.align		4
.L_44:
        /*0128*/ 	.byte	0x04, 0x17
        /*012a*/ 	.short	(.L_46 - .L_45)
.L_45:
        /*012c*/ 	.word	0x00000000
        /*0130*/ 	.short	0x0007
        /*0132*/ 	.short	0x0030
        /*0134*/ 	.byte	0x00, 0xf0, 0x11, 0x00


	//----- nvinfo : EIATTR_KPARAM_INFO
	.align		4
.L_46:
        /*0138*/ 	.byte	0x04, 0x17
        /*013a*/ 	.short	(.L_48 - .L_47)
.L_47:
        /*013c*/ 	.word	0x00000000
        /*0140*/ 	.short	0x0006
        /*0142*/ 	.short	0x002c
        /*0144*/ 	.byte	0x00, 0xf0, 0x11, 0x00


	//----- nvinfo : EIATTR_KPARAM_INFO
	.align		4
.L_48:
        /*0148*/ 	.byte	0x04, 0x17
        /*014a*/ 	.short	(.L_50 - .L_49)
.L_49:
        /*014c*/ 	.word	0x00000000
        /*0150*/ 	.short	0x0005
        /*0152*/ 	.short	0x0028
        /*0154*/ 	.byte	0x00, 0xf0, 0x11, 0x00


	//----- nvinfo : EIATTR_KPARAM_INFO
	.align		4
.L_50:
        /*0158*/ 	.byte	0x04, 0x17
        /*015a*/ 	.short	(.L_52 - .L_51)
.L_51:
        /*015c*/ 	.word	0x00000000
        /*0160*/ 	.short	0x0004
        /*0162*/ 	.short	0x0020
        /*0164*/ 	.byte	0x00, 0xf4, 0x21, 0x00


	//----- nvinfo : EIATTR_KPARAM_INFO
	.align		4
.L_52:
        /*0168*/ 	.byte	0x04, 0x17
        /*016a*/ 	.short	(.L_54 - .L_53)
.L_53:
        /*016c*/ 	.word	0x00000000
        /*0170*/ 	.short	0x0003
        /*0172*/ 	.short	0x0018
        /*0174*/ 	.byte	0x00, 0xf4, 0x21, 0x00


	//----- nvinfo : EIATTR_KPARAM_INFO
	.align		4
.L_54:
        /*0178*/ 	.byte	0x04, 0x17
        /*017a*/ 	.short	(.L_56 - .L_55)
.L_55:
        /*017c*/ 	.word	0x00000000
        /*0180*/ 	.short	0x0002
        /*0182*/ 	.short	0x0010
        /*0184*/ 	.byte	0x00, 0xf4, 0x21, 0x00


	//----- nvinfo : EIATTR_KPARAM_INFO
	.align		4
.L_56:
        /*0188*/ 	.byte	0x04, 0x17
        /*018a*/ 	.short	(.L_58 - .L_57)
.L_57:
        /*018c*/ 	.word	0x00000000
        /*0190*/ 	.short	0x0001
        /*0192*/ 	.short	0x0008
        /*0194*/ 	.byte	0x00, 0xf4, 0x21, 0x00


	//----- nvinfo : EIATTR_KPARAM_INFO
	.align		4
.L_58:
        /*0198*/ 	.byte	0x04, 0x17
        /*019a*/ 	.short	(.L_60 - .L_59)
.L_59:
        /*019c*/ 	.word	0x00000000
        /*01a0*/ 	.short	0x0000
        /*01a2*/ 	.short	0x0000
        /*01a4*/ 	.byte	0x00, 0xf4, 0x21, 0x00


	//----- nvinfo : EIATTR_SPARSE_MMA_MASK
	.align		4
.L_60:
        /*01a8*/ 	.byte	0x03, 0x50
        /*01aa*/ 	.short	0x0000


	//----- nvinfo : EIATTR_MAXREG_COUNT
	.align		4
        /*01ac*/ 	.byte	0x03, 0x1b
        /*01ae*/ 	.short	0x00ff


	//----- nvinfo : EIATTR_NUM_BARRIERS
	.align		4
        /*01b0*/ 	.byte	0x02, 0x4c
        /*01b2*/ 	.byte	0x01
	.zero		1


	//----- nvinfo : EIATTR_ANNOTATIONS
	.align		4
        /*01b4*/ 	.byte	0x04, 0x55
        /*01b6*/ 	.short	(.L_62 - .L_61)


	//   ....[0]....
.L_61:
        /*01b8*/ 	.word	0x00000001
        /*01bc*/ 	.byte	0xf0, 0x11, 0x00, 0x00, 0x01, 0x00, 0x00, 0x00, 0x00, 0x12, 0x00, 0x00, 0x01, 0x00, 0x00, 0x00
        /* <DEDUP_REMOVED lines=626> */
        /*28ec*/ 	.byte	0x80, 0x54, 0x01, 0x00, 0x01, 0x00, 0x00, 0x00, 0xc0, 0x54, 0x01, 0x00


	//----- nvinfo : EIATTR_MERCURY_ISA_VERSION
	.align		4
.L_62:
        /*28f8*/ 	.byte	0x03, 0x5f
        /*28fa*/ 	.short	0x0101


	//----- nvinfo : EIATTR_COOP_GROUP_MASK_REGIDS
	.align		4
        /*28fc*/ 	.byte	0x04, 0x29
        /*28fe*/ 	.short	(.L_64 - .L_63)


	//   ....[0]....
.L_63:
        /*2900*/ 	.word	0xffffffff


	//   ....[1]....
        /*2904*/ 	.word	0xffffffff


	//   ....[2]....
        /*2908*/ 	.word	0xffffffff


	//   ....[3]....
        /*290c*/ 	.word	0xffffffff


	//   ....[4]....
        /*2910*/ 	.word	0xffffffff


	//   ....[5]....
        /*2914*/ 	.word	0xffffffff


	//   ....[6]....
        /*2918*/ 	.word	0xffffffff


	//   ....[7]....
        /*291c*/ 	.word	0xffffffff


	//   ....[8]....
        /*2920*/ 	.word	0xffffffff


	//   ....[9]....
        /*2924*/ 	.word	0xffffffff


	//   ....[10]....
        /*2928*/ 	.word	0xffffffff


	//   ....[11]....
        /*292c*/ 	.word	0xffffffff


	//   ....[12]....
        /*2930*/ 	.word	0xffffffff


	//   ....[13]....
        /*2934*/ 	.word	0xffffffff


	//   ....[14]....
        /*2938*/ 	.word	0xffffffff


	//   ....[15]....
        /*293c*/ 	.word	0xffffffff


	//   ....[16]....
        /*2940*/ 	.word	0xffffffff


	//   ....[17]....
        /*2944*/ 	.word	0xffffffff


	//   ....[18]....
        /*2948*/ 	.word	0xffffffff


	//   ....[19]....
        /*294c*/ 	.word	0xffffffff


	//   ....[20]....
        /*2950*/ 	.word	0xffffffff


	//   ....[21]....
        /*2954*/ 	.word	0xffffffff


	//----- nvinfo : EIATTR_COOP_GROUP_INSTR_OFFSETS
	.align		4
.L_64:
        /*2958*/ 	.byte	0x04, 0x28
        /*295a*/ 	.short	(.L_66 - .L_65)


	//   ....[0]....
.L_65:
        /*295c*/ 	.word	0x0000eaf0


	//   ....[1]....
        /*2960*/ 	.word	0x0000eb10


	//   ....[2]....
        /*2964*/ 	.word	0x0000ede0


	//   ....[3]....
        /*2968*/ 	.word	0x0000edf0


	//   ....[4]....
        /*296c*/ 	.word	0x0000ee10


	//   ....[5]....
        /*2970*/ 	.word	0x0000ee40


	//   ....[6]....
        /*2974*/ 	.word	0x0000ee50


	//   ....[7]....
        /*2978*/ 	.word	0x0000ee70


	//   ....[8]....
        /*297c*/ 	.word	0x0000f010


	//   ....[9]....
        /*2980*/ 	.word	0x0000f030


	//   ....[10]....
        /*2984*/ 	.word	0x0000f050


	//   ....[11]....
        /*2988*/ 	.word	0x0000f4d0


	//   ....[12]....
        /*298c*/ 	.word	0x0000f4f0


	//   ....[13]....
        /*2990*/ 	.word	0x0000f500


	//   ....[14]....
        /*2994*/ 	.word	0x0000f510


	//   ....[15]....
        /*2998*/ 	.word	0x0000f560


	//   ....[16]....
        /*299c*/ 	.word	0x0000f570


	//   ....[17]....
        /*29a0*/ 	.word	0x0000f580


	//   ....[18]....
        /*29a4*/ 	.word	0x0000f590


	//   ....[19]....
        /*29a8*/ 	.word	0x0000f640


	//   ....[20]....
        /*29ac*/ 	.word	0x0000f660


	//   ....[21]....
        /*29b0*/ 	.word	0x0000f680


	//----- nvinfo : EIATTR_EXIT_INSTR_OFFSETS
	.align		4
.L_66:
        /*29b4*/ 	.byte	0x04, 0x1c
        /*29b6*/ 	.short	(.L_68 - .L_67)


	//   ....[0]....
.L_67:
        /*29b8*/ 	.word	0x000183c0


	//   ....[1]....
        /*29bc*/ 	.word	0x000183f0


	//----- nvinfo : EIATTR_REQNTID
	.align		4
.L_68:
        /*29c0*/ 	.byte	0x04, 0x10
        /*29c2*/ 	.short	(.L_70 - .L_69)
.L_69:
        /*29c4*/ 	.word	0x00000100
        /*29c8*/ 	.word	0x00000001
        /*29cc*/ 	.word	0x00000001


	//----- nvinfo : EIATTR_CBANK_PARAM_SIZE
	.align		4
.L_70:
        /*29d0*/ 	.byte	0x03, 0x19
        /*29d2*/ 	.short	0x0088


	//----- nvinfo : EIATTR_PARAM_CBANK
	.align		4
        /*29d4*/ 	.byte	0x04, 0x0a
        /*29d6*/ 	.short	(.L_72 - .L_71)
	.align		4
.L_71:
        /*29d8*/ 	.word	index@(.nv.constant0.attn_fwd)
        /*29dc*/ 	.short	0x0210
        /*29de*/ 	.short	0x0088


	//----- nvinfo : EIATTR_SW_WAR
	.align		4
.L_72:
        /*29e0*/ 	.byte	0x04, 0x36
        /*29e2*/ 	.short	(.L_74 - .L_73)
.L_73:
        /*29e4*/ 	.word	0x00000008
.L_74:


//--------------------- .nv.callgraph             --------------------------
	.section	.nv.callgraph,"",@"SHT_CUDA_CALLGRAPH"
	.align	4
	.sectionentsize	8
	.align		4
        /*0000*/ 	.word	0x00000000
	.align		4
        /*0004*/ 	.word	0xffffffff
	.align		4
        /*0008*/ 	.word	0x00000000
	.align		4
        /*000c*/ 	.word	0xfffffffe
	.align		4
        /*0010*/ 	.word	0x00000000
	.align		4
        /*0014*/ 	.word	0xfffffffd
	.align		4
        /*0018*/ 	.word	0x00000000
	.align		4
        /*001c*/ 	.word	0xfffffffc


//--------------------- .nv.constant4             --------------------------
	.section	.nv.constant4,"a",@progbits
	.align	8
	.align		8
.nv.constant4:
        /*0000*/ 	.dword	_$_str


//--------------------- .text.attn_fwd            --------------------------
	.section	.text.attn_fwd,"ax",@progbits
	.align	128
        .global         attn_fwd
        .type           attn_fwd,@function
        .size           attn_fwd,(.L_x_3 - attn_fwd)
        .other          attn_fwd,@"STO_CUDA_ENTRY STV_DEFAULT"
attn_fwd:
.text.attn_fwd:
[----:B------:R-:W0:Y:S01]  /*0000*/  LDC R1, c[0x0][0x28] ;  /* 0x00000a00ff017b82 */ /* 0x000e220000000800 */
[----:B------:R-:W1:Y:S07]  /*0010*/  S2R R5, SR_CTAID.X ;  /* 0x0000000000057919 */ /* 0x000e6e0000002500 */
[----:B------:R-:W2:Y:S01]  /*0020*/  S2UR UR7, SR_CTAID.Y ;  /* 0x00000000000779c3 */ /* 0x000ea20000002600 */
[----:B------:R-:W-:Y:S01]  /*0030*/  ULDC.64 UR4, c[0x0][0x240] ;  /* 0x0000900000047ab9 */ /* 0x000fe20000000a00 */
[----:B------:R-:W-:Y:S01]  /*0040*/  ULDC.64 UR10, c[0x0][0x208] ;  /* 0x00008200000a7ab9 */ /* 0x000fe20000000a00 */
[----:B------:R-:W3:Y:S01]  /*0050*/  S2R R112, SR_TID.X ;  /* 0x0000000000707919 */ /* 0x000ee20000002100 */
[----:B0-----:R-:W-:-:S04]  /*0060*/  IADD3 R1, R1, -0x1138, RZ ;  /* 0xffffeec801017810 */ /* 0x001fc80007ffe0ff */
[----:B------:R-:W0:Y:S08]  /*0070*/  LDC R2, c[0x0][0x248] ;  /* 0x00009200ff027b82 */ /* 0x000e300000000800 */
[----:B------:R-:W4:Y:S01]  /*0080*/  LDC.64 R8, c[0x0][0x210] ;  /* 0x00008400ff087b82 */ /* 0x000f220000000a00 */
[----:B--2---:R-:W-:-:S04]  /*0090*/  UIMAD UR4, UR7, UR4, URZ ;  /* 0x00000004070472a4 */ /* 0x004fc8000f8e023f */
[----:B------:R-:W-:Y:S01]  /*00a0*/  USHF.L.U32 UR6, UR4, 0x1, URZ ;  /* 0x0000000104067899 */ /* 0x000fe2000800063f */
[----:B-1----:R-:W-:-:S04]  /*00b0*/  SHF.L.U32 R5, R5, 0x5, RZ ;  /* 0x0000000505057819 */ /* 0x002fc800000006ff */
[--C-:B---3--:R-:W-:Y:S02]  /*00c0*/  LOP3.LUT R0, R5, 0x1f, R112.reuse, 0xf8, !PT ;  /* 0x0000001f05007812 */ /* 0x108fe400078ef870 */
[----:B------:R-:W-:-:S03]  /*00d0*/  SHF.R.U32.HI R7, RZ, 0x5, R112 ;  /* 0x00000005ff077819 */ /* 0x000fc60000011670 */
[----:B------:R-:W-:Y:S01]  /*00e0*/  IMAD R0, R0, UR5, RZ ;  /* 0x0000000500007c24 */ /* 0x000fe2000f8e02ff */
[----:B------:R-:W-:Y:S01]  /*00f0*/  SGXT.U32 R7, R7, 0x3 ;  /* 0x000000030707781a */ /* 0x000fe20000000000 */
[----:B------:R-:W-:Y:S02]  /*0100*/  UIMAD.WIDE UR4, UR4, 0x2, URZ ;  /* 0x00000002040478a5 */ /* 0x000fe4000f8e023f */
[C---:B------:R-:W-:Y:S02]  /*0110*/  IMAD.SHL.U32 R3, R0.reuse, 0x2, RZ ;  /* 0x0000000200037824 */ /* 0x040fe400078e00ff */
[----:B0-----:R-:W-:Y:S02]  /*0120*/  IMAD R7, R7, R2, RZ ;  /* 0x0000000207077224 */ /* 0x001fe400078e02ff */
[----:B------:R-:W-:Y:S01]  /*0130*/  IMAD.HI R0, R0, 0x2, RZ ;  /* 0x0000000200007827 */ /* 0x000fe200078e02ff */
[----:B----4-:R-:W-:Y:S02]  /*0140*/  IADD3 R3, P0, P1, R3, UR6, R8 ;  /* 0x0000000603037c10 */ /* 0x010fe4000f91e008 */
[----:B------:R-:W-:-:S02]  /*0150*/  LEA R11, R2, R7, 0x3 ;  /* 0x00000007020b7211 */ /* 0x000fc400078e18ff */
[----:B------:R-:W-:Y:S02]  /*0160*/  IADD3.X R0, R0, UR5, R9, P0, P1 ;  /* 0x0000000500007c10 */ /* 0x000fe400087e2409 */
[C---:B------:R-:W-:Y:S02]  /*0170*/  LEA R8, P0, R7.reuse, R3, 0x1 ;  /* 0x0000000307087211 */ /* 0x040fe400078008ff */
[C---:B------:R-:W-:Y:S02]  /*0180*/  LEA R13, R2.reuse, R11, 0x3 ;  /* 0x0000000b020d7211 */ /* 0x040fe400078e18ff */
[-C--:B------:R-:W-:Y:S02]  /*0190*/  LEA.HI.X.SX32 R9, R7, R0.reuse, 0x1, P0 ;  /* 0x0000000007097211 */ /* 0x080fe400000f0eff */
[-C--:B------:R-:W-:Y:S01]  /*01a0*/  LEA R12, P0, R13, R3.reuse, 0x1 ;  /* 0x000000030d0c7211 */ /* 0x080fe200078008ff */
[----:B------:R-:W-:Y:S01]  /*01b0*/  IMAD R7, R2, 0x8, R13 ;  /* 0x0000000802077824 */ /* 0x000fe200078e020d */
[----:B------:R-:W-:Y:S01]  /*01c0*/  LEA R10, P1, R11, R3, 0x1 ;  /* 0x000000030b0a7211 */ /* 0x000fe200078208ff */
[----:B------:R0:W2:Y:S01]  /*01d0*/  LDG.E.U16 R4, desc[UR10][R8.64] ;  /* 0x0000000a08047981 */ /* 0x0000a2000c1e1500 */
[----:B------:R-:W-:-:S02]  /*01e0*/  LEA.HI.X.SX32 R13, R13, R0, 0x1, P0 ;  /* 0x000000000d0d7211 */ /* 0x000fc400000f0eff */
[C---:B------:R-:W-:Y:S02]  /*01f0*/  LEA R17, R2.reuse, R7, 0x3 ;  /* 0x0000000702117211 */ /* 0x040fe400078e18ff */
[C---:B------:R-:W-:Y:S02]  /*0200*/  LEA R14, P0, R7.reuse, R3, 0x1 ;  /* 0x00000003070e7211 */ /* 0x040fe400078008ff */
[C---:B------:R-:W-:Y:S02]  /*0210*/  LEA R19, R2.reuse, R17, 0x3 ;  /* 0x0000001102137211 */ /* 0x040fe400078e18ff */
[-C--:B------:R-:W-:Y:S02]  /*0220*/  LEA.HI.X.SX32 R15, R7, R0.reuse, 0x1, P0 ;  /* 0x00000000070f7211 */ /* 0x080fe400000f0eff */
[----:B------:R-:W-:Y:S01]  /*0230*/  LEA R16, P0, R17, R3, 0x1 ;  /* 0x0000000311107211 */ /* 0x000fe200078008ff */
[----:B------:R-:W-:Y:S01]  /*0240*/  IMAD R21, R2, 0x8, R19 ;  /* 0x0000000802157824 */ /* 0x000fe200078e0213 */
[-C--:B------:R-:W-:Y:S01]  /*0250*/  LEA.HI.X.SX32 R11, R11, R0.reuse, 0x1, P1 ;  /* 0x000000000b0b7211 */ /* 0x080fe200008f0eff */
[----:B------:R1:W3:Y:S01]  /*0260*/  LDG.E.U16 R7, desc[UR10][R12.64] ;  /* 0x0000000a0c077981 */ /* 0x0002e2000c1e1500 */
[----:B------:R-:W-:-:S02]  /*0270*/  LEA.HI.X.SX32 R17, R17, R0, 0x1, P0 ;  /* 0x0000000011117211 */ /* 0x000fc400000f0eff */
[C---:B------:R-:W-:Y:S01]  /*0280*/  LEA R18, P0, R19.reuse, R3, 0x1 ;  /* 0x0000000313127211 */ /* 0x040fe200078008ff */
[----:B------:R4:W5:Y:S01]  /*0290*/  LDG.E.U16 R6, desc[UR10][R10.64] ;  /* 0x0000000a0a067981 */ /* 0x000962000c1e1500 */
[C---:B0-----:R-:W-:Y:S02]  /*02a0*/  LEA R9, R2.reuse, R21, 0x3 ;  /* 0x0000001502097211 */ /* 0x041fe400078e18ff */
[----:B------:R-:W-:Y:S01]  /*02b0*/  LEA.HI.X.SX32 R19, R19, R0, 0x1, P0 ;  /* 0x0000000013137211 */ /* 0x000fe200000f0eff */
[----:B------:R0:W3:Y:S01]  /*02c0*/  LDG.E.U16 R8, desc[UR10][R14.64] ;  /* 0x0000000a0e087981 */ /* 0x0000e2000c1e1500 */
[----:B-1----:R-:W-:Y:S02]  /*02d0*/  LEA R13, R2, R9, 0x3 ;  /* 0x00000009020d7211 */ /* 0x002fe400078e18ff */
[-C--:B------:R-:W-:Y:S01]  /*02e0*/  LEA R20, P1, R21, R3.reuse, 0x1 ;  /* 0x0000000315147211 */ /* 0x080fe200078208ff */
[----:B------:R1:W3:Y:S01]  /*02f0*/  LDG.E.U16 R24, desc[UR10][R18.64] ;  /* 0x0000000a12187981 */ /* 0x0002e2000c1e1500 */
[----:B----4-:R-:W-:-:S03]  /*0300*/  LEA R10, P0, R9, R3, 0x1 ;  /* 0x00000003090a7211 */ /* 0x010fc600078008ff */
[----:B------:R4:W3:Y:S01]  /*0310*/  LDG.E.U16 R22, desc[UR10][R16.64] ;  /* 0x0000000a10167981 */ /* 0x0008e2000c1e1500 */
[-C--:B------:R-:W-:Y:S01]  /*0320*/  LEA.HI.X.SX32 R11, R9, R0.reuse, 0x1, P0 ;  /* 0x00000000090b7211 */ /* 0x080fe200000f0eff */
[C---:B------:R-:W-:Y:S01]  /*0330*/  IMAD R9, R2.reuse, 0x8, R13 ;  /* 0x0000000802097824 */ /* 0x040fe200078e020d */
[----:B------:R-:W-:Y:S02]  /*0340*/  LEA R12, P0, R13, R3, 0x1 ;  /* 0x000000030d0c7211 */ /* 0x000fe400078008ff */
[-C--:B------:R-:W-:Y:S01]  /*0350*/  LEA.HI.X.SX32 R21, R21, R0.reuse, 0x1, P1 ;  /* 0x0000000015157211 */ /* 0x080fe200008f0eff */
[----:B------:R4:W3:Y:S01]  /*0360*/  LDG.E.U16 R27, desc[UR10][R10.64] ;  /* 0x0000000a0a1b7981 */ /* 0x0008e2000c1e1500 */
[----:B------:R-:W-:Y:S02]  /*0370*/  LEA R23, R2, R9, 0x3 ;  /* 0x0000000902177211 */ /* 0x000fe400078e18ff */
[----:B------:R-:W-:Y:S01]  /*0380*/  LEA.HI.X.SX32 R13, R13, R0, 0x1, P0 ;  /* 0x000000000d0d7211 */ /* 0x000fe200000f0eff */
[----:B------:R4:W3:Y:S01]  /*0390*/  LDG.E.U16 R26, desc[UR10][R20.64] ;  /* 0x0000000a141a7981 */ /* 0x0008e2000c1e1500 */
[----:B0-----:R-:W-:-:S02]  /*03a0*/  LEA R14, P0, R9, R3, 0x1 ;  /* 0x00000003090e7211 */ /* 0x001fc400078008ff */
[C---:B------:R-:W-:Y:S01]  /*03b0*/  LEA R25, R2.reuse, R23, 0x3 ;  /* 0x0000001702197211 */ /* 0x040fe200078e18ff */
[----:B------:R0:W3:Y:S01]  /*03c0*/  LDG.E.U16 R28, desc[UR10][R12.64] ;  /* 0x0000000a0c1c7981 */ /* 0x0000e2000c1e1500 */
[-C--:B------:R-:W-:Y:S02]  /*03d0*/  LEA.HI.X.SX32 R15, R9, R0.reuse, 0x1, P0 ;  /* 0x00000000090f7211 */ /* 0x080fe400000f0eff */
[-C--:B-1----:R-:W-:Y:S01]  /*03e0*/  LEA R18, P0, R25, R3.reuse, 0x1 ;  /* 0x0000000319127211 */ /* 0x082fe200078008ff */
[----:B------:R-:W-:Y:S01]  /*03f0*/  IMAD R9, R2, 0x8, R25 ;  /* 0x0000000802097824 */ /* 0x000fe200078e0219 */
[-C--:B----4-:R-:W-:Y:S01]  /*0400*/  LEA R16, P1, R23, R3.reuse, 0x1 ;  /* 0x0000000317107211 */ /* 0x090fe200078208ff */
[----:B------:R1:W4:Y:S01]  /*0410*/  LDG.E.U16 R29, desc[UR10][R14.64] ;  /* 0x0000000a0e1d7981 */ /* 0x000322000c1e1500 */
[----:B------:R-:W-:Y:S02]  /*0420*/  LEA.HI.X.SX32 R19, R25, R0, 0x1, P0 ;  /* 0x0000000019137211 */ /* 0x000fe400000f0eff */
[----:B------:R-:W-:-:S02]  /*0430*/  LEA R10, P0, R9, R3, 0x1 ;  /* 0x00000003090a7211 */ /* 0x000fc400078008ff */
[C---:B------:R-:W-:Y:S01]  /*0440*/  LEA R21, R2.reuse, R9, 0x3 ;  /* 0x0000000902157211 */ /* 0x040fe200078e18ff */
[----:B------:R-:W4:Y:S01]  /*0450*/  LDG.E.U16 R30, desc[UR10][R18.64] ;  /* 0x0000000a121e7981 */ /* 0x000f22000c1e1500 */
[-C--:B------:R-:W-:Y:S02]  /*0460*/  LEA.HI.X.SX32 R11, R9, R0.reuse, 0x1, P0 ;  /* 0x00000000090b7211 */ /* 0x080fe400000f0eff */
[C---:B------:R-:W-:Y:S02]  /*0470*/  LEA R9, R2.reuse, R21, 0x3 ;  /* 0x0000001502097211 */ /* 0x040fe400078e18ff */
[-C--:B------:R-:W-:Y:S01]  /*0480*/  LEA.HI.X.SX32 R17, R23, R0.reuse, 0x1, P1 ;  /* 0x0000000017117211 */ /* 0x080fe200008f0eff */
[----:B------:R-:W4:Y:S01]  /*0490*/  LDG.E.U16 R31, desc[UR10][R10.64] ;  /* 0x0000000a0a1f7981 */ /* 0x000f22000c1e1500 */
[-C--:B0-----:R-:W-:Y:S01]  /*04a0*/  LEA R12, P0, R21, R3.reuse, 0x1 ;  /* 0x00000003150c7211 */ /* 0x081fe200078008ff */
[----:B------:R-:W-:Y:S01]  /*04b0*/  IMAD R23, R2, 0x8, R9 ;  /* 0x0000000802177824 */ /* 0x000fe200078e0209 */
[----:B------:R-:W-:Y:S01]  /*04c0*/  LEA R20, P1, R9, R3, 0x1 ;  /* 0x0000000309147211 */ /* 0x000fe200078208ff */
[----:B------:R0:W4:Y:S01]  /*04d0*/  LDG.E.U16 R25, desc[UR10][R16.64] ;  /* 0x0000000a10197981 */ /* 0x000122000c1e1500 */
[----:B------:R-:W-:-:S02]  /*04e0*/  LEA.HI.X.SX32 R13, R21, R0, 0x1, P0 ;  /* 0x00000000150d7211 */ /* 0x000fc400000f0eff */
[-C--:B------:R-:W-:Y:S02]  /*04f0*/  LEA.HI.X.SX32 R21, R9, R0.reuse, 0x1, P1 ;  /* 0x0000000009157211 */ /* 0x080fe400008f0eff */
[C---:B-1----:R-:W-:Y:S01]  /*0500*/  LEA R14, P0, R23.reuse, R3, 0x1 ;  /* 0x00000003170e7211 */ /* 0x042fe200078008ff */
[----:B------:R1:W4:Y:S01]  /*0510*/  LDG.E.U16 R32, desc[UR10][R12.64] ;  /* 0x0000000a0c207981 */ /* 0x000322000c1e1500 */
[C---:B------:R-:W-:Y:S02]  /*0520*/  LEA R9, R2.reuse, R23, 0x3 ;  /* 0x0000001702097211 */ /* 0x040fe400078e18ff */
[-C--:B------:R-:W-:Y:S01]  /*0530*/  LEA.HI.X.SX32 R15, R23, R0.reuse, 0x1, P0 ;  /* 0x00000000170f7211 */ /* 0x080fe200000f0eff */
[----:B------:R-:W4:Y:S01]  /*0540*/  LDG.E.U16 R33, desc[UR10][R20.64] ;  /* 0x0000000a14217981 */ /* 0x000f22000c1e1500 */
[C---:B0-----:R-:W-:Y:S02]  /*0550*/  LEA R16, P0, R9.reuse, R3, 0x1 ;  /* 0x0000000309107211 */ /* 0x041fe400078008ff */
[----:B------:R-:W-:Y:S01]  /*0560*/  LEA R19, R2, R9, 0x3 ;  /* 0x0000000902137211 */ /* 0x000fe200078e18ff */
[----:B------:R0:W4:Y:S01]  /*0570*/  LDG.E.U16 R34, desc[UR10][R14.64] ;  /* 0x0000000a0e227981 */ /* 0x000122000c1e1500 */
[----:B------:R-:W-:-:S03]  /*0580*/  LEA.HI.X.SX32 R17, R9, R0, 0x1, P0 ;  /* 0x0000000009117211 */ /* 0x000fc600000f0eff */
[C---:B------:R-:W-:Y:S01]  /*0590*/  IMAD R9, R2.reuse, 0x8, R19 ;  /* 0x0000000802097824 */ /* 0x040fe200078e0213 */
[-C--:B------:R-:W-:Y:S01]  /*05a0*/  LEA R10, P0, R19, R3.reuse, 0x1 ;  /* 0x00000003130a7211 */ /* 0x080fe200078008ff */
[----:B------:R0:W4:Y:S03]  /*05b0*/  LDG.E.U16 R35, desc[UR10][R16.64] ;  /* 0x0000000a10237981 */ /* 0x000126000c1e1500 */
[----:B------:R-:W-:Y:S02]  /*05c0*/  LEA R18, P1, R9, R3, 0x1 ;  /* 0x0000000309127211 */ /* 0x000fe400078208ff */
[----:B------:R-:W-:Y:S02]  /*05d0*/  LEA R23, R2, R9, 0x3 ;  /* 0x0000000902177211 */ /* 0x000fe400078e18ff */
[-C--:B------:R-:W-:Y:S02]  /*05e0*/  LEA.HI.X.SX32 R11, R19, R0.reuse, 0x1, P0 ;  /* 0x00000000130b7211 */ /* 0x080fe400000f0eff */
[----:B------:R-:W-:-:S02]  /*05f0*/  LEA.HI.X.SX32 R19, R9, R0, 0x1, P1 ;  /* 0x0000000009137211 */ /* 0x000fc400008f0eff */
[C---:B-1----:R-:W-:Y:S01]  /*0600*/  LEA R12, P0, R23.reuse, R3, 0x1 ;  /* 0x00000003170c7211 */ /* 0x042fe200078008ff */
[----:B------:R1:W4:Y:S01]  /*0610*/  LDG.E.U16 R36, desc[UR10][R10.64] ;  /* 0x0000000a0a247981 */ /* 0x000322000c1e1500 */
[C---:B------:R-:W-:Y:S02]  /*0620*/  LEA R9, R2.reuse, R23, 0x3 ;  /* 0x0000001702097211 */ /* 0x040fe400078e18ff */
[-C--:B------:R-:W-:Y:S01]  /*0630*/  LEA.HI.X.SX32 R13, R23, R0.reuse, 0x1, P0 ;  /* 0x00000000170d7211 */ /* 0x080fe200000f0eff */
[----:B------:R-:W4:Y:S01]  /*0640*/  LDG.E.U16 R37, desc[UR10][R18.64] ;  /* 0x0000000a12257981 */ /* 0x000f22000c1e1500 */
[C---:B0-----:R-:W-:Y:S01]  /*0650*/  LEA R14, P0, R9.reuse, R3, 0x1 ;  /* 0x00000003090e7211 */ /* 0x041fe200078008ff */
[----:B------:R-:W-:Y:S02]  /*0660*/  IMAD R21, R2, 0x8, R9 ;  /* 0x0000000802157824 */ /* 0x000fe400078e0209 */
[----:B------:R0:W4:Y:S01]  /*0670*/  LDG.E.U16 R38, desc[UR10][R12.64] ;  /* 0x0000000a0c267981 */ /* 0x000122000c1e1500 */
[----:B------:R-:W-:-:S02]  /*0680*/  LEA.HI.X.SX32 R15, R9, R0, 0x1, P0 ;  /* 0x00000000090f7211 */ /* 0x000fc400000f0eff */
[C---:B------:R-:W-:Y:S02]  /*0690*/  LEA R9, R2.reuse, R21, 0x3 ;  /* 0x0000001502097211 */ /* 0x040fe400078e18ff */
[-C--:B------:R-:W-:Y:S01]  /*06a0*/  LEA R16, P0, R21, R3.reuse, 0x1 ;  /* 0x0000000315107211 */ /* 0x080fe200078008ff */
[----:B------:R0:W4:Y:S01]  /*06b0*/  LDG.E.U16 R39, desc[UR10][R14.64] ;  /* 0x0000000a0e277981 */ /* 0x000122000c1e1500 */
[----:B------:R-:W-:Y:S02]  /*06c0*/  LEA R20, P1, R9, R3, 0x1 ;  /* 0x0000000309147211 */ /* 0x000fe400078208ff */
[C---:B------:R-:W-:Y:S02]  /*06d0*/  LEA R23, R2.reuse, R9, 0x3 ;  /* 0x0000000902177211 */ /* 0x040fe400078e18ff */
[-C--:B------:R-:W-:Y:S02]  /*06e0*/  LEA.HI.X.SX32 R17, R21, R0.reuse, 0x1, P0 ;  /* 0x0000000015117211 */ /* 0x080fe400000f0eff */
[-C--:B------:R-:W-:Y:S01]  /*06f0*/  LEA.HI.X.SX32 R21, R9, R0.reuse, 0x1, P1 ;  /* 0x0000000009157211 */ /* 0x080fe200008f0eff */
[----:B------:R-:W-:Y:S01]  /*0700*/  IMAD R9, R2, 0x8, R23 ;  /* 0x0000000802097824 */ /* 0x000fe200078e0217 */
[CC--:B-1----:R-:W-:Y:S01]  /*0710*/  LEA R10, P0, R23.reuse, R3.reuse, 0x1 ;  /* 0x00000003170a7211 */ /* 0x0c2fe200078008ff */
[----:B------:R1:W4:Y:S03]  /*0720*/  LDG.E.U16 R40, desc[UR10][R16.64] ;  /* 0x0000000a10287981 */ /* 0x000326000c1e1500 */
[----:B------:R-:W-:Y:S01]  /*0730*/  LEA.HI.X.SX32 R11, R23, R0, 0x1, P0 ;  /* 0x00000000170b7211 */ /* 0x000fe200000f0eff */
[----:B------:R-:W4:Y:S01]  /*0740*/  LDG.E.U16 R41, desc[UR10][R20.64] ;  /* 0x0000000a14297981 */ /* 0x000f22000c1e1500 */
[----:B0-----:R-:W-:-:S02]  /*0750*/  LEA R12, P0, R9, R3, 0x1 ;  /* 0x00000003090c7211 */ /* 0x001fc400078008ff */
[C---:B------:R-:W-:Y:S01]  /*0760*/  LEA R19, R2.reuse, R9, 0x3 ;  /* 0x0000000902137211 */ /* 0x040fe200078e18ff */
[----:B------:R0:W4:Y:S01]  /*0770*/  LDG.E.U16 R42, desc[UR10][R10.64] ;  /* 0x0000000a0a2a7981 */ /* 0x000122000c1e1500 */
[-C--:B------:R-:W-:Y:S02]  /*0780*/  LEA.HI.X.SX32 R13, R9, R0.reuse, 0x1, P0 ;  /* 0x00000000090d7211 */ /* 0x080fe400000f0eff */
[C---:B------:R-:W-:Y:S02]  /*0790*/  LEA R9, R2.reuse, R19, 0x3 ;  /* 0x0000001302097211 */ /* 0x040fe400078e18ff */
[-C--:B------:R-:W-:Y:S01]  /*07a0*/  LEA R14, P0, R19, R3.reuse, 0x1 ;  /* 0x00000003130e7211 */ /* 0x080fe200078008ff */
[----:B------:R0:W4:Y:S01]  /*07b0*/  LDG.E.U16 R43, desc[UR10][R12.64] ;  /* 0x0000000a0c2b7981 */ /* 0x000122000c1e1500 */
[----:B------:R-:W-:Y:S01]  /*07c0*/  LEA R18, P1, R9, R3, 0x1 ;  /* 0x0000000309127211 */ /* 0x000fe200078208ff */
[----:B------:R-:W-:Y:S01]  /*07d0*/  IMAD R23, R2, 0x8, R9 ;  /* 0x0000000802177824 */ /* 0x000fe200078e0209 */
        /* <DEDUP_REMOVED lines=118> */
[----:B------:R5:W4:Y:S01]  /*0f40*/  LDG.E.U16 R20, desc[UR10][R20.64] ;  /* 0x0000000a14147981 */ /* 0x000b22000c1e1500 */
[C---:B0-----:R-:W-:Y:S01]  /*0f50*/  LEA R12, P0, R9.reuse, R3, 0x1 ;  /* 0x00000003090c7211 */ /* 0x041fe200078008ff */
[----:B------:R-:W-:Y:S02]  /*0f60*/  IMAD R19, R2, 0x8, R9 ;  /* 0x0000000802137824 */ /* 0x000fe400078e0209 */
[----:B------:R0:W4:Y:S01]  /*0f70*/  LDG.E.U16 R73, desc[UR10][R10.64] ;  /* 0x0000000a0a497981 */ /* 0x000122000c1e1500 */
[----:B------:R-:W-:-:S02]  /*0f80*/  LEA.HI.X.SX32 R13, R9, R0, 0x1, P0 ;  /* 0x00000000090d7211 */ /* 0x000fc400000f0eff */
[C---:B------:R-:W-:Y:S02]  /*0f90*/  LEA R9, R2.reuse, R19, 0x3 ;  /* 0x0000001302097211 */ /* 0x040fe400078e18ff */
[-C--:B--2---:R-:W-:Y:S01]  /*0fa0*/  LEA R14, P0, R19, R3.reuse, 0x1 ;  /* 0x00000003130e7211 */ /* 0x084fe200078008ff */
[----:B------:R2:W4:Y:S01]  /*0fb0*/  LDG.E.U16 R74, desc[UR10][R12.64] ;  /* 0x0000000a0c4a7981 */ /* 0x000522000c1e1500 */
[----:B------:R-:W-:Y:S02]  /*0fc0*/  LEA R18, P1, R9, R3, 0x1 ;  /* 0x0000000309127211 */ /* 0x000fe400078208ff */
[C---:B------:R-:W-:Y:S02]  /*0fd0*/  LEA R23, R2.reuse, R9, 0x3 ;  /* 0x0000000902177211 */ /* 0x040fe400078e18ff */
[-C--:B------:R-:W-:Y:S02]  /*0fe0*/  LEA.HI.X.SX32 R15, R19, R0.reuse, 0x1, P0 ;  /* 0x00000000130f7211 */ /* 0x080fe400000f0eff */
[-C--:B------:R-:W-:Y:S01]  /*0ff0*/  LEA.HI.X.SX32 R19, R9, R0.reuse, 0x1, P1 ;  /* 0x0000000009137211 */ /* 0x080fe200008f0eff */
[C---:B------:R-:W-:Y:S01]  /*1000*/  IMAD R9, R2.reuse, 0x8, R23 ;  /* 0x0000000802097824 */ /* 0x040fe200078e0217 */
[C---:B-1----:R-:W-:Y:S01]  /*1010*/  LEA R16, P0, R23.reuse, R3, 0x1 ;  /* 0x0000000317107211 */ /* 0x042fe200078008ff */
[----:B------:R1:W4:Y:S03]  /*1020*/  LDG.E.U16 R75, desc[UR10][R14.64] ;  /* 0x0000000a0e4b7981 */ /* 0x000326000c1e1500 */
[----:B-----5:R-:W-:Y:S01]  /*1030*/  LEA R21, R2, R9, 0x3 ;  /* 0x0000000902157211 */ /* 0x020fe200078e18ff */
[----:B------:R-:W5:Y:S01]  /*1040*/  LDG.E.U16 R18, desc[UR10][R18.64] ;  /* 0x0000000a12127981 */ /* 0x000f62000c1e1500 */
[----:B------:R-:W-:-:S02]  /*1050*/  LEA.HI.X.SX32 R17, R23, R0, 0x1, P0 ;  /* 0x0000000017117211 */ /* 0x000fc400000f0eff */
[C---:B0-----:R-:W-:Y:S02]  /*1060*/  LEA R10, P0, R9.reuse, R3, 0x1 ;  /* 0x00000003090a7211 */ /* 0x041fe400078008ff */
[C---:B------:R-:W-:Y:S01]  /*1070*/  LEA R23, R2.reuse, R21, 0x3 ;  /* 0x0000001502177211 */ /* 0x040fe200078e18ff */
[----:B------:R0:W5:Y:S01]  /*1080*/  LDG.E.U16 R16, desc[UR10][R16.64] ;  /* 0x0000000a10107981 */ /* 0x000162000c1e1500 */
[-C--:B------:R-:W-:Y:S02]  /*1090*/  LEA.HI.X.SX32 R11, R9, R0.reuse, 0x1, P0 ;  /* 0x00000000090b7211 */ /* 0x080fe400000f0eff */
[-C--:B--2---:R-:W-:Y:S01]  /*10a0*/  LEA R12, P0, R21, R3.reuse, 0x1 ;  /* 0x00000003150c7211 */ /* 0x084fe200078008ff */
[----:B------:R-:W-:Y:S01]  /*10b0*/  IMAD R9, R2, 0x8, R23 ;  /* 0x0000000802097824 */ /* 0x000fe200078e0217 */
[----:B------:R-:W-:Y:S02]  /*10c0*/  LEA R2, P1, R23, R3, 0x1 ;  /* 0x0000000317027211 */ /* 0x000fe400078208ff */
[----:B------:R-:W-:-:S02]  /*10d0*/  LEA.HI.X.SX32 R13, R21, R0, 0x1, P0 ;  /* 0x00000000150d7211 */ /* 0x000fc400000f0eff */
[----:B-1----:R-:W-:Y:S01]  /*10e0*/  LEA R14, P0, R9, R3, 0x1 ;  /* 0x00000003090e7211 */ /* 0x002fe200078008ff */
[----:B------:R-:W2:Y:S01]  /*10f0*/  LDG.E.U16 R21, desc[UR10][R10.64] ;  /* 0x0000000a0a157981 */ /* 0x000ea2000c1e1500 */
[----:B------:R-:W-:-:S03]  /*1100*/  LEA.HI.X.SX32 R3, R23, R0, 0x1, P1 ;  /* 0x0000000017037211 */ /* 0x000fc600008f0eff */
[----:B------:R-:W2:Y:S04]  /*1110*/  LDG.E.U16 R12, desc[UR10][R12.64] ;  /* 0x0000000a0c0c7981 */ /* 0x000ea8000c1e1500 */
[----:B------:R1:W5:Y:S01]  /*1120*/  LDG.E.U16 R2, desc[UR10][R2.64] ;  /* 0x0000000a02027981 */ /* 0x000362000c1e1500 */
[----:B------:R-:W-:-:S05]  /*1130*/  LEA.HI.X.SX32 R15, R9, R0, 0x1, P0 ;  /* 0x00000000090f7211 */ /* 0x000fca00000f0eff */
[----:B------:R-:W2:Y:S01]  /*1140*/  LDG.E.U16 R14, desc[UR10][R14.64] ;  /* 0x0000000a0e0e7981 */ /* 0x000ea2000c1e1500 */
[----:B------:R-:W3:Y:S01]  /*1150*/  S2UR UR6, SR_CgaCtaId ;  /* 0x00000000000679c3 */ /* 0x000ee20000008800 */
[C---:B------:R-:W-:Y:S02]  /*1160*/  LOP3.LUT R0, R112.reuse, 0xc0, RZ, 0xc0, !PT ;  /* 0x000000c070007812 */ /* 0x040fe400078ec0ff */
[----:B------:R-:W-:Y:S01]  /*1170*/  LOP3.LUT R113, R112, 0xff, RZ, 0xc0, !PT ;  /* 0x000000ff70717812 */ /* 0x000fe200078ec0ff */
[----:B------:R-:W-:Y:S01]  /*1180*/  UMOV UR4, 0x400 ;  /* 0x0000040000047882 */ /* 0x000fe20000000000 */
[----:B------:R-:W-:Y:S02]  /*1190*/  SHF.R.U32.HI R9, RZ, 0x2, R0 ;  /* 0x00000002ff097819 */ /* 0x000fe40000011600 */
[----:B------:R-:W-:-:S04]  /*11a0*/  SHF.L.U32 R0, R113, 0x1, RZ ;  /* 0x0000000171007819 */ /* 0x000fc800000006ff */
[----:B0-----:R-:W-:Y:S02]  /*11b0*/  LOP3.LUT R17, R0, R9, RZ, 0x3c, !PT ;  /* 0x0000000900117212 */ /* 0x001fe400078e3cff */
[----:B------:R-:W-:Y:S02]  /*11c0*/  MOV R0, 0x3f800000 ;  /* 0x3f80000000007802 */ /* 0x000fe40000000f00 */
[----:B-1----:R-:W-:Y:S01]  /*11d0*/  MOV R3, 0x3f800000 ;  /* 0x3f80000000037802 */ /* 0x002fe20000000f00 */
[----:B---3--:R-:W-:Y:S02]  /*11e0*/  ULEA UR6, UR6, UR4, 0x18 ;  /* 0x0000000406067291 */ /* 0x008fe4000f8ec03f */
[----:B------:R-:W-:Y:S04]  /*11f0*/  STL [R1+0x34], R0 ;  /* 0x0000340001007387 */ /* 0x000fe80000100800 */
[----:B------:R-:W-:Y:S01]  /*1200*/  STL [R1+0x30], R3 ;  /* 0x0000300301007387 */ /* 0x000fe20000100800 */
[----:B------:R-:W-:-:S03]  /*1210*/  MOV R9, 0xff800000 ;  /* 0xff80000000097802 */ /* 0x000fc60000000f00 */
[----:B------:R-:W-:Y:S01]  /*1220*/  STS.U16 [R17+UR6+0x20000], R4 ;  /* 0x0200000411007988 */ /* 0x000fe20008000406 */
[----:B------:R-:W-:-:S03]  /*1230*/  MOV R10, 0xff800000 ;  /* 0xff800000000a7802 */ /* 0x000fc60000000f00 */
[----:B------:R-:W-:Y:S01]  /*1240*/  STS.U16 [R17+UR6+0x20200], R6 ;  /* 0x0202000611007988 */ /* 0x000fe20008000406 */
[----:B------:R-:W-:-:S03]  /*1250*/  IMAD.MOV.U32 R11, RZ, RZ, -0x800000 ;  /* 0xff800000ff0b7424 */ /* 0x000fc600078e00ff */
[----:B------:R-:W-:Y:S01]  /*1260*/  STS.U16 [R17+UR6+0x20400], R7 ;  /* 0x0204000711007988 */ /* 0x000fe20008000406 */
[----:B------:R-:W-:-:S03]  /*1270*/  CS2R R108, SRZ ;  /* 0x00000000006c7805 */ /* 0x000fc6000001ff00 */
[----:B------:R0:W-:Y:S01]  /*1280*/  STS.U16 [R17+UR6+0x20600], R8 ;  /* 0x0206000811007988 */ /* 0x0001e20008000406 */
[----:B------:R-:W-:-:S03]  /*1290*/  CS2R R110, SRZ ;  /* 0x00000000006e7805 */ /* 0x000fc6000001ff00 */
[----:B------:R-:W-:Y:S01]  /*12a0*/  STS.U16 [R17+UR6+0x20800], R22 ;  /* 0x0208001611007988 */ /* 0x000fe20008000406 */
[----:B------:R-:W-:-:S03]  /*12b0*/  CS2R R100, SRZ ;  /* 0x0000000000647805 */ /* 0x000fc6000001ff00 */
[----:B------:R-:W-:Y:S01]  /*12c0*/  STS.U16 [R17+UR6+0x20a00], R24 ;  /* 0x020a001811007988 */ /* 0x000fe20008000406 */
[----:B------:R-:W-:-:S03]  /*12d0*/  CS2R R102, SRZ ;  /* 0x0000000000667805 */ /* 0x000fc6000001ff00 */
[----:B------:R-:W-:Y:S01]  /*12e0*/  STS.U16 [R17+UR6+0x20c00], R26 ;  /* 0x020c001a11007988 */ /* 0x000fe20008000406 */
[----:B0-----:R-:W-:-:S03]  /*12f0*/  IMAD.MOV.U32 R8, RZ, RZ, -0x800000 ;  /* 0xff800000ff087424 */ /* 0x001fc600078e00ff */
[----:B------:R-:W-:Y:S01]  /*1300*/  STS.U16 [R17+UR6+0x20e00], R27 ;  /* 0x020e001b11007988 */ /* 0x000fe20008000406 */
[----:B------:R-:W-:-:S03]  /*1310*/  CS2R R104, SRZ ;  /* 0x0000000000687805 */ /* 0x000fc6000001ff00 */
[----:B------:R-:W-:Y:S01]  /*1320*/  STS.U16 [R17+UR6+0x21000], R28 ;  /* 0x0210001c11007988 */ /* 0x000fe20008000406 */
[----:B------:R-:W-:-:S03]  /*1330*/  CS2R R106, SRZ ;  /* 0x00000000006a7805 */ /* 0x000fc6000001ff00 */
[----:B----4-:R-:W-:Y:S01]  /*1340*/  STS.U16 [R17+UR6+0x21200], R29 ;  /* 0x0212001d11007988 */ /* 0x010fe20008000406 */
[----:B------:R-:W-:-:S03]  /*1350*/  CS2R R80, SRZ ;  /* 0x0000000000507805 */ /* 0x000fc6000001ff00 */
[----:B------:R-:W-:Y:S01]  /*1360*/  STS.U16 [R17+UR6+0x21400], R25 ;  /* 0x0214001911007988 */ /* 0x000fe20008000406 */
        /* <DEDUP_REMOVED lines=21> */
[----:B------:R-:W-:Y:S04]  /*14c0*/  STS.U16 [R17+UR6+0x22a00], R40 ;  /* 0x022a002811007988 */ /* 0x000fe80008000406 */
        /* <DEDUP_REMOVED lines=8> */
[----:B------:R0:W-:Y:S04]  /*1550*/  STS.U16 [R17+UR6+0x23c00], R49 ;  /* 0x023c003111007988 */ /* 0x0001e80008000406 */
[----:B------:R-:W-:Y:S04]  /*1560*/  STS.U16 [R17+UR6+0x23e00], R50 ;  /* 0x023e003211007988 */ /* 0x000fe80008000406 */
[----:B------:R1:W-:Y:S04]  /*1570*/  STS.U16 [R17+UR6+0x24000], R51 ;  /* 0x0240003311007988 */ /* 0x0003e80008000406 */
[----:B------:R-:W-:Y:S01]  /*1580*/  STS.U16 [R17+UR6+0x24200], R52 ;  /* 0x0242003411007988 */ /* 0x000fe20008000406 */
[----:B0-----:R-:W-:-:S03]  /*1590*/  CS2R R48, SRZ ;  /* 0x0000000000307805 */ /* 0x001fc6000001ff00 */
[----:B------:R0:W-:Y:S04]  /*15a0*/  STS.U16 [R17+UR6+0x24400], R53 ;  /* 0x0244003511007988 */ /* 0x0001e80008000406 */
[----:B------:R-:W-:Y:S01]  /*15b0*/  STS.U16 [R17+UR6+0x24600], R54 ;  /* 0x0246003611007988 */ /* 0x000fe20008000406 */
[----:B-1----:R-:W-:-:S03]  /*15c0*/  CS2R R50, SRZ ;  /* 0x0000000000327805 */ /* 0x002fc6000001ff00 */
        /* <DEDUP_REMOVED lines=27> */
[----:B------:R-:W-:Y:S04]  /*1780*/  STS.U16 [R17+UR6+0x26c00], R20 ;  /* 0x026c001411007988 */ /* 0x000fe80008000406 */
[----:B------:R-:W-:Y:S01]  /*1790*/  STS.U16 [R17+UR6+0x26e00], R73 ;  /* 0x026e004911007988 */ /* 0x000fe20008000406 */
[----:B-1----:R-:W-:-:S03]  /*17a0*/  CS2R R70, SRZ ;  /* 0x0000000000467805 */ /* 0x002fc6000001ff00 */
[----:B------:R-:W-:Y:S04]  /*17b0*/  STS.U16 [R17+UR6+0x27000], R74 ;  /* 0x0270004a11007988 */ /* 0x000fe80008000406 */
[----:B------:R-:W-:Y:S04]  /*17c0*/  STS.U16 [R17+UR6+0x27200], R75 ;  /* 0x0272004b11007988 */ /* 0x000fe80008000406 */
[----:B-----5:R0:W-:Y:S02]  /*17d0*/  STS.U16 [R17+UR6+0x27c00], R2 ;  /* 0x027c000211007988 */ /* 0x0201e40008000406 */
[----:B0-----:R-:W-:-:S05]  /*17e0*/  MOV R2, 0x3f800000 ;  /* 0x3f80000000027802 */ /* 0x001fca0000000f00 */
[----:B------:R-:W-:Y:S04]  /*17f0*/  STL [R1+0x2c], R2 ;  /* 0x00002c0201007387 */ /* 0x000fe80000100800 */
[----:B------:R0:W-:Y:S02]  /*1800*/  STL [R1+0x28], R0 ;  /* 0x0000280001007387 */ /* 0x0001e40000100800 */
[----:B0-----:R-:W-:-:S05]  /*1810*/  VIADD R0, R5, 0x20 ;  /* 0x0000002005007836 */ /* 0x001fca0000000000 */
[----:B------:R-:W-:Y:S01]  /*1820*/  ISETP.GE.AND P0, PT, R0, 0x1, PT ;  /* 0x000000010000780c */ /* 0x000fe20003f06270 */
[----:B------:R0:W-:Y:S01]  /*1830*/  STS.U16 [R17+UR6+0x27400], R18 ;  /* 0x0274001211007988 */ /* 0x0001e20008000406 */
[----:B------:R-:W-:-:S03]  /*1840*/  CS2R R72, SRZ ;  /* 0x0000000000487805 */ /* 0x000fc6000001ff00 */
[----:B------:R0:W-:Y:S01]  /*1850*/  STS.U16 [R17+UR6+0x27600], R16 ;  /* 0x0276001011007988 */ /* 0x0001e20008000406 */
[----:B------:R-:W-:-:S03]  /*1860*/  CS2R R74, SRZ ;  /* 0x00000000004a7805 */ /* 0x000fc6000001ff00 */
[----:B--2---:R0:W-:Y:S04]  /*1870*/  STS.U16 [R17+UR6+0x27800], R21 ;  /* 0x0278001511007988 */ /* 0x0041e80008000406 */
[----:B------:R0:W-:Y:S04]  /*1880*/  STS.U16 [R17+UR6+0x27a00], R12 ;  /* 0x027a000c11007988 */ /* 0x0001e80008000406 */
[----:B------:R0:W-:Y:S01]  /*1890*/  STS.U16 [R17+UR6+0x27e00], R14 ;  /* 0x027e000e11007988 */ /* 0x0001e20008000406 */
[----:B------:R-:W-:Y:S05]  /*18a0*/  @!P0 BRA `(.L_x_0) ;  /* 0x0000013800c48947 */ /* 0x000fea0003800000 */
[----:B------:R-:W1:Y:S01]  /*18b0*/  LDC.64 R6, c[0x0][0x250] ;  /* 0x00009400ff067b82 */ /* 0x000e620000000a00 */
[--C-:B------:R-:W-:Y:S01]  /*18c0*/  SHF.R.U32.HI R0, RZ, 0x2, R112.reuse ;  /* 0x00000002ff007819 */ /* 0x100fe20000011670 */
[----:B------:R-:W-:Y:S01]  /*18d0*/  ULDC.64 UR4, c[0x0][0x260] ;  /* 0x0000980000047ab9 */ /* 0x000fe20000000a00 */
[----:B------:R-:W-:Y:S01]  /*18e0*/  SHF.R.U32.HI R67, RZ, 0x7, R112 ;  /* 0x00000007ff437819 */ /* 0x000fe20000011670 */
[----:B------:R-:W-:Y:S01]  /*18f0*/  UIMAD UR4, UR7, UR4, URZ ;  /* 0x00000004070472a4 */ /* 0x000fe2000f8e023f */
[----:B------:R-:W-:Y:S01]  /*1900*/  SGXT.U32 R0, R0, 0x3 ;  /* 0x000000030000781a */ /* 0x000fe20000000000 */
[----:B------:R-:W-:Y:S01]  /*1910*/  ULDC UR9, c[0x0][0x238] ;  /* 0x00008e0000097ab9 */ /* 0x000fe20000000800 */
[----:B------:R-:W-:Y:S01]  /*1920*/  SGXT.U32 R67, R67, 0x1 ;  /* 0x000000014343781a */ /* 0x000fe20000000000 */
[----:B------:R-:W2:Y:S01]  /*1930*/  LDC.64 R8, c[0x0][0x218] ;  /* 0x00008600ff087b82 */ /* 0x000ea20000000a00 */
[----:B------:R-:W-:Y:S01]  /*1940*/  LOP3.LUT R2, R0, R5, RZ, 0xfc, !PT ;  /* 0x0000000500027212 */ /* 0x000fe200078efcff */
[----:B------:R-:W-:Y:S01]  /*1950*/  USHF.L.U32 UR8, UR4, 0x1, URZ ;  /* 0x0000000104087899 */ /* 0x000fe2000800063f */
[----:B------:R-:W-:-:S02]  /*1960*/  LOP3.LUT R3, R5, 0x8, R0, 0xfe, !PT ;  /* 0x0000000805037812 */ /* 0x000fc400078efe00 */
[C-C-:B------:R-:W-:Y:S02]  /*1970*/  LOP3.LUT R4, R5.reuse, 0x10, R0.reuse, 0xfe, !PT ;  /* 0x0000001005047812 */ /* 0x140fe400078efe00 */
[----:B------:R-:W-:Y:S01]  /*1980*/  LOP3.LUT R5, R5, 0x18, R0, 0xfe, !PT ;  /* 0x0000001805057812 */ /* 0x000fe200078efe00 */
[----:B------:R-:W3:Y:S01]  /*1990*/  LDC R11, c[0x0][0x258] ;  /* 0x00009600ff0b7b82 */ /* 0x000ee20000000800 */
[----:B------:R-:W-:Y:S04]  /*19a0*/  STL.64 [R1+0xf58], R2 ;  /* 0x000f580201007387 */ /* 0x000fe80000100a00 */
[----:B------:R-:W-:Y:S03]  /*19b0*/  STL.64 [R1+0xf60], R4 ;  /* 0x000f600401007387 */ /* 0x000fe60000100a00 */
[----:B------:R-:W4:Y:S01]  /*19c0*/  LDC R10, c[0x0][0x268] ;  /* 0x00009a00ff0a7b82 */ /* 0x000f220000000800 */
[----:B-1----:R-:W-:-:S05]  /*19d0*/  IMAD R6, R6, UR7, RZ ;  /* 0x0000000706067c24 */ /* 0x002fca000f8e02ff */
[C---:B--2---:R-:W-:Y:S02]  /*19e0*/  LEA R159, P0, R6.reuse, R8, 0x1 ;  /* 0x00000008069f7211 */ /* 0x044fe400078008ff */
[----:B------:R-:W1:Y:S02]  /*19f0*/  LDC R234, c[0x0][0x268] ;  /* 0x00009a00ffea7b82 */ /* 0x000e640000000800 */
[----:B------:R-:W-:Y:S01]  /*1a00*/  LEA.HI.X.SX32 R9, R6, R9, 0x1, P0 ;  /* 0x0000000906097211 */ /* 0x000fe200000f0eff */
[----:B---3--:R-:W-:-:S05]  /*1a10*/  IMAD R0, R113, R11, RZ ;  /* 0x0000000b71007224 */ /* 0x008fca00078e02ff */
[----:B------:R-:W2:Y:S01]  /*1a20*/  LDC R8, c[0x0][0x268] ;  /* 0x00009a00ff087b82 */ /* 0x000ea20000000800 */
[----:B------:R-:W-:Y:S02]  /*1a30*/  LEA R6, R11, R0, 0x8 ;  /* 0x000000000b067211 */ /* 0x000fe400078e40ff */
[-C--:B------:R-:W-:Y:S01]  /*1a40*/  LEA R156, P0, R0, R159.reuse, 0x1 ;  /* 0x0000009f009c7211 */ /* 0x080fe200078008ff */
[----:B----4-:R-:W-:Y:S01]  /*1a50*/  IMAD R67, R67, R10, RZ ;  /* 0x0000000a43437224 */ /* 0x010fe200078e02ff */
[----:B------:R-:W-:-:S03]  /*1a60*/  LEA R158, P1, R6, R159, 0x1 ;  /* 0x0000009f069e7211 */ /* 0x000fc600078208ff */
[----:B------:R-:W3:Y:S01]  /*1a70*/  LDC R25, c[0x0][0x268] ;  /* 0x00009a00ff197b82 */ /* 0x000ee20000000800 */
[----:B------:R-:W-:Y:S02]  /*1a80*/  LEA.HI.X.SX32 R157, R0, R9, 0x1, P0 ;  /* 0x00000009009d7211 */ /* 0x000fe400000f0eff */
[----:B------:R-:W-:Y:S02]  /*1a90*/  LEA R241, R10, R67, 0x1 ;  /* 0x000000430af17211 */ /* 0x000fe400078e08ff */
[----:B------:R-:W-:Y:S01]  /*1aa0*/  LEA.HI.X.SX32 R159, R6, R9, 0x1, P1 ;  /* 0x00000009069f7211 */ /* 0x000fe200008f0eff */
[----:B------:R4:W-:Y:S01]  /*1ab0*/  STL.64 [R1+0xf68], R156 ;  /* 0x000f689c01007387 */ /* 0x0009e20000100a00 */
[----:B------:R-:W-:Y:S01]  /*1ac0*/  LOP3.LUT R0, R112, 0x7f, RZ, 0xc0, !PT ;  /* 0x0000007f70007812 */ /* 0x000fe200078ec0ff */
[----:B------:R-:W4:Y:S01]  /*1ad0*/  LDC R6, c[0x0][0x268] ;  /* 0x00009a00ff067b82 */ /* 0x000f220000000800 */
[----:B------:R-:W-:-:S03]  /*1ae0*/  IMAD R240, R10, 0x2, R241 ;  /* 0x000000020af07824 */ /* 0x000fc600078e02f1 */
[----:B------:R-:W-:Y:S01]  /*1af0*/  IMAD R0, R0, UR5, RZ ;  /* 0x0000000500007c24 */ /* 0x000fe2000f8e02ff */
[----:B------:R-:W-:Y:S01]  /*1b00*/  UIMAD.WIDE UR4, UR4, 0x2, URZ ;  /* 0x00000002040478a5 */ /* 0x000fe2000f8e023f */
[----:B------:R-:W-:Y:S02]  /*1b10*/  LEA R47, R10, R240, 0x1 ;  /* 0x000000f00a2f7211 */ /* 0x000fe400078e08ff */
[----:B------:R-:W4:Y:S01]  /*1b20*/  LDC R228, c[0x0][0x268] ;  /* 0x00009a00ffe47b82 */ /* 0x000f220000000800 */
[C---:B------:R-:W-:Y:S01]  /*1b30*/  SHF.L.U32 R9, R0.reuse, 0x1, RZ ;  /* 0x0000000100097819 */ /* 0x040fe200000006ff */
[----:B------:R-:W-:-:S04]  /*1b40*/  IMAD.HI R0, R0, 0x2, RZ ;  /* 0x0000000200007827 */ /* 0x000fc800078e02ff */
[----:B--2---:R-:W-:Y:S02]  /*1b50*/  IMAD R235, R8, 0x2, R47 ;  /* 0x0000000208eb7824 */ /* 0x004fe400078e022f */
[----:B------:R-:W2:Y:S03]  /*1b60*/  LDC R65, c[0x0][0x268] ;  /* 0x00009a00ff417b82 */ /* 0x000ea60000000800 */
[----:B-1----:R-:W-:-:S04]  /*1b70*/  LEA R234, R234, R235, 0x1 ;  /* 0x000000ebeaea7211 */ /* 0x002fc800078e08ff */
[----:B---3--:R-:W-:Y:S01]  /*1b80*/  LEA R25, R25, R234, 0x1 ;  /* 0x000000ea19197211 */ /* 0x008fe200078e08ff */
[----:B0-----:R-:W0:Y:S04]  /*1b90*/  LDC.64 R12, c[0x0][0x220] ;  /* 0x00008800ff0c7b82 */ /* 0x001e280000000a00 */
[----:B----4-:R-:W-:-:S04]  /*1ba0*/  IMAD R229, R6, 0x2, R25 ;  /* 0x0000000206e57824 */ /* 0x010fc800078e0219 */
[----:B------:R-:W1:Y:S01]  /*1bb0*/  LDC R14, c[0x0][0x268] ;  /* 0x00009a00ff0e7b82 */ /* 0x000e620000000800 */
[----:B------:R-:W-:-:S07]  /*1bc0*/  LEA R228, R228, R229, 0x1 ;  /* 0x000000e5e4e47211 */ /* 0x000fce00078e08ff */
[----:B------:R-:W3:Y:S01]  /*1bd0*/  LDC R222, c[0x0][0x268] ;  /* 0x00009a00ffde7b82 */ /* 0x000ee20000000800 */
[----:B--2---:R-:W-:-:S07]  /*1be0*/  LEA R65, R65, R228, 0x1 ;  /* 0x000000e441417211 */ /* 0x004fce00078e08ff */
[----:B------:R-:W2:Y:S01]  /*1bf0*/  LDC R33, c[0x0][0x268] ;  /* 0x00009a00ff217b82 */ /* 0x000ea20000000800 */
[----:B0-----:R-:W-:-:S04]  /*1c00*/  IADD3 R10, P0, P1, R9, UR8, R12 ;  /* 0x00000008090a7c10 */ /* 0x001fc8000f91e00c */
[----:B------:R-:W-:Y:S02]  /*1c10*/  IADD3.X R0, R0, UR5, R13, P0, P1 ;  /* 0x0000000500007c10 */ /* 0x000fe400087e240d */
[-C--:B------:R-:W-:Y:S01]  /*1c20*/  LEA R156, P0, R67, R10.reuse, 0x1 ;  /* 0x0000000a439c7211 */ /* 0x080fe200078008ff */
[----:B------:R-:W0:Y:S01]  /*1c30*/  LDC R8, c[0x0][0x268] ;  /* 0x00009a00ff087b82 */ /* 0x000e220000000800 */
[----:B-1----:R-:W-:Y:S01]  /*1c40*/  IMAD R223, R14, 0x2, R65 ;  /* 0x000000020edf7824 */ /* 0x002fe200078e0241 */
[-C--:B------:R-:W-:Y:S02]  /*1c50*/  LEA R4, P1, R241, R10.reuse, 0x1 ;  /* 0x0000000af1047211 */ /* 0x080fe400078208ff */
[----:B------:R-:W-:Y:S02]  /*1c60*/  LEA R2, P2, R240, R10, 0x1 ;  /* 0x0000000af0027211 */ /* 0x000fe400078408ff */
[----:B------:R-:W-:Y:S02]  /*1c70*/  LEA.HI.X.SX32 R157, R67, R0, 0x1, P0 ;  /* 0x00000000439d7211 */ /* 0x000fe400000f0eff */
[----:B------:R-:W1:Y:S01]  /*1c80*/  LDC R216, c[0x0][0x268] ;  /* 0x00009a00ffd87b82 */ /* 0x000e620000000800 */
[----:B---3--:R-:W-:-:S07]  /*1c90*/  LEA R222, R222, R223, 0x1 ;  /* 0x000000dfdede7211 */ /* 0x008fce00078e08ff */
[----:B------:R-:W3:Y:S01]  /*1ca0*/  LDC R9, c[0x0][0x268] ;  /* 0x00009a00ff097b82 */ /* 0x000ee20000000800 */
[----:B--2---:R-:W-:Y:S01]  /*1cb0*/  LEA R33, R33, R222, 0x1 ;  /* 0x000000de21217211 */ /* 0x004fe200078e08ff */
[----:B------:R2:W-:Y:S06]  /*1cc0*/  STL.64 [R1+0xf40], R156 ;  /* 0x000f409c01007387 */ /* 0x0005ec0000100a00 */
[----:B------:R-:W4:Y:S01]  /*1cd0*/  LDC R211, c[0x0][0x268] ;  /* 0x00009a00ffd37b82 */ /* 0x000f220000000800 */
[----:B0-----:R-:W-:-:S07]  /*1ce0*/  IMAD R217, R8, 0x2, R33 ;  /* 0x0000000208d97824 */ /* 0x001fce00078e0221 */
[----:B------:R-:W0:Y:S01]  /*1cf0*/  LDC R210, c[0x0][0x268] ;  /* 0x00009a00ffd27b82 */ /* 0x000e220000000800 */
[----:B-1----:R-:W-:Y:S01]  /*1d00*/  LEA R216, R216, R217, 0x1 ;  /* 0x000000d9d8d87211 */ /* 0x002fe200078e08ff */
[----:B--2---:R-:W2:Y:S06]  /*1d10*/  LDL.LU.64 R156, [R1+0xf68] ;  /* 0x000f6800019c7983 */ /* 0x004eac0000300a00 */
[----:B------:R-:W1:Y:S01]  /*1d20*/  LDC R63, c[0x0][0x268] ;  /* 0x00009a00ff3f7b82 */ /* 0x000e620000000800 */
[----:B---3--:R-:W-:-:S07]  /*1d30*/  LEA R24, R9, R216, 0x1 ;  /* 0x000000d809187211 */ /* 0x008fce00078e08ff */
[----:B------:R-:W3:Y:S01]  /*1d40*/  LDC R6, c[0x0][0x268] ;  /* 0x00009a00ff067b82 */ /* 0x000ee20000000800 */
[----:B----4-:R-:W-:-:S07]  /*1d50*/  IMAD R211, R211, 0x2, R24 ;  /* 0x00000002d3d37824 */ /* 0x010fce00078e0218 */
[----:B------:R-:W4:Y:S01]  /*1d60*/  LDC R204, c[0x0][0x268] ;  /* 0x00009a00ffcc7b82 */ /* 0x000f220000000800 */
[----:B0-----:R-:W-:-:S07]  /*1d70*/  LEA R210, R210, R211, 0x1 ;  /* 0x000000d3d2d27211 */ /* 0x001fce00078e08ff */
[----:B------:R-:W0:Y:S01]  /*1d80*/  LDC R11, c[0x0][0x268] ;  /* 0x00009a00ff0b7b82 */ /* 0x000e220000000800 */
[----:B-1----:R-:W-:-:S07]  /*1d90*/  LEA R63, R63, R210, 0x1 ;  /* 0x000000d23f3f7211 */ /* 0x002fce00078e08ff */
[----:B------:R-:W1:Y:S01]  /*1da0*/  LDC R199, c[0x0][0x268] ;  /* 0x00009a00ffc77b82 */ /* 0x000e620000000800 */
[----:B---3--:R-:W-:-:S07]  /*1db0*/  IMAD R205, R6, 0x2, R63 ;  /* 0x0000000206cd7824 */ /* 0x008fce00078e023f */
[----:B------:R-:W3:Y:S01]  /*1dc0*/  LDC R198, c[0x0][0x268] ;  /* 0x00009a00ffc67b82 */ /* 0x000ee20000000800 */
[----:B----4-:R-:W-:-:S07]  /*1dd0*/  LEA R204, R204, R205, 0x1 ;  /* 0x000000cdcccc7211 */ /* 0x010fce00078e08ff */
[----:B------:R-:W4:Y:S01]  /*1de0*/  LDC R15, c[0x0][0x268] ;  /* 0x00009a00ff0f7b82 */ /* 0x000f220000000800 */
[----:B0-----:R-:W-:-:S07]  /*1df0*/  LEA R44, R11, R204, 0x1 ;  /* 0x000000cc0b2c7211 */ /* 0x001fce00078e08ff */
[----:B------:R-:W0:Y:S01]  /*1e00*/  LDC R12, c[0x0][0x268] ;  /* 0x00009a00ff0c7b82 */ /* 0x000e220000000800 */
[----:B-1----:R-:W-:-:S07]  /*1e10*/  IMAD R199, R199, 0x2, R44 ;  /* 0x00000002c7c77824 */ /* 0x002fce00078e022c */
[----:B------:R-:W1:Y:S01]  /*1e20*/  LDC R192, c[0x0][0x268] ;  /* 0x00009a00ffc07b82 */ /* 0x000e620000000800 */
[----:B---3--:R-:W-:-:S07]  /*1e30*/  LEA R198, R198, R199, 0x1 ;  /* 0x000000c7c6c67211 */ /* 0x008fce00078e08ff */
[----:B------:R-:W3:Y:S01]  /*1e40*/  LDC R187, c[0x0][0x268] ;  /* 0x00009a00ffbb7b82 */ /* 0x000ee20000000800 */
[----:B----4-:R-:W-:-:S07]  /*1e50*/  LEA R15, R15, R198, 0x1 ;  /* 0x000000c60f0f7211 */ /* 0x010fce00078e08ff */
[----:B------:R-:W4:Y:S01]  /*1e60*/  LDC R186, c[0x0][0x268] ;  /* 0x00009a00ffba7b82 */ /* 0x000f220000000800 */
[----:B0-----:R-:W-:-:S07]  /*1e70*/  IMAD R193, R12, 0x2, R15 ;  /* 0x000000020cc17824 */ /* 0x001fce00078e020f */
[----:B------:R-:W0:Y:S01]  /*1e80*/  LDC R61, c[0x0][0x268] ;  /* 0x00009a00ff3d7b82 */ /* 0x000e220000000800 */
[----:B-1----:R-:W-:-:S07]  /*1e90*/  LEA R192, R192, R193, 0x1 ;  /* 0x000000c1c0c07211 */ /* 0x002fce00078e08ff */
        /* <DEDUP_REMOVED lines=107> */
[----:B------:R-:W-:Y:S02]  /*2550*/  LEA.HI.X.SX32 R5, R241, R0, 0x1, P1 ;  /* 0x00000000f1057211 */ /* 0x000fe400008f0eff */
[----:B----4-:R-:W-:-:S05]  /*2560*/  LEA R82, R82, R81, 0x1 ;  /* 0x0000005152527211 */ /* 0x010fca00078e08ff */
[----:B------:R-:W4:Y:S01]  /*2570*/  LDC R68, c[0x0][0x268] ;  /* 0x00009a00ff447b82 */ /* 0x000f220000000800 */
[----:B------:R-:W-:Y:S01]  /*2580*/  LEA.HI.X.SX32 R3, R240, R0, 0x1, P2 ;  /* 0x00000000f0037211 */ /* 0x000fe200010f0eff */
[----:B------:R2:W-:Y:S01]  /*2590*/  STL.64 [R1+0xf38], R4 ;  /* 0x000f380401007387 */ /* 0x0005e20000100a00 */
[----:B0-----:R-:W-:-:S05]  /*25a0*/  LEA R74, R74, R82, 0x1 ;  /* 0x000000524a4a7211 */ /* 0x001fca00078e08ff */
[----:B------:R-:W0:Y:S01]  /*25b0*/  LDC R69, c[0x0][0x268] ;  /* 0x00009a00ff457b82 */ /* 0x000e220000000800 */
[----:B------:R3:W-:Y:S01]  /*25c0*/  STL.64 [R1+0xf30], R2 ;  /* 0x000f300201007387 */ /* 0x0007e20000100a00 */
[----:B-1----:R-:W-:Y:S01]  /*25d0*/  IMAD R75, R75, 0x2, R74 ;  /* 0x000000024b4b7824 */ /* 0x002fe200078e024a */
[----:B--2---:R-:W-:-:S05]  /*25e0*/  LEA R4, P0, R47, R10, 0x1 ;  /* 0x0000000a2f047211 */ /* 0x004fca00078008ff */
[----:B------:R-:W1:Y:S01]  /*25f0*/  LDC R70, c[0x0][0x268] ;  /* 0x00009a00ff467b82 */ /* 0x000e620000000800 */
[----:B------:R-:W-:Y:S02]  /*2600*/  LEA R240, P1, R235, R10, 0x1 ;  /* 0x0000000aebf07211 */ /* 0x000fe400078208ff */
[----:B------:R-:W-:Y:S02]  /*2610*/  LEA.HI.X.SX32 R5, R47, R0, 0x1, P0 ;  /* 0x000000002f057211 */ /* 0x000fe400000f0eff */
[----:B---3--:R-:W-:Y:S02]  /*2620*/  LEA R2, P2, R234, R10, 0x1 ;  /* 0x0000000aea027211 */ /* 0x008fe400078408ff */
[----:B------:R-:W-:Y:S01]  /*2630*/  LEA R76, R76, R75, 0x1 ;  /* 0x0000004b4c4c7211 */ /* 0x000fe200078e08ff */
[----:B------:R-:W2:Y:S01]  /*2640*/  LDC R13, c[0x0][0x268] ;  /* 0x00009a00ff0d7b82 */ /* 0x000ea20000000800 */
[-C--:B------:R-:W-:Y:S01]  /*2650*/  LEA.HI.X.SX32 R3, R234, R0.reuse, 0x1, P2 ;  /* 0x00000000ea037211 */ /* 0x080fe200010f0eff */
[----:B------:R3:W-:Y:S01]  /*2660*/  STL.64 [R1+0xf28], R4 ;  /* 0x000f280401007387 */ /* 0x0007e20000100a00 */
[----:B------:R-:W-:-:S02]  /*2670*/  LEA.HI.X.SX32 R241, R235, R0, 0x1, P1 ;  /* 0x00000000ebf17211 */ /* 0x000fc400008f0eff */
[----:B----4-:R-:W-:-:S03]  /*2680*/  LEA R68, R68, R76, 0x1 ;  /* 0x0000004c44447211 */ /* 0x010fc600078e08ff */
[----:B------:R-:W4:Y:S01]  /*2690*/  LDC R34, c[0x0][0x268] ;  /* 0x00009a00ff227b82 */ /* 0x000f220000000800 */
[----:B------:R-:W-:Y:S01]  /*26a0*/  LEA R234, P1, R229, R10, 0x1 ;  /* 0x0000000ae5ea7211 */ /* 0x000fe200078208ff */
[----:B0-----:R-:W-:Y:S01]  /*26b0*/  IMAD R69, R69, 0x2, R68 ;  /* 0x0000000245457824 */ /* 0x001fe200078e0244 */
[----:B---3--:R0:W5:Y:S05]  /*26c0*/  LDL.LU.64 R4, [R1+0xf60] ;  /* 0x000f600001047983 */ /* 0x00816a0000300a00 */
[----:B------:R-:W3:Y:S01]  /*26d0*/  LDC R242, c[0x0][0x268] ;  /* 0x00009a00fff27b82 */ /* 0x000ee20000000800 */
[----:B------:R-:W-:Y:S01]  /*26e0*/  LEA.HI.X.SX32 R235, R229, R0, 0x1, P1 ;  /* 0x00000000e5eb7211 */ /* 0x000fe200008f0eff */
[----:B------:R0:W-:Y:S01]  /*26f0*/  STL.64 [R1+0xf18], R2 ;  /* 0x000f180201007387 */ /* 0x0001e20000100a00 */
[----:B-1----:R-:W-:-:S03]  /*2700*/  LEA R70, R70, R69, 0x1 ;  /* 0x0000004546467211 */ /* 0x002fc600078e08ff */
[----:B------:R1:W-:Y:S02]  /*2710*/  STL.64 [R1+0xf20], R240 ;  /* 0x000f20f001007387 */ /* 0x0003e40000100a00 */
[----:B------:R-:W3:Y:S01]  /*2720*/  LDC R8, c[0x0][0x268] ;  /* 0x00009a00ff087b82 */ /* 0x000ee20000000800 */
[----:B--2---:R-:W-:Y:S02]  /*2730*/  LEA R13, R13, R70, 0x1 ;  /* 0x000000460d0d7211 */ /* 0x004fe400078e08ff */
[----:B0-----:R-:W-:-:S05]  /*2740*/  LEA R2, P0, R25, R10, 0x1 ;  /* 0x0000000a19027211 */ /* 0x001fca00078008ff */
[----:B------:R-:W0:Y:S01]  /*2750*/  LDC R236, c[0x0][0x268] ;  /* 0x00009a00ffec7b82 */ /* 0x000e220000000800 */
[----:B----4-:R-:W-:Y:S01]  /*2760*/  IMAD R34, R34, 0x2, R13 ;  /* 0x0000000222227824 */ /* 0x010fe200078e020d */
[C---:B-1----:R-:W-:Y:S02]  /*2770*/  LEA R240, P2, R228.reuse, R10, 0x1 ;  /* 0x0000000ae4f07211 */ /* 0x042fe400078408ff */
[-C--:B------:R-:W-:Y:S02]  /*2780*/  LEA.HI.X.SX32 R3, R25, R0.reuse, 0x1, P0 ;  /* 0x0000000019037211 */ /* 0x080fe400000f0eff */
[----:B------:R-:W-:Y:S02]  /*2790*/  LEA.HI.X.SX32 R241, R228, R0, 0x1, P2 ;  /* 0x00000000e4f17211 */ /* 0x000fe400010f0eff */
[----:B------:R-:W1:Y:S01]  /*27a0*/  LDC R66, c[0x0][0x268] ;  /* 0x00009a00ff427b82 */ /* 0x000e620000000800 */
[----:B------:R2:W-:Y:S01]  /*27b0*/  STL.64 [R1+0xf10], R2 ;  /* 0x000f100201007387 */ /* 0x0005e20000100a00 */
[----:B------:R-:W-:-:S04]  /*27c0*/  LEA R228, P0, R65, R10, 0x1 ;  /* 0x0000000a41e47211 */ /* 0x000fc800078008ff */
[----:B------:R-:W-:Y:S02]  /*27d0*/  LEA.HI.X.SX32 R229, R65, R0, 0x1, P0 ;  /* 0x0000000041e57211 */ /* 0x000fe400000f0eff */
[----:B------:R-:W4:Y:S01]  /*27e0*/  LDC R230, c[0x0][0x268] ;  /* 0x00009a00ffe67b82 */ /* 0x000f220000000800 */
[----:B--2---:R2:W5:Y:S07]  /*27f0*/  LDL.LU.64 R2, [R1+0xf58] ;  /* 0x000f580001027983 */ /* 0x00456e0000300a00 */
[----:B------:R-:W2:Y:S01]  /*2800*/  LDC R46, c[0x0][0x268] ;  /* 0x00009a00ff2e7b82 */ /* 0x000ea20000000800 */
[----:B------:R3:W-:Y:S04]  /*2810*/  STL.64 [R1+0xf08], R234 ;  /* 0x000f08ea01007387 */ /* 0x0007e80000100a00 */
[----:B------:R0:W-:Y:S03]  /*2820*/  STL.64 [R1+0xf00], R240 ;  /* 0x000f00f001007387 */ /* 0x0001e60000100a00 */
[----:B------:R-:W2:Y:S01]  /*2830*/  LDC R224, c[0x0][0x268] ;  /* 0x00009a00ffe07b82 */ /* 0x000ea20000000800 */
[----:B---3--:R-:W-:-:S07]  /*2840*/  LEA R234, P2, R222, R10, 0x1 ;  /* 0x0000000adeea7211 */ /* 0x008fce00078408ff */
[----:B------:R-:W3:Y:S01]  /*2850*/  LDC R19, c[0x0][0x268] ;  /* 0x00009a00ff137b82 */ /* 0x000ee20000000800 */
[C---:B0-----:R-:W-:Y:S02]  /*2860*/  LEA R240, P1, R223.reuse, R10, 0x1 ;  /* 0x0000000adff07211 */ /* 0x041fe400078208ff */
[-C--:B------:R-:W-:Y:S02]  /*2870*/  LEA.HI.X.SX32 R235, R222, R0.reuse, 0x1, P2 ;  /* 0x00000000deeb7211 */ /* 0x080fe400010f0eff */
[----:B------:R-:W-:Y:S01]  /*2880*/  LEA.HI.X.SX32 R241, R223, R0, 0x1, P1 ;  /* 0x00000000dff17211 */ /* 0x000fe200008f0eff */
[----:B------:R0:W-:Y:S02]  /*2890*/  STL.64 [R1+0xef8], R228 ;  /* 0x000ef8e401007387 */ /* 0x0001e40000100a00 */
[----:B------:R-:W3:Y:S02]  /*28a0*/  LDC R218, c[0x0][0x268] ;  /* 0x00009a00ffda7b82 */ /* 0x000ee40000000800 */
[----:B------:R1:W-:Y:S01]  /*28b0*/  STL.64 [R1+0xef0], R240 ;  /* 0x000ef0f001007387 */ /* 0x0003e20000100a00 */
[----:B------:R-:W-:-:S03]  /*28c0*/  LEA R67, R242, R34, 0x1 ;  /* 0x00000022f2437211 */ /* 0x000fc600078e08ff */
[----:B------:R4:W-:Y:S02]  /*28d0*/  STL.64 [R1+0xee8], R234 ;  /* 0x000ee8ea01007387 */ /* 0x0009e40000100a00 */
[----:B------:R-:W3:Y:S01]  /*28e0*/  LDC R64, c[0x0][0x268] ;  /* 0x00009a00ff407b82 */ /* 0x000ee20000000800 */
[-C--:B0-----:R-:W-:Y:S02]  /*28f0*/  LEA R228, P2, R216, R10.reuse, 0x1 ;  /* 0x0000000ad8e47211 */ /* 0x081fe400078408ff */
[----:B-1----:R-:W-:-:S05]  /*2900*/  LEA R240, P0, R33, R10, 0x1 ;  /* 0x0000000a21f07211 */ /* 0x002fca00078008ff */
[----:B------:R-:W0:Y:S01]  /*2910*/  LDC R212, c[0x0][0x268] ;  /* 0x00009a00ffd47b82 */ /* 0x000e220000000800 */
[----:B----4-:R-:W-:Y:S02]  /*2920*/  LEA R234, P1, R217, R10, 0x1 ;  /* 0x0000000ad9ea7211 */ /* 0x010fe400078208ff */
[-C--:B------:R-:W-:Y:S02]  /*2930*/  LEA.HI.X.SX32 R241, R33, R0.reuse, 0x1, P0 ;  /* 0x0000000021f17211 */ /* 0x080fe400000f0eff */
[-C--:B------:R-:W-:Y:S02]  /*2940*/  LEA.HI.X.SX32 R235, R217, R0.reuse, 0x1, P1 ;  /* 0x00000000d9eb7211 */ /* 0x080fe400008f0eff */
[----:B------:R-:W-:Y:S01]  /*2950*/  LEA.HI.X.SX32 R229, R216, R0, 0x1, P2 ;  /* 0x00000000d8e57211 */ /* 0x000fe200010f0eff */
[----:B------:R-:W1:Y:S01]  /*2960*/  LDC R45, c[0x0][0x268] ;  /* 0x00009a00ff2d7b82 */ /* 0x000e620000000800 */
[----:B------:R-:W-:Y:S01]  /*2970*/  LEA R8, R8, R67, 0x1 ;  /* 0x0000004308087211 */ /* 0x000fe200078e08ff */
[----:B------:R-:W-:Y:S01]  /*2980*/  STL.64 [R1+0xee0], R240 ;  /* 0x000ee0f001007387 */ /* 0x000fe20000100a00 */
[----:B------:R-:W-:-:S03]  /*2990*/  LEA R222, P2, R210, R10, 0x1 ;  /* 0x0000000ad2de7211 */ /* 0x000fc600078408ff */
[----:B------:R4:W-:Y:S01]  /*29a0*/  STL.64 [R1+0xed0], R234 ;  /* 0x000ed0ea01007387 */ /* 0x0009e20000100a00 */
[----:B------:R-:W-:Y:S01]  /*29b0*/  IMAD R47, R236, 0x2, R8 ;  /* 0x00000002ec2f7824 */ /* 0x000fe200078e0208 */
[----:B------:R-:W1:Y:S02]  /*29c0*/  LDC R206, c[0x0][0x268] ;  /* 0x00009a00ffce7b82 */ /* 0x000e640000000800 */
[----:B------:R2:W-:Y:S01]  /*29d0*/  STL.64 [R1+0xec0], R228 ;  /* 0x000ec0e401007387 */ /* 0x0005e20000100a00 */
[----:B------:R-:W-:-:S05]  /*29e0*/  LEA.HI.X.SX32 R223, R210, R0, 0x1, P2 ;  /* 0x00000000d2df7211 */ /* 0x000fca00010f0eff */
[----:B------:R-:W1:Y:S01]  /*29f0*/  LDC R32, c[0x0][0x268] ;  /* 0x00009a00ff207b82 */ /* 0x000e620000000800 */
[CC--:B----4-:R-:W-:Y:S02]  /*2a00*/  LEA R234, P0, R24.reuse, R10.reuse, 0x1 ;  /* 0x0000000a18ea7211 */ /* 0x0d0fe400078008ff */
[----:B--2---:R-:W-:Y:S02]  /*2a10*/  LEA R228, P1, R211, R10, 0x1 ;  /* 0x0000000ad3e47211 */ /* 0x004fe400078208ff */
[----:B------:R-:W-:-:S03]  /*2a20*/  LEA.HI.X.SX32 R235, R24, R0, 0x1, P0 ;  /* 0x0000000018eb7211 */ /* 0x000fc600000f0eff */
[----:B------:R-:W2:Y:S01]  /*2a30*/  LDC R200, c[0x0][0x268] ;  /* 0x00009a00ffc87b82 */ /* 0x000ea20000000800 */
[----:B------:R-:W-:Y:S02]  /*2a40*/  LEA.HI.X.SX32 R229, R211, R0, 0x1, P1 ;  /* 0x00000000d3e57211 */ /* 0x000fe400008f0eff */
[----:B------:R-:W-:Y:S01]  /*2a50*/  LEA R66, R66, R47, 0x1 ;  /* 0x0000002f42427211 */ /* 0x000fe200078e08ff */
[----:B------:R-:W-:Y:S03]  /*2a60*/  STL.64 [R1+0xd50], R234 ;  /* 0x000d50ea01007387 */ /* 0x000fe60000100a00 */
[----:B------:R-:W-:Y:S01]  /*2a70*/  LEA R25, R230, R66, 0x1 ;  /* 0x00000042e6197211 */ /* 0x000fe200078e08ff */
[----:B------:R4:W-:Y:S01]  /*2a80*/  STL.64 [R1+0xd48], R228 ;  /* 0x000d48e401007387 */ /* 0x0009e20000100a00 */
[----:B------:R-:W-:Y:S01]  /*2a90*/  LEA R216, P2, R204, R10, 0x1 ;  /* 0x0000000accd87211 */ /* 0x000fe200078408ff */
[----:B------:R-:W2:Y:S02]  /*2aa0*/  LDC R62, c[0x0][0x268] ;  /* 0x00009a00ff3e7b82 */ /* 0x000ea40000000800 */
[----:B------:R3:W-:Y:S01]  /*2ab0*/  STL.64 [R1+0xbe0], R222 ;  /* 0x000be0de01007387 */ /* 0x0007e20000100a00 */
[----:B------:R-:W-:Y:S01]  /*2ac0*/  IMAD R46, R46, 0x2, R25 ;  /* 0x000000022e2e7824 */ /* 0x000fe200078e0219 */
[----:B------:R-:W-:-:S04]  /*2ad0*/  LEA.HI.X.SX32 R217, R204, R0, 0x1, P2 ;  /* 0x00000000ccd97211 */ /* 0x000fc800010f0eff */
[----:B------:R-:W2:Y:S01]  /*2ae0*/  LDC R194, c[0x0][0x268] ;  /* 0x00009a00ffc27b82 */ /* 0x000ea20000000800 */
[-C--:B----4-:R-:W-:Y:S02]  /*2af0*/  LEA R228, P0, R63, R10.reuse, 0x1 ;  /* 0x0000000a3fe47211 */ /* 0x090fe400078008ff */
[----:B---3--:R-:W-:Y:S02]  /*2b00*/  LEA R222, P1, R205, R10, 0x1 ;  /* 0x0000000acdde7211 */ /* 0x008fe400078208ff */
[----:B------:R-:W-:-:S03]  /*2b10*/  LEA.HI.X.SX32 R229, R63, R0, 0x1, P0 ;  /* 0x000000003fe57211 */ /* 0x000fc600000f0eff */
[----:B------:R-:W3:Y:S01]  /*2b20*/  LDC R18, c[0x0][0x268] ;  /* 0x00009a00ff127b82 */ /* 0x000ee20000000800 */
[----:B------:R-:W-:Y:S02]  /*2b30*/  LEA.HI.X.SX32 R223, R205, R0, 0x1, P1 ;  /* 0x00000000cddf7211 */ /* 0x000fe400008f0eff */
[----:B------:R-:W-:Y:S01]  /*2b40*/  LEA R65, R224, R46, 0x1 ;  /* 0x0000002ee0417211 */ /* 0x000fe200078e08ff */
[----:B------:R-:W-:Y:S01]  /*2b50*/  STL.64 [R1+0xbd0], R228 ;  /* 0x000bd0e401007387 */ /* 0x000fe20000100a00 */
[----:B------:R-:W-:-:S03]  /*2b60*/  LEA R210, P2, R198, R10, 0x1 ;  /* 0x0000000ac6d27211 */ /* 0x000fc600078408ff */
[----:B------:R4:W-:Y:S01]  /*2b70*/  STL.64 [R1+0xbc0], R222 ;  /* 0x000bc0de01007387 */ /* 0x0009e20000100a00 */
[----:B------:R-:W-:Y:S01]  /*2b80*/  LEA R19, R19, R65, 0x1 ;  /* 0x0000004113137211 */ /* 0x000fe200078e08ff */
[----:B------:R-:W3:Y:S02]  /*2b90*/  LDC R188, c[0x0][0x268] ;  /* 0x00009a00ffbc7b82 */ /* 0x000ee40000000800 */
[----:B------:R0:W-:Y:S01]  /*2ba0*/  STL.64 [R1+0xa20], R216 ;  /* 0x000a20d801007387 */ /* 0x0001e20000100a00 */
[----:B------:R-:W-:-:S05]  /*2bb0*/  LEA.HI.X.SX32 R211, R198, R0, 0x1, P2 ;  /* 0x00000000c6d37211 */ /* 0x000fca00010f0eff */
[----:B------:R-:W3:Y:S01]  /*2bc0*/  LDC R9, c[0x0][0x268] ;  /* 0x00009a00ff097b82 */ /* 0x000ee20000000800 */
[CC--:B----4-:R-:W-:Y:S02]  /*2bd0*/  LEA R222, P0, R44.reuse, R10.reuse, 0x1 ;  /* 0x0000000a2cde7211 */ /* 0x0d0fe400078008ff */
[----:B0-----:R-:W-:Y:S02]  /*2be0*/  LEA R216, P1, R199, R10, 0x1 ;  /* 0x0000000ac7d87211 */ /* 0x001fe400078208ff */
[----:B------:R-:W-:-:S03]  /*2bf0*/  LEA.HI.X.SX32 R223, R44, R0, 0x1, P0 ;  /* 0x000000002cdf7211 */ /* 0x000fc600000f0eff */
[----:B------:R-:W0:Y:S01]  /*2c00*/  LDC R182, c[0x0][0x268] ;  /* 0x00009a00ffb67b82 */ /* 0x000e220000000800 */
[----:B------:R-:W-:Y:S01]  /*2c10*/  LEA.HI.X.SX32 R217, R199, R0, 0x1, P1 ;  /* 0x00000000c7d97211 */ /* 0x000fe200008f0eff */
[----:B------:R-:W-:Y:S01]  /*2c20*/  IMAD R33, R218, 0x2, R19 ;  /* 0x00000002da217824 */ /* 0x000fe200078e0213 */
[----:B------:R-:W-:Y:S04]  /*2c30*/  STL.64 [R1+0xa18], R222 ;  /* 0x000a18de01007387 */ /* 0x000fe80000100a00 */
[----:B------:R4:W-:Y:S01]  /*2c40*/  STL.64 [R1+0x8b0], R216 ;  /* 0x0008b0d801007387 */ /* 0x0009e20000100a00 */
[----:B------:R-:W-:Y:S01]  /*2c50*/  LEA R64, R64, R33, 0x1 ;  /* 0x0000002140407211 */ /* 0x000fe200078e08ff */
[----:B------:R-:W0:Y:S02]  /*2c60*/  LDC R60, c[0x0][0x268] ;  /* 0x00009a00ff3c7b82 */ /* 0x000e240000000800 */
[----:B------:R1:W-:Y:S01]  /*2c70*/  STL.64 [R1+0x8a0], R210 ;  /* 0x0008a0d201007387 */ /* 0x0003e20000100a00 */
[----:B------:R-:W-:-:S05]  /*2c80*/  LEA R24, R212, R64, 0x1 ;  /* 0x00000040d4187211 */ /* 0x000fca00078e08ff */
[----:B------:R-:W0:Y:S01]  /*2c90*/  LDC R176, c[0x0][0x268] ;  /* 0x00009a00ffb07b82 */ /* 0x000e220000000800 */
[-C--:B----4-:R-:W-:Y:S02]  /*2ca0*/  LEA R216, P0, R15, R10.reuse, 0x1 ;  /* 0x0000000a0fd87211 */ /* 0x090fe400078008ff */
[----:B-1----:R-:W-:Y:S02]  /*2cb0*/  LEA R210, P1, R193, R10, 0x1 ;  /* 0x0000000ac1d27211 */ /* 0x002fe400078208ff */
[----:B------:R-:W-:-:S03]  /*2cc0*/  LEA.HI.X.SX32 R217, R15, R0, 0x1, P0 ;  /* 0x000000000fd97211 */ /* 0x000fc600000f0eff */
[----:B------:R-:W1:Y:S01]  /*2cd0*/  LDC R42, c[0x0][0x268] ;  /* 0x00009a00ff2a7b82 */ /* 0x000e620000000800 */
[----:B------:R-:W-:Y:S02]  /*2ce0*/  LEA.HI.X.SX32 R211, R193, R0, 0x1, P1 ;  /* 0x00000000c1d37211 */ /* 0x000fe400008f0eff */
[C---:B------:R-:W-:Y:S01]  /*2cf0*/  LEA R204, P2, R192.reuse, R10, 0x1 ;  /* 0x0000000ac0cc7211 */ /* 0x040fe200078408ff */
[----:B------:R-:W-:Y:S01]  /*2d00*/  STL.64 [R1+0x890], R216 ;  /* 0x000890d801007387 */ /* 0x000fe20000100a00 */
[----:B------:R-:W-:Y:S02]  /*2d10*/  IMAD R45, R45, 0x2, R24 ;  /* 0x000000022d2d7824 */ /* 0x000fe400078e0218 */
[----:B------:R-:W-:Y:S01]  /*2d20*/  LEA.HI.X.SX32 R205, R192, R0, 0x1, P2 ;  /* 0x00000000c0cd7211 */ /* 0x000fe200010f0eff */
[----:B------:R4:W-:Y:S01]  /*2d30*/  STL.64 [R1+0x768], R210 ;  /* 0x000768d201007387 */ /* 0x0009e20000100a00 */
[C---:B------:R-:W-:Y:S01]  /*2d40*/  LEA R198, P2, R61.reuse, R10, 0x1 ;  /* 0x0000000a3dc67211 */ /* 0x040fe200078408ff */
[----:B------:R-:W1:Y:S01]  /*2d50*/  LDC R170, c[0x0][0x268] ;  /* 0x00009a00ffaa7b82 */ /* 0x000e620000000800 */
[----:B------:R-:W-:Y:S01]  /*2d60*/  LEA R63, R206, R45, 0x1 ;  /* 0x0000002dce3f7211 */ /* 0x000fe200078e08ff */
[----:B------:R2:W-:Y:S01]  /*2d70*/  STL.64 [R1+0x760], R204 ;  /* 0x000760cc01007387 */ /* 0x0005e20000100a00 */
[----:B------:R-:W-:-:S05]  /*2d80*/  LEA.HI.X.SX32 R199, R61, R0, 0x1, P2 ;  /* 0x000000003dc77211 */ /* 0x000fca00010f0eff */
[----:B------:R-:W1:Y:S01]  /*2d90*/  LDC R23, c[0x0][0x268] ;  /* 0x00009a00ff177b82 */ /* 0x000e620000000800 */
[----:B----4-:R-:W-:-:S04]  /*2da0*/  LEA R210, P0, R187, R10, 0x1 ;  /* 0x0000000abbd27211 */ /* 0x010fc800078008ff */
[----:B------:R-:W-:Y:S02]  /*2db0*/  LEA.HI.X.SX32 R211, R187, R0, 0x1, P0 ;  /* 0x00000000bbd37211 */ /* 0x000fe400000f0eff */
[----:B--2---:R-:W-:Y:S01]  /*2dc0*/  LEA R204, P1, R186, R10, 0x1 ;  /* 0x0000000abacc7211 */ /* 0x004fe200078208ff */
[----:B------:R-:W2:Y:S01]  /*2dd0*/  LDC R163, c[0x0][0x268] ;  /* 0x00009a00ffa37b82 */ /* 0x000ea20000000800 */
[----:B------:R-:W-:Y:S01]  /*2de0*/  LEA R32, R32, R63, 0x1 ;  /* 0x0000003f20207211 */ /* 0x000fe200078e08ff */
[----:B------:R-:W-:Y:S01]  /*2df0*/  STL.64 [R1+0x758], R210 ;  /* 0x000758d201007387 */ /* 0x000fe20000100a00 */
[----:B------:R-:W-:-:S03]  /*2e00*/  LEA.HI.X.SX32 R205, R186, R0, 0x1, P1 ;  /* 0x00000000bacd7211 */ /* 0x000fc600008f0eff */
[----:B------:R4:W-:Y:S01]  /*2e10*/  STL.64 [R1+0x748], R198 ;  /* 0x000748c601007387 */ /* 0x0009e20000100a00 */
[CC--:B------:R-:W-:Y:S01]  /*2e20*/  LEA R192, P1, R181.reuse, R10.reuse, 0x1 ;  /* 0x0000000ab5c07211 */ /* 0x0c0fe200078208ff */
[----:B------:R-:W-:Y:S01]  /*2e30*/  IMAD R44, R200, 0x2, R32 ;  /* 0x00000002c82c7824 */ /* 0x000fe200078e0220 */
[----:B------:R-:W-:Y:S01]  /*2e40*/  LEA R186, P2, R180, R10, 0x1 ;  /* 0x0000000ab4ba7211 */ /* 0x000fe200078408ff */
[----:B------:R-:W2:Y:S01]  /*2e50*/  LDC R58, c[0x0][0x268] ;  /* 0x00009a00ff3a7b82 */ /* 0x000ea20000000800 */
[----:B------:R-:W-:Y:S02]  /*2e60*/  LEA.HI.X.SX32 R193, R181, R0, 0x1, P1 ;  /* 0x00000000b5c17211 */ /* 0x000fe400008f0eff */
[----:B----4-:R-:W-:-:S05]  /*2e70*/  LEA R198, P0, R43, R10, 0x1 ;  /* 0x0000000a2bc67211 */ /* 0x010fca00078008ff */
[----:B------:R-:W4:Y:S01]  /*2e80*/  LDC R14, c[0x0][0x268] ;  /* 0x00009a00ff0e7b82 */ /* 0x000f220000000800 */
[----:B------:R-:W-:Y:S01]  /*2e90*/  LEA.HI.X.SX32 R199, R43, R0, 0x1, P0 ;  /* 0x000000002bc77211 */ /* 0x000fe200000f0eff */
[----:B------:R-:W-:Y:S01]  /*2ea0*/  STL.64 [R1+0x750], R204 ;  /* 0x000750cc01007387 */ /* 0x000fe20000100a00 */
[----:B------:R-:W-:-:S03]  /*2eb0*/  LEA R62, R62, R44, 0x1 ;  /* 0x0000002c3e3e7211 */ /* 0x000fc600078e08ff */
[----:B------:R0:W-:Y:S01]  /*2ec0*/  STL.64 [R1+0x740], R198 ;  /* 0x000740c601007387 */ /* 0x0001e20000100a00 */
[----:B------:R-:W-:Y:S01]  /*2ed0*/  LEA R15, R194, R62, 0x1 ;  /* 0x0000003ec20f7211 */ /* 0x000fe200078e08ff */
[----:B------:R-:W4:Y:S01]  /*2ee0*/  LDC R41, c[0x0][0x268] ;  /* 0x00009a00ff297b82 */ /* 0x000f220000000800 */
[----:B------:R-:W-:Y:S01]  /*2ef0*/  LEA.HI.X.SX32 R187, R180, R0, 0x1, P2 ;  /* 0x00000000b4bb7211 */ /* 0x000fe200010f0eff */
[----:B------:R1:W-:Y:S02]  /*2f00*/  STL.64 [R1+0x738], R192 ;  /* 0x000738c001007387 */ /* 0x0003e40000100a00 */
[----:B---3--:R-:W-:-:S04]  /*2f10*/  IMAD R18, R18, 0x2, R15 ;  /* 0x0000000212127824 */ /* 0x008fc800078e020f */
[----:B------:R-:W3:Y:S01]  /*2f20*/  LDC R57, c[0x0][0x268] ;  /* 0x00009a00ff397b82 */ /* 0x000ee20000000800 */
[-C--:B0-----:R-:W-:Y:S02]  /*2f30*/  LEA R198, P0, R31, R10.reuse, 0x1 ;  /* 0x0000000a1fc67211 */ /* 0x081fe400078008ff */
[----:B-1----:R-:W-:Y:S02]  /*2f40*/  LEA R192, P1, R175, R10, 0x1 ;  /* 0x0000000aafc07211 */ /* 0x002fe400078208ff */
[-C--:B------:R-:W-:Y:S01]  /*2f50*/  LEA.HI.X.SX32 R199, R31, R0.reuse, 0x1, P0 ;  /* 0x000000001fc77211 */ /* 0x080fe200000f0eff */
[----:B------:R0:W-:Y:S01]  /*2f60*/  STL.64 [R1+0x730], R186 ;  /* 0x000730ba01007387 */ /* 0x0001e20000100a00 */
[----:B------:R-:W-:Y:S01]  /*2f70*/  LEA.HI.X.SX32 R193, R175, R0, 0x1, P1 ;  /* 0x00000000afc17211 */ /* 0x000fe200008f0eff */
[----:B------:R-:W1:Y:S02]  /*2f80*/  LDC R22, c[0x0][0x268] ;  /* 0x00009a00ff167b82 */ /* 0x000e640000000800 */
[----:B------:R-:W-:Y:S01]  /*2f90*/  STL.64 [R1+0x728], R198 ;  /* 0x000728c601007387 */ /* 0x000fe20000100a00 */
[----:B------:R-:W-:-:S03]  /*2fa0*/  LEA R61, R188, R18, 0x1 ;  /* 0x00000012bc3d7211 */ /* 0x000fc600078e08ff */
[----:B------:R2:W-:Y:S02]  /*2fb0*/  STL.64 [R1+0x720], R192 ;  /* 0x000720c001007387 */ /* 0x0005e40000100a00 */
[----:B------:R-:W1:Y:S01]  /*2fc0*/  LDC R40, c[0x0][0x268] ;  /* 0x00009a00ff287b82 */ /* 0x000e620000000800 */
[----:B0-----:R-:W-:-:S04]  /*2fd0*/  LEA R186, P2, R174, R10, 0x1 ;  /* 0x0000000aaeba7211 */ /* 0x001fc800078408ff */
[----:B------:R-:W-:Y:S02]  /*2fe0*/  LEA.HI.X.SX32 R187, R174, R0, 0x1, P2 ;  /* 0x00000000aebb7211 */ /* 0x000fe400010f0eff */
[-C--:B------:R-:W-:Y:S01]  /*2ff0*/  LEA R180, P2, R59, R10.reuse, 0x1 ;  /* 0x0000000a3bb47211 */ /* 0x080fe200078408ff */
[----:B------:R-:W0:Y:S01]  /*3000*/  LDC R56, c[0x0][0x268] ;  /* 0x00009a00ff387b82 */ /* 0x000e220000000800 */
[----:B--2---:R-:W-:Y:S02]  /*3010*/  LEA R192, P0, R169, R10, 0x1 ;  /* 0x0000000aa9c07211 */ /* 0x004fe400078008ff */
[----:B------:R-:W-:Y:S02]  /*3020*/  LEA R9, R9, R61, 0x1 ;  /* 0x0000003d09097211 */ /* 0x000fe400078e08ff */
[-C--:B------:R-:W-:Y:S01]  /*3030*/  LEA.HI.X.SX32 R193, R169, R0.reuse, 0x1, P0 ;  /* 0x00000000a9c17211 */ /* 0x080fe200000f0eff */
[----:B------:R2:W-:Y:S01]  /*3040*/  STL.64 [R1+0x718], R186 ;  /* 0x000718ba01007387 */ /* 0x0005e20000100a00 */
[----:B------:R-:W-:Y:S01]  /*3050*/  LEA.HI.X.SX32 R181, R59, R0, 0x1, P2 ;  /* 0x000000003bb57211 */ /* 0x000fe200010f0eff */
[----:B------:R-:W-:Y:S01]  /*3060*/  IMAD R43, R182, 0x2, R9 ;  /* 0x00000002b62b7824 */ /* 0x000fe200078e0209 */
[----:B------:R-:W0:Y:S01]  /*3070*/  LDC R11, c[0x0][0x268] ;  /* 0x00009a00ff0b7b82 */ /* 0x000e220000000800 */
[----:B------:R-:W-:Y:S04]  /*3080*/  STL.64 [R1+0x710], R192 ;  /* 0x000710c001007387 */ /* 0x000fe80000100a00 */
[----:B------:R4:W-:Y:S03]  /*3090*/  STL.64 [R1+0x700], R180 ;  /* 0x000700b401007387 */ /* 0x0009e60000100a00 */
[----:B------:R-:W0:Y:S01]  /*30a0*/  LDC R29, c[0x0][0x268] ;  /* 0x00009a00ff1d7b82 */ /* 0x000e220000000800 */
[----:B--2---:R-:W-:-:S04]  /*30b0*/  LEA R186, P1, R168, R10, 0x1 ;  /* 0x0000000aa8ba7211 */ /* 0x004fc800078208ff */
[----:B------:R-:W-:Y:S02]  /*30c0*/  LEA.HI.X.SX32 R187, R168, R0, 0x1, P1 ;  /* 0x00000000a8bb7211 */ /* 0x000fe400008f0eff */
[-C--:B------:R-:W-:Y:S01]  /*30d0*/  LEA R174, P1, R162, R10.reuse, 0x1 ;  /* 0x0000000aa2ae7211 */ /* 0x080fe200078208ff */
[----:B------:R-:W2:Y:S01]  /*30e0*/  LDC R55, c[0x0][0x268] ;  /* 0x00009a00ff377b82 */ /* 0x000ea20000000800 */
[-C--:B----4-:R-:W-:Y:S02]  /*30f0*/  LEA R180, P0, R30, R10.reuse, 0x1 ;  /* 0x0000000a1eb47211 */ /* 0x090fe400078008ff */
[----:B------:R-:W-:Y:S02]  /*3100*/  LEA R168, P2, R164, R10, 0x1 ;  /* 0x0000000aa4a87211 */ /* 0x000fe400078408ff */
[----:B------:R-:W-:Y:S02]  /*3110*/  LEA R60, R60, R43, 0x1 ;  /* 0x0000002b3c3c7211 */ /* 0x000fe400078e08ff */
[-C--:B------:R-:W-:Y:S01]  /*3120*/  LEA.HI.X.SX32 R181, R30, R0.reuse, 0x1, P0 ;  /* 0x000000001eb57211 */ /* 0x080fe200000f0eff */
[----:B------:R-:W4:Y:S01]  /*3130*/  LDC R17, c[0x0][0x268] ;  /* 0x00009a00ff117b82 */ /* 0x000f220000000800 */
[----:B------:R-:W-:-:S02]  /*3140*/  LEA.HI.X.SX32 R175, R162, R0, 0x1, P1 ;  /* 0x00000000a2af7211 */ /* 0x000fc400008f0eff */
[----:B------:R-:W-:Y:S01]  /*3150*/  LEA.HI.X.SX32 R169, R164, R0, 0x1, P2 ;  /* 0x00000000a4a97211 */ /* 0x000fe200010f0eff */
[----:B------:R-:W-:Y:S01]  /*3160*/  STL.64 [R1+0x708], R186 ;  /* 0x000708ba01007387 */ /* 0x000fe20000100a00 */
[----:B------:R-:W-:-:S03]  /*3170*/  LEA R31, R176, R60, 0x1 ;  /* 0x0000003cb01f7211 */ /* 0x000fc600078e08ff */
[----:B------:R3:W-:Y:S01]  /*3180*/  STL.64 [R1+0x6f8], R180 ;  /* 0x0006f8b401007387 */ /* 0x0007e20000100a00 */
[----:B------:R-:W4:Y:S01]  /*3190*/  LDC R39, c[0x0][0x268] ;  /* 0x00009a00ff277b82 */ /* 0x000f220000000800 */
[----:B------:R-:W-:Y:S02]  /*31a0*/  IMAD R42, R42, 0x2, R31 ;  /* 0x000000022a2a7824 */ /* 0x000fe400078e021f */
[----:B------:R-:W-:Y:S04]  /*31b0*/  STL.64 [R1+0x6f0], R174 ;  /* 0x0006f0ae01007387 */ /* 0x000fe80000100a00 */
[----:B------:R1:W-:Y:S01]  /*31c0*/  STL.64 [R1+0x6e8], R168 ;  /* 0x0006e8a801007387 */ /* 0x0003e20000100a00 */
[----:B------:R-:W4:Y:S01]  /*31d0*/  LDC R54, c[0x0][0x268] ;  /* 0x00009a00ff367b82 */ /* 0x000f220000000800 */
[----:B---3--:R-:W-:-:S02]  /*31e0*/  LEA R180, P0, R152, R10, 0x1 ;  /* 0x0000000a98b47211 */ /* 0x008fc400078008ff */
[----:B------:R-:W-:Y:S02]  /*31f0*/  LEA R59, R170, R42, 0x1 ;  /* 0x0000002aaa3b7211 */ /* 0x000fe400078e08ff */
[----:B------:R-:W-:-:S03]  /*3200*/  LEA.HI.X.SX32 R181, R152, R0, 0x1, P0 ;  /* 0x0000000098b57211 */ /* 0x000fc600000f0eff */
[----:B------:R-:W3:Y:S01]  /*3210*/  LDC R28, c[0x0][0x268] ;  /* 0x00009a00ff1c7b82 */ /* 0x000ee20000000800 */
[CC--:B-1----:R-:W-:Y:S02]  /*3220*/  LEA R168, P2, R154.reuse, R10.reuse, 0x1 ;  /* 0x0000000a9aa87211 */ /* 0x0c2fe400078408ff */
[----:B------:R-:W-:Y:S02]  /*3230*/  LEA R174, P1, R153, R10, 0x1 ;  /* 0x0000000a99ae7211 */ /* 0x000fe400078208ff */
[-C--:B------:R-:W-:Y:S01]  /*3240*/  LEA.HI.X.SX32 R169, R154, R0.reuse, 0x1, P2 ;  /* 0x000000009aa97211 */ /* 0x080fe200010f0eff */
[----:B------:R-:W-:Y:S01]  /*3250*/  STL.64 [R1+0x6e0], R180 ;  /* 0x0006e0b401007387 */ /* 0x000fe20000100a00 */
[----:B------:R-:W-:Y:S01]  /*3260*/  LEA R23, R23, R59, 0x1 ;  /* 0x0000003b17177211 */ /* 0x000fe200078e08ff */
[----:B------:R-:W1:Y:S01]  /*3270*/  LDC R38, c[0x0][0x268] ;  /* 0x00009a00ff267b82 */ /* 0x000e620000000800 */
[----:B------:R-:W-:Y:S01]  /*3280*/  LEA.HI.X.SX32 R175, R153, R0, 0x1, P1 ;  /* 0x0000000099af7211 */ /* 0x000fe200008f0eff */
[----:B------:R0:W-:Y:S01]  /*3290*/  STL.64 [R1+0x6d0], R168 ;  /* 0x0006d0a801007387 */ /* 0x0001e20000100a00 */
[----:B------:R-:W-:-:S02]  /*32a0*/  LEA R162, P1, R147, R10, 0x1 ;  /* 0x0000000a93a27211 */ /* 0x000fc400078208ff */
[----:B------:R-:W-:Y:S01]  /*32b0*/  LEA R152, P2, R148, R10, 0x1 ;  /* 0x0000000a94987211 */ /* 0x000fe200078408ff */
[----:B------:R-:W-:Y:S01]  /*32c0*/  IMAD R30, R163, 0x2, R23 ;  /* 0x00000002a31e7824 */ /* 0x000fe200078e0217 */
[----:B------:R-:W-:Y:S01]  /*32d0*/  LEA.HI.X.SX32 R163, R147, R0, 0x1, P1 ;  /* 0x0000000093a37211 */ /* 0x000fe200008f0eff */
[----:B------:R-:W1:Y:S01]  /*32e0*/  LDC R53, c[0x0][0x268] ;  /* 0x00009a00ff357b82 */ /* 0x000e620000000800 */
[----:B0-----:R-:W-:Y:S02]  /*32f0*/  LEA R168, P0, R146, R10, 0x1 ;  /* 0x0000000a92a87211 */ /* 0x001fe400078008ff */
[----:B------:R-:W-:-:S05]  /*3300*/  LEA.HI.X.SX32 R153, R148, R0, 0x1, P2 ;  /* 0x0000000094997211 */ /* 0x000fca00010f0eff */
[----:B------:R-:W0:Y:S01]  /*3310*/  LDC R12, c[0x0][0x268] ;  /* 0x00009a00ff0c7b82 */ /* 0x000e220000000800 */
[----:B------:R-:W-:Y:S01]  /*3320*/  LEA.HI.X.SX32 R169, R146, R0, 0x1, P0 ;  /* 0x0000000092a97211 */ /* 0x000fe200000f0eff */
[----:B------:R-:W-:Y:S04]  /*3330*/  STL.64 [R1+0x6d8], R174 ;  /* 0x0006d8ae01007387 */ /* 0x000fe80000100a00 */
[----:B------:R-:W-:Y:S01]  /*3340*/  STL.64 [R1+0x6c8], R168 ;  /* 0x0006c8a801007387 */ /* 0x000fe20000100a00 */
[C---:B------:R-:W-:Y:S01]  /*3350*/  LEA R146, P2, R142.reuse, R10, 0x1 ;  /* 0x0000000a8e927211 */ /* 0x040fe200078408ff */
[----:B------:R-:W0:Y:S02]  /*3360*/  LDC R21, c[0x0][0x268] ;  /* 0x00009a00ff157b82 */ /* 0x000e240000000800 */
[----:B------:R2:W-:Y:S04]  /*3370*/  STL.64 [R1+0x6c0], R162 ;  /* 0x0006c0a201007387 */ /* 0x0005e80000100a00 */
[----:B------:R4:W-:Y:S01]  /*3380*/  STL.64 [R1+0x6b8], R152 ;  /* 0x0006b89801007387 */ /* 0x0009e20000100a00 */
[----:B------:R-:W-:Y:S01]  /*3390*/  LEA.HI.X.SX32 R147, R142, R0, 0x1, P2 ;  /* 0x000000008e937211 */ /* 0x000fe200010f0eff */
[----:B------:R-:W0:Y:S01]  /*33a0*/  LDC R52, c[0x0][0x268] ;  /* 0x00009a00ff347b82 */ /* 0x000e220000000800 */
[----:B--2---:R-:W-:-:S07]  /*33b0*/  LEA R162, P0, R140, R10, 0x1 ;  /* 0x0000000a8ca27211 */ /* 0x004fce00078008ff */
[----:B------:R-:W2:Y:S01]  /*33c0*/  LDC R16, c[0x0][0x268] ;  /* 0x00009a00ff107b82 */ /* 0x000ea20000000800 */
[C---:B----4-:R-:W-:Y:S02]  /*33d0*/  LEA R152, P1, R141.reuse, R10, 0x1 ;  /* 0x0000000a8d987211 */ /* 0x050fe400078208ff */
[-C--:B------:R-:W-:Y:S02]  /*33e0*/  LEA.HI.X.SX32 R163, R140, R0.reuse, 0x1, P0 ;  /* 0x000000008ca37211 */ /* 0x080fe400000f0eff */
[----:B------:R-:W-:-:S03]  /*33f0*/  LEA.HI.X.SX32 R153, R141, R0, 0x1, P1 ;  /* 0x000000008d997211 */ /* 0x000fc600008f0eff */
[----:B------:R-:W4:Y:S01]  /*3400*/  LDC R37, c[0x0][0x268] ;  /* 0x00009a00ff257b82 */ /* 0x000f220000000800 */
[----:B------:R-:W-:Y:S01]  /*3410*/  STL.64 [R1+0x6b0], R162 ;  /* 0x0006b0a201007387 */ /* 0x000fe20000100a00 */
[----:B------:R-:W-:-:S03]  /*3420*/  LEA R140, P2, R136, R10, 0x1 ;  /* 0x0000000a888c7211 */ /* 0x000fc600078408ff */
[----:B------:R3:W-:Y:S03]  /*3430*/  STL.64 [R1+0x6a8], R152 ;  /* 0x0006a89801007387 */ /* 0x0007e60000100a00 */
[----:B------:R-:W4:Y:S01]  /*3440*/  LDC R51, c[0x0][0x268] ;  /* 0x00009a00ff337b82 */ /* 0x000f220000000800 */
[----:B------:R1:W-:Y:S01]  /*3450*/  STL.64 [R1+0x6a0], R146 ;  /* 0x0006a09201007387 */ /* 0x0003e20000100a00 */
[----:B------:R-:W-:-:S06]  /*3460*/  LEA.HI.X.SX32 R141, R136, R0, 0x1, P2 ;  /* 0x00000000888d7211 */ /* 0x000fcc00010f0eff */
[----:B------:R-:W4:Y:S01]  /*3470*/  LDC R27, c[0x0][0x268] ;  /* 0x00009a00ff1b7b82 */ /* 0x000f220000000800 */
[CC--:B---3--:R-:W-:Y:S02]  /*3480*/  LEA R152, P0, R134.reuse, R10.reuse, 0x1 ;  /* 0x0000000a86987211 */ /* 0x0c8fe400078008ff */
[----:B-1----:R-:W-:Y:S02]  /*3490*/  LEA R146, P1, R135, R10, 0x1 ;  /* 0x0000000a87927211 */ /* 0x002fe400078208ff */
[----:B------:R-:W-:-:S03]  /*34a0*/  LEA.HI.X.SX32 R153, R134, R0, 0x1, P0 ;  /* 0x0000000086997211 */ /* 0x000fc600000f0eff */
[----:B------:R-:W1:Y:S01]  /*34b0*/  LDC R36, c[0x0][0x268] ;  /* 0x00009a00ff247b82 */ /* 0x000e620000000800 */
[----:B------:R-:W-:Y:S01]  /*34c0*/  LEA.HI.X.SX32 R147, R135, R0, 0x1, P1 ;  /* 0x0000000087937211 */ /* 0x000fe200008f0eff */
[----:B------:R-:W-:Y:S01]  /*34d0*/  STL.64 [R1+0x698], R152 ;  /* 0x0006989801007387 */ /* 0x000fe20000100a00 */
[----:B------:R-:W-:-:S03]  /*34e0*/  LEA R58, R58, R30, 0x1 ;  /* 0x0000001e3a3a7211 */ /* 0x000fc600078e08ff */
[----:B------:R3:W-:Y:S01]  /*34f0*/  STL.64 [R1+0x690], R146 ;  /* 0x0006909201007387 */ /* 0x0007e20000100a00 */
[----:B------:R-:W-:Y:S01]  /*3500*/  LEA R134, P2, R130, R10, 0x1 ;  /* 0x0000000a82867211 */ /* 0x000fe200078408ff */
[----:B------:R-:W1:Y:S02]  /*3510*/  LDC R50, c[0x0][0x268] ;  /* 0x00009a00ff327b82 */ /* 0x000e640000000800 */
[----:B------:R0:W-:Y:S01]  /*3520*/  STL.64 [R1+0x688], R140 ;  /* 0x0006888c01007387 */ /* 0x0001e20000100a00 */
[----:B------:R-:W-:-:S05]  /*3530*/  LEA R14, R14, R58, 0x1 ;  /* 0x0000003a0e0e7211 */ /* 0x000fca00078e08ff */
[----:B------:R-:W1:Y:S01]  /*3540*/  LDC R20, c[0x0][0x268] ;  /* 0x00009a00ff147b82 */ /* 0x000e620000000800 */
[CC--:B---3--:R-:W-:Y:S02]  /*3550*/  LEA R146, P0, R128.reuse, R10.reuse, 0x1 ;  /* 0x0000000a80927211 */ /* 0x0c8fe400078008ff */
[----:B0-----:R-:W-:Y:S02]  /*3560*/  LEA R140, P1, R129, R10, 0x1 ;  /* 0x0000000a818c7211 */ /* 0x001fe400078208ff */
[----:B------:R-:W-:-:S03]  /*3570*/  LEA.HI.X.SX32 R147, R128, R0, 0x1, P0 ;  /* 0x0000000080937211 */ /* 0x000fc600000f0eff */
[----:B------:R-:W0:Y:S01]  /*3580*/  LDC R26, c[0x0][0x268] ;  /* 0x00009a00ff1a7b82 */ /* 0x000e220000000800 */
[-C--:B------:R-:W-:Y:S02]  /*3590*/  LEA.HI.X.SX32 R141, R129, R0.reuse, 0x1, P1 ;  /* 0x00000000818d7211 */ /* 0x080fe400008f0eff */
[----:B------:R-:W-:Y:S01]  /*35a0*/  LEA.HI.X.SX32 R135, R130, R0, 0x1, P2 ;  /* 0x0000000082877211 */ /* 0x000fe200010f0eff */
[----:B------:R-:W-:Y:S01]  /*35b0*/  STL.64 [R1+0x680], R146 ;  /* 0x0006809201007387 */ /* 0x000fe20000100a00 */
[----:B------:R-:W-:-:S03]  /*35c0*/  IMAD R41, R41, 0x2, R14 ;  /* 0x0000000229297824 */ /* 0x000fc600078e020e */
[----:B------:R3:W-:Y:S01]  /*35d0*/  STL.64 [R1+0x678], R140 ;  /* 0x0006788c01007387 */ /* 0x0007e20000100a00 */
[----:B------:R-:W-:Y:S01]  /*35e0*/  LEA R128, P2, R124, R10, 0x1 ;  /* 0x0000000a7c807211 */ /* 0x000fe200078408ff */
[----:B------:R-:W0:Y:S02]  /*35f0*/  LDC R49, c[0x0][0x268] ;  /* 0x00009a00ff317b82 */ /* 0x000e240000000800 */
[----:B------:R2:W-:Y:S01]  /*3600*/  STL.64 [R1+0x670], R134 ;  /* 0x0006708601007387 */ /* 0x0005e20000100a00 */
[----:B------:R-:W-:-:S05]  /*3610*/  LEA R57, R57, R41, 0x1 ;  /* 0x0000002939397211 */ /* 0x000fca00078e08ff */
[----:B------:R-:W0:Y:S01]  /*3620*/  LDC R6, c[0x0][0x268] ;  /* 0x00009a00ff067b82 */ /* 0x000e220000000800 */
[CC--:B---3--:R-:W-:Y:S02]  /*3630*/  LEA R140, P0, R122.reuse, R10.reuse, 0x1 ;  /* 0x0000000a7a8c7211 */ /* 0x0c8fe400078008ff */
[----:B--2---:R-:W-:Y:S02]  /*3640*/  LEA R134, P1, R123, R10, 0x1 ;  /* 0x0000000a7b867211 */ /* 0x004fe400078208ff */
[----:B------:R-:W-:-:S03]  /*3650*/  LEA.HI.X.SX32 R141, R122, R0, 0x1, P0 ;  /* 0x000000007a8d7211 */ /* 0x000fc600000f0eff */
[----:B------:R-:W2:Y:S01]  /*3660*/  LDC R35, c[0x0][0x268] ;  /* 0x00009a00ff237b82 */ /* 0x000ea20000000800 */
[-C--:B------:R-:W-:Y:S02]  /*3670*/  LEA.HI.X.SX32 R135, R123, R0.reuse, 0x1, P1 ;  /* 0x000000007b877211 */ /* 0x080fe400008f0eff */
[----:B------:R-:W-:Y:S01]  /*3680*/  LEA.HI.X.SX32 R129, R124, R0, 0x1, P2 ;  /* 0x000000007c817211 */ /* 0x000fe200010f0eff */
[----:B------:R-:W-:Y:S01]  /*3690*/  STL.64 [R1+0x668], R140 ;  /* 0x0006688c01007387 */ /* 0x000fe20000100a00 */
[----:B------:R-:W-:-:S03]  /*36a0*/  LEA R22, R22, R57, 0x1 ;  /* 0x0000003916167211 */ /* 0x000fc600078e08ff */
[----:B------:R3:W-:Y:S01]  /*36b0*/  STL.64 [R1+0x660], R134 ;  /* 0x0006608601007387 */ /* 0x0007e20000100a00 */
[----:B------:R-:W-:Y:S01]  /*36c0*/  LEA R122, P2, R118, R10, 0x1 ;  /* 0x0000000a767a7211 */ /* 0x000fe200078408ff */
[----:B------:R-:W2:Y:S02]  /*36d0*/  LDC R48, c[0x0][0x268] ;  /* 0x00009a00ff307b82 */ /* 0x000ea40000000800 */
[----:B------:R4:W-:Y:S01]  /*36e0*/  STL.64 [R1+0x658], R128 ;  /* 0x0006588001007387 */ /* 0x0009e20000100a00 */
[----:B------:R-:W-:Y:S01]  /*36f0*/  IMAD R40, R40, 0x2, R22 ;  /* 0x0000000228287824 */ /* 0x000fe200078e0216 */
[----:B------:R-:W-:-:S04]  /*3700*/  LEA.HI.X.SX32 R123, R118, R0, 0x1, P2 ;  /* 0x00000000767b7211 */ /* 0x000fc800010f0eff */
[----:B------:R-:W2:Y:S01]  /*3710*/  LDC R71, c[0x0][0x268] ;  /* 0x00009a00ff477b82 */ /* 0x000ea20000000800 */
[CC--:B---3--:R-:W-:Y:S02]  /*3720*/  LEA R134, P0, R116.reuse, R10.reuse, 0x1 ;  /* 0x0000000a74867211 */ /* 0x0c8fe400078008ff */
[----:B----4-:R-:W-:Y:S02]  /*3730*/  LEA R128, P1, R117, R10, 0x1 ;  /* 0x0000000a75807211 */ /* 0x010fe400078208ff */
        /* <DEDUP_REMOVED lines=10> */
[----:B------:R-:W-:Y:S01]  /*37e0*/  LEA.HI.X.SX32 R117, R112, R0, 0x1, P2 ;  /* 0x0000000070757211 */ /* 0x000fe200010f0eff */
[----:B------:R-:W-:-:S04]  /*37f0*/  IMAD R29, R29, 0x2, R11 ;  /* 0x000000021d1d7824 */ /* 0x000fc800078e020b */
[----:B------:R-:W3:Y:S01]  /*3800*/  LDC R77, c[0x0][0x268] ;  /* 0x00009a00ff4d7b82 */ /* 0x000ee20000000800 */
[CC--:B----4-:R-:W-:Y:S02]  /*3810*/  LEA R128, P0, R110.reuse, R10.reuse, 0x1 ;  /* 0x0000000a6e807211 */ /* 0x0d0fe400078008ff */
        /* <DEDUP_REMOVED lines=12> */
[CC--:B----4-:R-:W-:Y:S02]  /*38e0*/  LEA R122, P0, R104.reuse, R10.reuse, 0x1 ;  /* 0x0000000a687a7211 */ /* 0x0d0fe400078008ff */
[----:B0-----:R-:W-:Y:S02]  /*38f0*/  LEA R116, P1, R105, R10, 0x1 ;  /* 0x0000000a69747211 */ /* 0x001fe400078208ff */
[----:B------:R-:W-:-:S03]  /*3900*/  LEA.HI.X.SX32 R123, R104, R0, 0x1, P0 ;  /* 0x00000000687b7211 */ /* 0x000fc600000f0eff */
[----:B------:R-:W0:Y:S01]  /*3910*/  LDC R84, c[0x0][0x268] ;  /* 0x00009a00ff547b82 */ /* 0x000e220000000800 */
[-C--:B------:R-:W-:Y:S02]  /*3920*/  LEA.HI.X.SX32 R117, R105, R0.reuse, 0x1, P1 ;  /* 0x0000000069757211 */ /* 0x080fe400008f0eff */
[----:B------:R-:W-:Y:S01]  /*3930*/  LEA.HI.X.SX32 R111, R106, R0, 0x1, P2 ;  /* 0x000000006a6f7211 */ /* 0x000fe200010f0eff */
[----:B------:R-:W-:Y:S01]  /*3940*/  IMAD R39, R39, 0x2, R17 ;  /* 0x0000000227277824 */ /* 0x000fe200078e0211 */
[----:B------:R-:W-:Y:S01]  /*3950*/  STL.64 [R1+0x620], R122 ;  /* 0x0006207a01007387 */ /* 0x000fe20000100a00 */
[----:B------:R-:W-:Y:S02]  /*3960*/  LEA R104, P2, R100, R10, 0x1 ;  /* 0x0000000a64687211 */ /* 0x000fe400078408ff */
[----:B------:R-:W4:Y:S01]  /*3970*/  LDC R85, c[0x0][0x268] ;  /* 0x00009a00ff557b82 */ /* 0x000f220000000800 */
[----:B------:R2:W-:Y:S01]  /*3980*/  STL.64 [R1+0x618], R116 ;  /* 0x0006187401007387 */ /* 0x0005e20000100a00 */
[----:B------:R-:W-:-:S03]  /*3990*/  LEA R54, R54, R39, 0x1 ;  /* 0x0000002736367211 */ /* 0x000fc600078e08ff */
[----:B------:R3:W-:Y:S01]  /*39a0*/  STL.64 [R1+0x610], R110 ;  /* 0x0006106e01007387 */ /* 0x0007e20000100a00 */
[----:B------:R-:W-:Y:S02]  /*39b0*/  LEA.HI.X.SX32 R105, R100, R0, 0x1, P2 ;  /* 0x0000000064697211 */ /* 0x000fe400010f0eff */
[----:B------:R-:W4:Y:S01]  /*39c0*/  LDC R89, c[0x0][0x268] ;  /* 0x00009a00ff597b82 */ /* 0x000f220000000800 */
[----:B--2---:R-:W-:-:S07]  /*39d0*/  LEA R116, P0, R98, R10, 0x1 ;  /* 0x0000000a62747211 */ /* 0x004fce00078008ff */
[----:B------:R-:W2:Y:S01]  /*39e0*/  LDC R90, c[0x0][0x268] ;  /* 0x00009a00ff5a7b82 */ /* 0x000ea20000000800 */
[C---:B---3--:R-:W-:Y:S02]  /*39f0*/  LEA R110, P1, R99.reuse, R10, 0x1 ;  /* 0x0000000a636e7211 */ /* 0x048fe400078208ff */
[-C--:B------:R-:W-:Y:S02]  /*3a00*/  LEA.HI.X.SX32 R117, R98, R0.reuse, 0x1, P0 ;  /* 0x0000000062757211 */ /* 0x080fe400000f0eff */
[----:B------:R-:W-:Y:S02]  /*3a10*/  LEA.HI.X.SX32 R111, R99, R0, 0x1, P1 ;  /* 0x00000000636f7211 */ /* 0x000fe400008f0eff */
[----:B------:R-:W-:Y:S01]  /*3a20*/  LEA R28, R28, R54, 0x1 ;  /* 0x000000361c1c7211 */ /* 0x000fe200078e08ff */
[----:B------:R-:W-:Y:S01]  /*3a30*/  STL.64 [R1+0x608], R116 ;  /* 0x0006087401007387 */ /* 0x000fe20000100a00 */
[----:B------:R-:W-:Y:S01]  /*3a40*/  LEA R98, P2, R94, R10, 0x1 ;  /* 0x0000000a5e627211 */ /* 0x000fe200078408ff */
[----:B------:R-:W3:Y:S02]  /*3a50*/  LDC R91, c[0x0][0x268] ;  /* 0x00009a00ff5b7b82 */ /* 0x000ee40000000800 */
[----:B------:R1:W-:Y:S01]  /*3a60*/  STL.64 [R1+0x600], R110 ;  /* 0x0006006e01007387 */ /* 0x0003e20000100a00 */
[----:B------:R-:W-:-:S03]  /*3a70*/  IMAD R38, R38, 0x2, R28 ;  /* 0x0000000226267824 */ /* 0x000fc600078e021c */
[----:B------:R0:W-:Y:S01]  /*3a80*/  STL.64 [R1+0x5f8], R104 ;  /* 0x0005f86801007387 */ /* 0x0001e20000100a00 */
[----:B------:R-:W-:Y:S01]  /*3a90*/  LEA.HI.X.SX32 R99, R94, R0, 0x1, P2 ;  /* 0x000000005e637211 */ /* 0x000fe200010f0eff */
[----:B------:R-:W3:Y:S01]  /*3aa0*/  LDC R95, c[0x0][0x268] ;  /* 0x00009a00ff5f7b82 */ /* 0x000ee20000000800 */
[----:B-1----:R-:W-:-:S07]  /*3ab0*/  LEA R110, P0, R92, R10, 0x1 ;  /* 0x0000000a5c6e7211 */ /* 0x002fce00078008ff */
[----:B------:R-:W1:Y:S01]  /*3ac0*/  LDC R96, c[0x0][0x268] ;  /* 0x00009a00ff607b82 */ /* 0x000e620000000800 */
[C---:B0-----:R-:W-:Y:S02]  /*3ad0*/  LEA R104, P1, R93.reuse, R10, 0x1 ;  /* 0x0000000a5d687211 */ /* 0x041fe400078208ff */
[-C--:B------:R-:W-:Y:S02]  /*3ae0*/  LEA.HI.X.SX32 R111, R92, R0.reuse, 0x1, P0 ;  /* 0x000000005c6f7211 */ /* 0x080fe400000f0eff */
[----:B------:R-:W-:Y:S02]  /*3af0*/  LEA.HI.X.SX32 R105, R93, R0, 0x1, P1 ;  /* 0x000000005d697211 */ /* 0x000fe400008f0eff */
[----:B------:R-:W-:Y:S01]  /*3b00*/  LEA R53, R53, R38, 0x1 ;  /* 0x0000002635357211 */ /* 0x000fe200078e08ff */
[----:B------:R-:W-:Y:S01]  /*3b10*/  STL.64 [R1+0x5f0], R110 ;  /* 0x0005f06e01007387 */ /* 0x000fe20000100a00 */
[----:B------:R-:W0:Y:S02]  /*3b20*/  LDC R97, c[0x0][0x268] ;  /* 0x00009a00ff617b82 */ /* 0x000e240000000800 */
[----:B------:R-:W-:Y:S01]  /*3b30*/  LEA R12, R12, R53, 0x1 ;  /* 0x000000350c0c7211 */ /* 0x000fe200078e08ff */
[----:B------:R4:W-:Y:S01]  /*3b40*/  STL.64 [R1+0x5e8], R104 ;  /* 0x0005e86801007387 */ /* 0x0009e20000100a00 */
[----:B------:R-:W-:-:S03]  /*3b50*/  LEA R92, P2, R88, R10, 0x1 ;  /* 0x0000000a585c7211 */ /* 0x000fc600078408ff */
[----:B------:R2:W-:Y:S01]  /*3b60*/  STL.64 [R1+0x5e0], R98 ;  /* 0x0005e06201007387 */ /* 0x0005e20000100a00 */
[----:B------:R-:W-:Y:S01]  /*3b70*/  IMAD R21, R21, 0x2, R12 ;  /* 0x0000000215157824 */ /* 0x000fe200078e020c */
[----:B------:R-:W-:Y:S01]  /*3b80*/  LEA.HI.X.SX32 R93, R88, R0, 0x1, P2 ;  /* 0x00000000585d7211 */ /* 0x000fe200010f0eff */
[----:B------:R-:W0:Y:S01]  /*3b90*/  LDC R101, c[0x0][0x268] ;  /* 0x00009a00ff657b82 */ /* 0x000e220000000800 */
[----:B----4-:R-:W-:-:S07]  /*3ba0*/  LEA R104, P0, R86, R10, 0x1 ;  /* 0x0000000a56687211 */ /* 0x010fce00078008ff */
[----:B------:R-:W4:Y:S01]  /*3bb0*/  LDC R102, c[0x0][0x268] ;  /* 0x00009a00ff667b82 */ /* 0x000f220000000800 */
[C---:B--2---:R-:W-:Y:S02]  /*3bc0*/  LEA R98, P1, R87.reuse, R10, 0x1 ;  /* 0x0000000a57627211 */ /* 0x044fe400078208ff */
[-C--:B------:R-:W-:Y:S02]  /*3bd0*/  LEA.HI.X.SX32 R105, R86, R0.reuse, 0x1, P0 ;  /* 0x0000000056697211 */ /* 0x080fe400000f0eff */
[----:B------:R-:W-:Y:S02]  /*3be0*/  LEA.HI.X.SX32 R99, R87, R0, 0x1, P1 ;  /* 0x0000000057637211 */ /* 0x000fe400008f0eff */
[----:B------:R-:W-:Y:S01]  /*3bf0*/  LEA R52, R52, R21, 0x1 ;  /* 0x0000001534347211 */ /* 0x000fe200078e08ff */
[----:B------:R-:W-:Y:S01]  /*3c00*/  STL.64 [R1+0x5d8], R104 ;  /* 0x0005d86801007387 */ /* 0x000fe20000100a00 */
[----:B------:R-:W-:Y:S01]  /*3c10*/  LEA R86, P2, R82, R10, 0x1 ;  /* 0x0000000a52567211 */ /* 0x000fe200078408ff */
[----:B------:R-:W2:Y:S02]  /*3c20*/  LDC R103, c[0x0][0x268] ;  /* 0x00009a00ff677b82 */ /* 0x000ea40000000800 */
[----:B------:R3:W-:Y:S01]  /*3c30*/  STL.64 [R1+0x5d0], R98 ;  /* 0x0005d06201007387 */ /* 0x0007e20000100a00 */
[----:B------:R-:W-:-:S03]  /*3c40*/  LEA R16, R16, R52, 0x1 ;  /* 0x0000003410107211 */ /* 0x000fc600078e08ff */
[----:B------:R1:W-:Y:S01]  /*3c50*/  STL.64 [R1+0x5c8], R92 ;  /* 0x0005c85c01007387 */ /* 0x0003e20000100a00 */
[----:B------:R-:W-:Y:S01]  /*3c60*/  LEA.HI.X.SX32 R87, R82, R0, 0x1, P2 ;  /* 0x0000000052577211 */ /* 0x000fe200010f0eff */
[----:B------:R-:W2:Y:S01]  /*3c70*/  LDC R107, c[0x0][0x268] ;  /* 0x00009a00ff6b7b82 */ /* 0x000ea20000000800 */
[----:B---3--:R-:W-:-:S07]  /*3c80*/  LEA R98, P0, R80, R10, 0x1 ;  /* 0x0000000a50627211 */ /* 0x008fce00078008ff */
[----:B------:R-:W3:Y:S01]  /*3c90*/  LDC R108, c[0x0][0x268] ;  /* 0x00009a00ff6c7b82 */ /* 0x000ee20000000800 */
[C---:B-1----:R-:W-:Y:S02]  /*3ca0*/  LEA R92, P1, R81.reuse, R10, 0x1 ;  /* 0x0000000a515c7211 */ /* 0x042fe400078208ff */
[-C--:B------:R-:W-:Y:S02]  /*3cb0*/  LEA.HI.X.SX32 R99, R80, R0.reuse, 0x1, P0 ;  /* 0x0000000050637211 */ /* 0x080fe400000f0eff */
[----:B------:R-:W-:Y:S01]  /*3cc0*/  LEA.HI.X.SX32 R93, R81, R0, 0x1, P1 ;  /* 0x00000000515d7211 */ /* 0x000fe200008f0eff */
[----:B------:R-:W-:Y:S02]  /*3cd0*/  IMAD R37, R37, 0x2, R16 ;  /* 0x0000000225257824 */ /* 0x000fe400078e0210 */
[----:B------:R-:W1:Y:S01]  /*3ce0*/  LDC R109, c[0x0][0x268] ;  /* 0x00009a00ff6d7b82 */ /* 0x000e620000000800 */
[----:B------:R-:W-:Y:S01]  /*3cf0*/  STL.64 [R1+0x5c0], R98 ;  /* 0x0005c06201007387 */ /* 0x000fe20000100a00 */
[----:B------:R-:W-:-:S03]  /*3d00*/  LEA R80, P2, R76, R10, 0x1 ;  /* 0x0000000a4c507211 */ /* 0x000fc600078408ff */
[----:B------:R0:W-:Y:S01]  /*3d10*/  STL.64 [R1+0x5b8], R92 ;  /* 0x0005b85c01007387 */ /* 0x0001e20000100a00 */
[----:B------:R-:W-:Y:S02]  /*3d20*/  LEA R51, R51, R37, 0x1 ;  /* 0x0000002533337211 */ /* 0x000fe400078e08ff */
[----:B------:R-:W1:Y:S01]  /*3d30*/  LDC R113, c[0x0][0x268] ;  /* 0x00009a00ff717b82 */ /* 0x000e620000000800 */
[----:B------:R4:W-:Y:S01]  /*3d40*/  STL.64 [R1+0x5b0], R86 ;  /* 0x0005b05601007387 */ /* 0x0009e20000100a00 */
[----:B------:R-:W-:-:S06]  /*3d50*/  LEA R27, R27, R51, 0x1 ;  /* 0x000000331b1b7211 */ /* 0x000fcc00078e08ff */
[----:B------:R-:W1:Y:S01]  /*3d60*/  LDC R114, c[0x0][0x268] ;  /* 0x00009a00ff727b82 */ /* 0x000e620000000800 */
[CC--:B0-----:R-:W-:Y:S02]  /*3d70*/  LEA R92, P0, R74.reuse, R10.reuse, 0x1 ;  /* 0x0000000a4a5c7211 */ /* 0x0c1fe400078008ff */
[----:B----4-:R-:W-:Y:S02]  /*3d80*/  LEA R86, P1, R75, R10, 0x1 ;  /* 0x0000000a4b567211 */ /* 0x010fe400078208ff */
        /* <DEDUP_REMOVED lines=12> */
[CC--:B----4-:R-:W-:Y:S02]  /*3e50*/  LEA R86, P0, R68.reuse, R10.reuse, 0x1 ;  /* 0x0000000a44567211 */ /* 0x0d0fe400078008ff */
        /* <DEDUP_REMOVED lines=8> */
[C---:B------:R-:W-:Y:S01]  /*3ee0*/  LEA R68, P2, R67.reuse, R10, 0x1 ;  /* 0x0000000a43447211 */ /* 0x040fe200078408ff */
[----:B------:R-:W-:Y:S01]  /*3ef0*/  IMAD R26, R26, 0x2, R20 ;  /* 0x000000021a1a7824 */ /* 0x000fe200078e0214 */
[----:B------:R-:W2:Y:S01]  /*3f00*/  LDC R125, c[0x0][0x268] ;  /* 0x00009a00ff7d7b82 */ /* 0x000ea20000000800 */
[----:B------:R3:W-:Y:S01]  /*3f10*/  STL.64 [R1+0x580], R74 ;  /* 0x0005804a01007387 */ /* 0x0007e20000100a00 */
[----:B------:R-:W-:-:S06]  /*3f20*/  LEA.HI.X.SX32 R69, R67, R0, 0x1, P2 ;  /* 0x0000000043457211 */ /* 0x000fcc00010f0eff */
[----:B------:R-:W2:Y:S01]  /*3f30*/  LDC R126, c[0x0][0x268] ;  /* 0x00009a00ff7e7b82 */ /* 0x000ea20000000800 */
[CC--:B----4-:R-:W-:Y:S02]  /*3f40*/  LEA R80, P0, R13.reuse, R10.reuse, 0x1 ;  /* 0x0000000a0d507211 */ /* 0x0d0fe400078008ff */
[----:B---3--:R-:W-:Y:S02]  /*3f50*/  LEA R74, P1, R34, R10, 0x1 ;  /* 0x0000000a224a7211 */ /* 0x008fe400078208ff */
[----:B------:R-:W-:-:S03]  /*3f60*/  LEA.HI.X.SX32 R81, R13, R0, 0x1, P0 ;  /* 0x000000000d517211 */ /* 0x000fc600000f0eff */
[----:B------:R-:W3:Y:S01]  /*3f70*/  LDC R127, c[0x0][0x268] ;  /* 0x00009a00ff7f7b82 */ /* 0x000ee20000000800 */
[----:B------:R-:W-:Y:S02]  /*3f80*/  LEA.HI.X.SX32 R75, R34, R0, 0x1, P1 ;  /* 0x00000000224b7211 */ /* 0x000fe400008f0eff */
[----:B------:R-:W-:Y:S01]  /*3f90*/  LEA R49, R49, R26, 0x1 ;  /* 0x0000001a31317211 */ /* 0x000fe200078e08ff */
[----:B------:R4:W-:Y:S03]  /*3fa0*/  STL.64 [R1+0x578], R80 ;  /* 0x0005785001007387 */ /* 0x0009e60000100a00 */
[----:B------:R-:W-:Y:S01]  /*3fb0*/  LEA R6, R6, R49, 0x1 ;  /* 0x0000003106067211 */ /* 0x000fe200078e08ff */
[----:B------:R1:W-:Y:S01]  /*3fc0*/  STL.64 [R1+0x570], R74 ;  /* 0x0005704a01007387 */ /* 0x0003e20000100a00 */
[----:B------:R-:W3:Y:S03]  /*3fd0*/  LDC R131, c[0x0][0x268] ;  /* 0x00009a00ff837b82 */ /* 0x000ee60000000800 */
[----:B------:R0:W-:Y:S01]  /*3fe0*/  STL.64 [R1+0x568], R68 ;  /* 0x0005684401007387 */ /* 0x0001e20000100a00 */
[----:B----4-:R-:W-:-:S04]  /*3ff0*/  LEA R80, P0, R8, R10, 0x1 ;  /* 0x0000000a08507211 */ /* 0x010fc800078008ff */
[----:B------:R-:W4:Y:S01]  /*4000*/  LDC R132, c[0x0][0x268] ;  /* 0x00009a00ff847b82 */ /* 0x000f220000000800 */
[----:B-1----:R-:W-:Y:S02]  /*4010*/  LEA R74, P1, R47, R10, 0x1 ;  /* 0x0000000a2f4a7211 */ /* 0x002fe400078208ff */
[----:B------:R-:W-:Y:S02]  /*4020*/  LEA.HI.X.SX32 R81, R8, R0, 0x1, P0 ;  /* 0x0000000008517211 */ /* 0x000fe400000f0eff */
[C---:B0-----:R-:W-:Y:S01]  /*4030*/  LEA R68, P2, R66.reuse, R10, 0x1 ;  /* 0x0000000a42447211 */ /* 0x041fe200078408ff */
[----:B------:R-:W-:Y:S01]  /*4040*/  IMAD R35, R35, 0x2, R6 ;  /* 0x0000000223237824 */ /* 0x000fe200078e0206 */
[-C--:B------:R-:W-:Y:S01]  /*4050*/  LEA.HI.X.SX32 R75, R47, R0.reuse, 0x1, P1 ;  /* 0x000000002f4b7211 */ /* 0x080fe200008f0eff */
[----:B------:R-:W0:Y:S01]  /*4060*/  LDC R133, c[0x0][0x268] ;  /* 0x00009a00ff857b82 */ /* 0x000e220000000800 */
[----:B------:R-:W-:Y:S01]  /*4070*/  LEA.HI.X.SX32 R69, R66, R0, 0x1, P2 ;  /* 0x0000000042457211 */ /* 0x000fe200010f0eff */
[----:B------:R-:W-:Y:S01]  /*4080*/  STL.64 [R1+0x560], R80 ;  /* 0x0005605001007387 */ /* 0x000fe20000100a00 */
[----:B------:R-:W-:-:S03]  /*4090*/  LEA R48, R48, R35, 0x1 ;  /* 0x0000002330307211 */ /* 0x000fc600078e08ff */
[----:B------:R1:W-:Y:S01]  /*40a0*/  STL.64 [R1+0x558], R74 ;  /* 0x0005584a01007387 */ /* 0x0003e20000100a00 */
[C---:B------:R-:W-:Y:S01]  /*40b0*/  LEA R70, P1, R46.reuse, R10, 0x1 ;  /* 0x0000000a2e467211 */ /* 0x040fe200078208ff */
[----:B------:R-:W0:Y:S02]  /*40c0*/  LDC R137, c[0x0][0x268] ;  /* 0x00009a00ff897b82 */ /* 0x000e240000000800 */
[----:B------:R2:W-:Y:S01]  /*40d0*/  STL.64 [R1+0x550], R68 ;  /* 0x0005504401007387 */ /* 0x0005e20000100a00 */
[----:B------:R-:W-:Y:S02]  /*40e0*/  LEA R13, R71, R48, 0x1 ;  /* 0x00000030470d7211 */ /* 0x000fe400078e08ff */
[----:B------:R-:W-:-:S03]  /*40f0*/  LEA.HI.X.SX32 R71, R46, R0, 0x1, P1 ;  /* 0x000000002e477211 */ /* 0x000fc600008f0eff */
[----:B------:R-:W0:Y:S01]  /*4100*/  LDC R138, c[0x0][0x268] ;  /* 0x00009a00ff8a7b82 */ /* 0x000e220000000800 */
[-C--:B-1----:R-:W-:Y:S02]  /*4110*/  LEA R74, P0, R25, R10.reuse, 0x1 ;  /* 0x0000000a194a7211 */ /* 0x082fe400078008ff */
[----:B--2---:R-:W-:Y:S02]  /*4120*/  LEA R68, P2, R65, R10, 0x1 ;  /* 0x0000000a41447211 */ /* 0x004fe400078408ff */
[----:B------:R-:W-:-:S03]  /*4130*/  LEA.HI.X.SX32 R75, R25, R0, 0x1, P0 ;  /* 0x00000000194b7211 */ /* 0x000fc600000f0eff */
[----:B------:R-:W1:Y:S01]  /*4140*/  LDC R139, c[0x0][0x268] ;  /* 0x00009a00ff8b7b82 */ /* 0x000e620000000800 */
[----:B------:R-:W-:Y:S01]  /*4150*/  LEA.HI.X.SX32 R69, R65, R0, 0x1, P2 ;  /* 0x0000000041457211 */ /* 0x000fe200010f0eff */
[----:B------:R-:W-:Y:S01]  /*4160*/  STL.64 [R1+0x548], R74 ;  /* 0x0005484a01007387 */ /* 0x000fe20000100a00 */
[----:B------:R-:W-:-:S03]  /*4170*/  LEA R66, P2, R64, R10, 0x1 ;  /* 0x0000000a40427211 */ /* 0x000fc600078408ff */
[----:B------:R2:W-:Y:S02]  /*4180*/  STL.64 [R1+0x540], R70 ;  /* 0x0005404601007387 */ /* 0x0005e40000100a00 */
[----:B------:R-:W1:Y:S02]  /*4190*/  LDC R143, c[0x0][0x268] ;  /* 0x00009a00ff8f7b82 */ /* 0x000e640000000800 */
[----:B------:R3:W-:Y:S01]  /*41a0*/  STL.64 [R1+0x538], R68 ;  /* 0x0005384401007387 */ /* 0x0007e20000100a00 */
[----:B------:R-:W-:-:S05]  /*41b0*/  LEA.HI.X.SX32 R67, R64, R0, 0x1, P2 ;  /* 0x0000000040437211 */ /* 0x000fca00010f0eff */
[----:B------:R-:W1:Y:S01]  /*41c0*/  LDC R144, c[0x0][0x268] ;  /* 0x00009a00ff907b82 */ /* 0x000e620000000800 */
[-C--:B--2---:R-:W-:Y:S02]  /*41d0*/  LEA R70, P0, R19, R10.reuse, 0x1 ;  /* 0x0000000a13467211 */ /* 0x084fe400078008ff */
[----:B---3--:R-:W-:-:S05]  /*41e0*/  LEA R68, P1, R33, R10, 0x1 ;  /* 0x0000000a21447211 */ /* 0x008fca00078208ff */
[----:B------:R-:W2:Y:S01]  /*41f0*/  LDC R145, c[0x0][0x268] ;  /* 0x00009a00ff917b82 */ /* 0x000ea20000000800 */
[-C--:B------:R-:W-:Y:S02]  /*4200*/  LEA.HI.X.SX32 R71, R19, R0.reuse, 0x1, P0 ;  /* 0x0000000013477211 */ /* 0x080fe400000f0eff */
[----:B------:R-:W-:-:S03]  /*4210*/  LEA.HI.X.SX32 R69, R33, R0, 0x1, P1 ;  /* 0x0000000021457211 */ /* 0x000fc600008f0eff */
[----:B------:R3:W-:Y:S02]  /*4220*/  STL.64 [R1+0x530], R70 ;  /* 0x0005304601007387 */ /* 0x0007e40000100a00 */
[----:B------:R-:W2:Y:S02]  /*4230*/  LDC R149, c[0x0][0x268] ;  /* 0x00009a00ff957b82 */ /* 0x000ea40000000800 */
[----:B------:R4:W-:Y:S04]  /*4240*/  STL.64 [R1+0x528], R68 ;  /* 0x0005284401007387 */ /* 0x0009e80000100a00 */
[----:B------:R0:W-:Y:S02]  /*4250*/  STL.64 [R1+0x520], R66 ;  /* 0x0005204201007387 */ /* 0x0001e40000100a00 */
[----:B------:R-:W2:Y:S01]  /*4260*/  LDC R150, c[0x0][0x268] ;  /* 0x00009a00ff967b82 */ /* 0x000ea20000000800 */
[----:B---3--:R-:W-:-:S02]  /*4270*/  LEA R70, P0, R24, R10, 0x1 ;  /* 0x0000000a18467211 */ /* 0x008fc400078008ff */
[----:B----4-:R-:W-:Y:S02]  /*4280*/  LEA R68, P1, R45, R10, 0x1 ;  /* 0x0000000a2d447211 */ /* 0x010fe400078208ff */
[----:B------:R-:W-:-:S03]  /*4290*/  LEA.HI.X.SX32 R71, R24, R0, 0x1, P0 ;  /* 0x0000000018477211 */ /* 0x000fc600000f0eff */
[----:B------:R-:W3:Y:S01]  /*42a0*/  LDC R151, c[0x0][0x268] ;  /* 0x00009a00ff977b82 */ /* 0x000ee20000000800 */
[----:B0-----:R-:W-:Y:S02]  /*42b0*/  LEA R66, P2, R63, R10, 0x1 ;  /* 0x0000000a3f427211 */ /* 0x001fe400078408ff */
[-C--:B------:R-:W-:Y:S02]  /*42c0*/  LEA.HI.X.SX32 R69, R45, R0.reuse, 0x1, P1 ;  /* 0x000000002d457211 */ /* 0x080fe400008f0eff */
[----:B------:R-:W-:Y:S01]  /*42d0*/  LEA.HI.X.SX32 R67, R63, R0, 0x1, P2 ;  /* 0x000000003f437211 */ /* 0x000fe200010f0eff */
[----:B------:R-:W-:Y:S01]  /*42e0*/  STL.64 [R1+0x518], R70 ;  /* 0x0005184601007387 */ /* 0x000fe20000100a00 */
[C---:B------:R-:W-:Y:S01]  /*42f0*/  LEA R64, P2, R62.reuse, R10, 0x1 ;  /* 0x0000000a3e407211 */ /* 0x040fe200078408ff */
[----:B------:R-:W0:Y:S02]  /*4300*/  LDC R155, c[0x0][0x268] ;  /* 0x00009a00ff9b7b82 */ /* 0x000e240000000800 */
[----:B------:R4:W-:Y:S04]  /*4310*/  STL.64 [R1+0x510], R68 ;  /* 0x0005104401007387 */ /* 0x0009e80000100a00 */
[----:B------:R1:W-:Y:S01]  /*4320*/  STL.64 [R1+0x508], R66 ;  /* 0x0005084201007387 */ /* 0x0003e20000100a00 */
[----:B------:R-:W-:Y:S01]  /*4330*/  LEA.HI.X.SX32 R65, R62, R0, 0x1, P2 ;  /* 0x000000003e417211 */ /* 0x000fe200010f0eff */
[----:B------:R-:W0:Y:S01]  /*4340*/  LDC R160, c[0x0][0x268] ;  /* 0x00009a00ffa07b82 */ /* 0x000e220000000800 */
[----:B----4-:R-:W-:-:S07]  /*4350*/  LEA R68, P0, R32, R10, 0x1 ;  /* 0x0000000a20447211 */ /* 0x010fce00078008ff */
[----:B------:R-:W4:Y:S01]  /*4360*/  LDC R161, c[0x0][0x268] ;  /* 0x00009a00ffa17b82 */ /* 0x000f220000000800 */
[----:B-1----:R-:W-:Y:S02]  /*4370*/  LEA R66, P1, R44, R10, 0x1 ;  /* 0x0000000a2c427211 */ /* 0x002fe400078208ff */
[-C--:B------:R-:W-:Y:S02]  /*4380*/  LEA.HI.X.SX32 R69, R32, R0.reuse, 0x1, P0 ;  /* 0x0000000020457211 */ /* 0x080fe400000f0eff */
[----:B------:R-:W-:-:S03]  /*4390*/  LEA.HI.X.SX32 R67, R44, R0, 0x1, P1 ;  /* 0x000000002c437211 */ /* 0x000fc600008f0eff */
[----:B------:R-:W1:Y:S01]  /*43a0*/  LDC R165, c[0x0][0x268] ;  /* 0x00009a00ffa57b82 */ /* 0x000e620000000800 */
[----:B------:R2:W-:Y:S04]  /*43b0*/  STL.64 [R1+0x500], R68 ;  /* 0x0005004401007387 */ /* 0x0005e80000100a00 */
[----:B------:R3:W-:Y:S03]  /*43c0*/  STL.64 [R1+0x4f8], R66 ;  /* 0x0004f84201007387 */ /* 0x0007e60000100a00 */
[----:B------:R-:W1:Y:S01]  /*43d0*/  LDC R166, c[0x0][0x268] ;  /* 0x00009a00ffa67b82 */ /* 0x000e620000000800 */
[----:B------:R3:W-:Y:S01]  /*43e0*/  STL.64 [R1+0x4f0], R64 ;  /* 0x0004f04001007387 */ /* 0x0007e20000100a00 */
[----:B--2---:R-:W-:-:S06]  /*43f0*/  LEA R68, P0, R15, R10, 0x1 ;  /* 0x0000000a0f447211 */ /* 0x004fcc00078008ff */
[----:B------:R-:W2:Y:S01]  /*4400*/  LDC R167, c[0x0][0x268] ;  /* 0x00009a00ffa77b82 */ /* 0x000ea20000000800 */
[C---:B---3--:R-:W-:Y:S02]  /*4410*/  LEA R66, P1, R18.reuse, R10, 0x1 ;  /* 0x0000000a12427211 */ /* 0x048fe400078208ff */
[----:B------:R-:W-:Y:S02]  /*4420*/  LEA.HI.X.SX32 R69, R15, R0, 0x1, P0 ;  /* 0x000000000f457211 */ /* 0x000fe400000f0eff */
[C---:B------:R-:W-:Y:S02]  /*4430*/  LEA R64, P2, R61.reuse, R10, 0x1 ;  /* 0x0000000a3d407211 */ /* 0x040fe400078408ff */
[-C--:B------:R-:W-:Y:S01]  /*4440*/  LEA.HI.X.SX32 R67, R18, R0.reuse, 0x1, P1 ;  /* 0x0000000012437211 */ /* 0x080fe200008f0eff */
[----:B------:R-:W3:Y:S01]  /*4450*/  LDC R171, c[0x0][0x268] ;  /* 0x00009a00ffab7b82 */ /* 0x000ee20000000800 */
[----:B------:R-:W-:Y:S01]  /*4460*/  LEA.HI.X.SX32 R65, R61, R0, 0x1, P2 ;  /* 0x000000003d417211 */ /* 0x000fe200010f0eff */
[----:B------:R-:W-:Y:S01]  /*4470*/  STL.64 [R1+0x4e8], R68 ;  /* 0x0004e84401007387 */ /* 0x000fe20000100a00 */
[----:B------:R-:W-:-:S03]  /*4480*/  IMAD R34, R72, 0x2, R13 ;  /* 0x0000000248227824 */ /* 0x000fc600078e020d */
[----:B------:R0:W-:Y:S01]  /*4490*/  STL.64 [R1+0x4e0], R66 ;  /* 0x0004e04201007387 */ /* 0x0001e20000100a00 */
[----:B------:R-:W-:Y:S01]  /*44a0*/  LEA R62, P2, R60, R10, 0x1 ;  /* 0x0000000a3c3e7211 */ /* 0x000fe200078408ff */
[----:B------:R-:W3:Y:S02]  /*44b0*/  LDC R172, c[0x0][0x268] ;  /* 0x00009a00ffac7b82 */ /* 0x000ee40000000800 */
[----:B------:R4:W-:Y:S01]  /*44c0*/  STL.64 [R1+0x4d8], R64 ;  /* 0x0004d84001007387 */ /* 0x0009e20000100a00 */
[----:B------:R-:W-:-:S05]  /*44d0*/  LEA R47, R73, R34, 0x1 ;  /* 0x00000022492f7211 */ /* 0x000fca00078e08ff */
[----:B------:R-:W3:Y:S01]  /*44e0*/  LDC R173, c[0x0][0x268] ;  /* 0x00009a00ffad7b82 */ /* 0x000ee20000000800 */
[-C--:B0-----:R-:W-:Y:S02]  /*44f0*/  LEA R66, P0, R9, R10.reuse, 0x1 ;  /* 0x0000000a09427211 */ /* 0x081fe400078008ff */
[----:B----4-:R-:W-:Y:S02]  /*4500*/  LEA R64, P1, R43, R10, 0x1 ;  /* 0x0000000a2b407211 */ /* 0x010fe400078208ff */
[----:B------:R-:W-:-:S03]  /*4510*/  LEA.HI.X.SX32 R67, R9, R0, 0x1, P0 ;  /* 0x0000000009437211 */ /* 0x000fc600000f0eff */
[----:B------:R-:W0:Y:S01]  /*4520*/  LDC R177, c[0x0][0x268] ;  /* 0x00009a00ffb17b82 */ /* 0x000e220000000800 */
[-C--:B------:R-:W-:Y:S02]  /*4530*/  LEA.HI.X.SX32 R65, R43, R0.reuse, 0x1, P1 ;  /* 0x000000002b417211 */ /* 0x080fe400008f0eff */
[----:B------:R-:W-:Y:S01]  /*4540*/  LEA.HI.X.SX32 R63, R60, R0, 0x1, P2 ;  /* 0x000000003c3f7211 */ /* 0x000fe200010f0eff */
[----:B------:R4:W-:Y:S01]  /*4550*/  STL.64 [R1+0x4d0], R66 ;  /* 0x0004d04201007387 */ /* 0x0009e20000100a00 */
[----:B------:R-:W-:-:S03]  /*4560*/  LEA R8, R77, R47, 0x1 ;  /* 0x0000002f4d087211 */ /* 0x000fc600078e08ff */
[----:B------:R1:W-:Y:S01]  /*4570*/  STL.64 [R1+0x4c8], R64 ;  /* 0x0004c84001007387 */ /* 0x0003e20000100a00 */
[----:B------:R-:W0:Y:S03]  /*4580*/  LDC R178, c[0x0][0x268] ;  /* 0x00009a00ffb27b82 */ /* 0x000e260000000800 */
[----:B------:R2:W-:Y:S01]  /*4590*/  STL.64 [R1+0x4c0], R62 ;  /* 0x0004c03e01007387 */ /* 0x0005e20000100a00 */
[----:B----4-:R-:W-:Y:S01]  /*45a0*/  LEA R66, P0, R31, R10, 0x1 ;  /* 0x0000000a1f427211 */ /* 0x010fe200078008ff */
[----:B------:R-:W-:-:S03]  /*45b0*/  IMAD R25, R78, 0x2, R8 ;  /* 0x000000024e197824 */ /* 0x000fc600078e0208 */
[----:B------:R-:W4:Y:S01]  /*45c0*/  LDC R179, c[0x0][0x268] ;  /* 0x00009a00ffb37b82 */ /* 0x000f220000000800 */
[C---:B-1----:R-:W-:Y:S02]  /*45d0*/  LEA R64, P1, R42.reuse, R10, 0x1 ;  /* 0x0000000a2a407211 */ /* 0x042fe400078208ff */
[----:B------:R-:W-:Y:S02]  /*45e0*/  LEA.HI.X.SX32 R67, R31, R0, 0x1, P0 ;  /* 0x000000001f437211 */ /* 0x000fe400000f0eff */
[C---:B--2---:R-:W-:Y:S02]  /*45f0*/  LEA R62, P2, R59.reuse, R10, 0x1 ;  /* 0x0000000a3b3e7211 */ /* 0x044fe400078408ff */
[-C--:B------:R-:W-:Y:S01]  /*4600*/  LEA.HI.X.SX32 R65, R42, R0.reuse, 0x1, P1 ;  /* 0x000000002a417211 */ /* 0x080fe200008f0eff */
[----:B------:R-:W1:Y:S01]  /*4610*/  LDC R183, c[0x0][0x268] ;  /* 0x00009a00ffb77b82 */ /* 0x000e620000000800 */
[----:B------:R-:W-:Y:S01]  /*4620*/  LEA.HI.X.SX32 R63, R59, R0, 0x1, P2 ;  /* 0x000000003b3f7211 */ /* 0x000fe200010f0eff */
[----:B------:R-:W-:Y:S01]  /*4630*/  STL.64 [R1+0x4b8], R66 ;  /* 0x0004b84201007387 */ /* 0x000fe20000100a00 */
[----:B------:R-:W-:-:S03]  /*4640*/  LEA R46, R79, R25, 0x1 ;  /* 0x000000194f2e7211 */ /* 0x000fc600078e08ff */
[----:B------:R2:W-:Y:S01]  /*4650*/  STL.64 [R1+0x4b0], R64 ;  /* 0x0004b04001007387 */ /* 0x0005e20000100a00 */
[----:B------:R-:W-:Y:S01]  /*4660*/  LEA R19, R83, R46, 0x1 ;  /* 0x0000002e53137211 */ /* 0x000fe200078e08ff */
[----:B------:R-:W1:Y:S02]  /*4670*/  LDC R184, c[0x0][0x268] ;  /* 0x00009a00ffb87b82 */ /* 0x000e640000000800 */
[----:B------:R3:W-:Y:S01]  /*4680*/  STL.64 [R1+0x4a8], R62 ;  /* 0x0004a83e01007387 */ /* 0x0007e20000100a00 */
[----:B------:R-:W-:-:S05]  /*4690*/  LEA R60, P2, R58, R10, 0x1 ;  /* 0x0000000a3a3c7211 */ /* 0x000fca00078408ff */
[----:B------:R-:W1:Y:S01]  /*46a0*/  LDC R185, c[0x0][0x268] ;  /* 0x00009a00ffb97b82 */ /* 0x000e620000000800 */
[CC--:B--2---:R-:W-:Y:S02]  /*46b0*/  LEA R64, P0, R23.reuse, R10.reuse, 0x1 ;  /* 0x0000000a17407211 */ /* 0x0c4fe400078008ff */
[----:B---3--:R-:W-:Y:S02]  /*46c0*/  LEA R62, P1, R30, R10, 0x1 ;  /* 0x0000000a1e3e7211 */ /* 0x008fe400078208ff */
[----:B------:R-:W-:-:S03]  /*46d0*/  LEA.HI.X.SX32 R65, R23, R0, 0x1, P0 ;  /* 0x0000000017417211 */ /* 0x000fc600000f0eff */
[----:B------:R-:W2:Y:S01]  /*46e0*/  LDC R189, c[0x0][0x268] ;  /* 0x00009a00ffbd7b82 */ /* 0x000ea20000000800 */
[-C--:B------:R-:W-:Y:S01]  /*46f0*/  LEA.HI.X.SX32 R63, R30, R0.reuse, 0x1, P1 ;  /* 0x000000001e3f7211 */ /* 0x080fe200008f0eff */
[----:B------:R-:W-:Y:S01]  /*4700*/  IMAD R33, R84, 0x2, R19 ;  /* 0x0000000254217824 */ /* 0x000fe200078e0213 */
[----:B------:R-:W-:Y:S01]  /*4710*/  LEA.HI.X.SX32 R61, R58, R0, 0x1, P2 ;  /* 0x000000003a3d7211 */ /* 0x000fe200010f0eff */
[----:B------:R3:W-:Y:S04]  /*4720*/  STL.64 [R1+0x4a0], R64 ;  /* 0x0004a04001007387 */ /* 0x0007e80000100a00 */
[----:B------:R0:W-:Y:S01]  /*4730*/  STL.64 [R1+0x498], R62 ;  /* 0x0004983e01007387 */ /* 0x0001e20000100a00 */
[----:B------:R-:W-:Y:S01]  /*4740*/  LEA R45, R85, R33, 0x1 ;  /* 0x00000021552d7211 */ /* 0x000fe200078e08ff */
[----:B------:R-:W2:Y:S02]  /*4750*/  LDC R190, c[0x0][0x268] ;  /* 0x00009a00ffbe7b82 */ /* 0x000ea40000000800 */
[----:B------:R4:W-:Y:S01]  /*4760*/  STL.64 [R1+0x490], R60 ;  /* 0x0004903c01007387 */ /* 0x0009e20000100a00 */
[----:B---3--:R-:W-:-:S05]  /*4770*/  LEA R64, P0, R14, R10, 0x1 ;  /* 0x0000000a0e407211 */ /* 0x008fca00078008ff */
[----:B------:R-:W3:Y:S01]  /*4780*/  LDC R191, c[0x0][0x268] ;  /* 0x00009a00ffbf7b82 */ /* 0x000ee20000000800 */
[----:B0-----:R-:W-:Y:S02]  /*4790*/  LEA R62, P1, R41, R10, 0x1 ;  /* 0x0000000a293e7211 */ /* 0x001fe400078208ff */
[----:B------:R-:W-:Y:S02]  /*47a0*/  LEA.HI.X.SX32 R65, R14, R0, 0x1, P0 ;  /* 0x000000000e417211 */ /* 0x000fe400000f0eff */
[----:B----4-:R-:W-:Y:S02]  /*47b0*/  LEA R60, P2, R57, R10, 0x1 ;  /* 0x0000000a393c7211 */ /* 0x010fe400078408ff */
[-C--:B------:R-:W-:Y:S01]  /*47c0*/  LEA.HI.X.SX32 R63, R41, R0.reuse, 0x1, P1 ;  /* 0x00000000293f7211 */ /* 0x080fe200008f0eff */
[----:B------:R-:W0:Y:S01]  /*47d0*/  LDC R195, c[0x0][0x268] ;  /* 0x00009a00ffc37b82 */ /* 0x000e220000000800 */
[----:B------:R-:W-:Y:S02]  /*47e0*/  LEA R24, R89, R45, 0x1 ;  /* 0x0000002d59187211 */ /* 0x000fe400078e08ff */
[----:B------:R-:W-:Y:S01]  /*47f0*/  LEA.HI.X.SX32 R61, R57, R0, 0x1, P2 ;  /* 0x00000000393d7211 */ /* 0x000fe200010f0eff */
[----:B------:R-:W-:Y:S02]  /*4800*/  STL.64 [R1+0x488], R64 ;  /* 0x0004884001007387 */ /* 0x000fe40000100a00 */
[----:B------:R-:W-:-:S02]  /*4810*/  IMAD R32, R90, 0x2, R24 ;  /* 0x000000025a207824 */ /* 0x000fc400078e0218 */
[----:B------:R4:W-:Y:S01]  /*4820*/  STL.64 [R1+0x480], R62 ;  /* 0x0004803e01007387 */ /* 0x0009e20000100a00 */
[----:B------:R-:W-:Y:S01]  /*4830*/  LEA R58, P2, R56, R10, 0x1 ;  /* 0x0000000a383a7211 */ /* 0x000fe200078408ff */
        /* <DEDUP_REMOVED lines=8> */
[-C--:B------:R-:W-:Y:S02]  /*48c0*/  LEA.HI.X.SX32 R61, R40, R0.reuse, 0x1, P1 ;  /* 0x00000000283d7211 */ /* 0x080fe400008f0eff */
[----:B------:R-:W-:Y:S01]  /*48d0*/  LEA.HI.X.SX32 R59, R56, R0, 0x1, P2 ;  /* 0x00000000383b7211 */ /* 0x000fe200010f0eff */
[----:B------:R4:W-:Y:S01]  /*48e0*/  STL.64 [R1+0x470], R62 ;  /* 0x0004703e01007387 */ /* 0x0009e20000100a00 */
[----:B------:R-:W-:-:S03]  /*48f0*/  LEA R15, R95, R44, 0x1 ;  /* 0x0000002c5f0f7211 */ /* 0x000fc600078e08ff */
[----:B------:R2:W-:Y:S01]  /*4900*/  STL.64 [R1+0x468], R60 ;  /* 0x0004683c01007387 */ /* 0x0005e20000100a00 */
[----:B------:R-:W1:Y:S03]  /*4910*/  LDC R202, c[0x0][0x268] ;  /* 0x00009a00ffca7b82 */ /* 0x000e660000000800 */
[----:B------:R3:W-:Y:S01]  /*4920*/  STL.64 [R1+0x460], R58 ;  /* 0x0004603a01007387 */ /* 0x0007e20000100a00 */
[----:B----4-:R-:W-:Y:S01]  /*4930*/  LEA R62, P0, R11, R10, 0x1 ;  /* 0x0000000a0b3e7211 */ /* 0x010fe200078008ff */
[----:B------:R-:W-:-:S03]  /*4940*/  IMAD R18, R96, 0x2, R15 ;  /* 0x0000000260127824 */ /* 0x000fc600078e020f */
[----:B------:R-:W4:Y:S01]  /*4950*/  LDC R203, c[0x0][0x268] ;  /* 0x00009a00ffcb7b82 */ /* 0x000f220000000800 */
[----:B--2---:R-:W-:Y:S02]  /*4960*/  LEA R60, P1, R29, R10, 0x1 ;  /* 0x0000000a1d3c7211 */ /* 0x004fe400078208ff */
[----:B------:R-:W-:Y:S02]  /*4970*/  LEA.HI.X.SX32 R63, R11, R0, 0x1, P0 ;  /* 0x000000000b3f7211 */ /* 0x000fe400000f0eff */
[----:B---3--:R-:W-:Y:S02]  /*4980*/  LEA R58, P2, R55, R10, 0x1 ;  /* 0x0000000a373a7211 */ /* 0x008fe400078408ff */
[-C--:B------:R-:W-:Y:S01]  /*4990*/  LEA.HI.X.SX32 R61, R29, R0.reuse, 0x1, P1 ;  /* 0x000000001d3d7211 */ /* 0x080fe200008f0eff */
[----:B------:R-:W2:Y:S01]  /*49a0*/  LDC R207, c[0x0][0x268] ;  /* 0x00009a00ffcf7b82 */ /* 0x000ea20000000800 */
[----:B------:R-:W-:Y:S01]  /*49b0*/  LEA.HI.X.SX32 R59, R55, R0, 0x1, P2 ;  /* 0x00000000373b7211 */ /* 0x000fe200010f0eff */
[----:B------:R-:W-:Y:S01]  /*49c0*/  STL.64 [R1+0x458], R62 ;  /* 0x0004583e01007387 */ /* 0x000fe20000100a00 */
[----:B------:R-:W-:-:S03]  /*49d0*/  LEA R43, R97, R18, 0x1 ;  /* 0x00000012612b7211 */ /* 0x000fc600078e08ff */
[----:B------:R3:W-:Y:S01]  /*49e0*/  STL.64 [R1+0x450], R60 ;  /* 0x0004503c01007387 */ /* 0x0007e20000100a00 */
[----:B------:R-:W-:Y:S01]  /*49f0*/  LEA R9, R101, R43, 0x1 ;  /* 0x0000002b65097211 */ /* 0x000fe200078e08ff */
[----:B------:R-:W2:Y:S02]  /*4a00*/  LDC R208, c[0x0][0x268] ;  /* 0x00009a00ffd07b82 */ /* 0x000ea40000000800 */
[----:B------:R0:W-:Y:S01]  /*4a10*/  STL.64 [R1+0x448], R58 ;  /* 0x0004483a01007387 */ /* 0x0001e20000100a00 */
[----:B------:R-:W-:-:S05]  /*4a20*/  LEA R56, P2, R54, R10, 0x1 ;  /* 0x0000000a36387211 */ /* 0x000fca00078408ff */
[----:B------:R-:W2:Y:S01]  /*4a30*/  LDC R209, c[0x0][0x268] ;  /* 0x00009a00ffd17b82 */ /* 0x000ea20000000800 */
[-C--:B---3--:R-:W-:Y:S02]  /*4a40*/  LEA R60, P0, R17, R10.reuse, 0x1 ;  /* 0x0000000a113c7211 */ /* 0x088fe400078008ff */
[----:B0-----:R-:W-:Y:S02]  /*4a50*/  LEA R58, P1, R39, R10, 0x1 ;  /* 0x0000000a273a7211 */ /* 0x001fe400078208ff */
[----:B------:R-:W-:-:S03]  /*4a60*/  LEA.HI.X.SX32 R61, R17, R0, 0x1, P0 ;  /* 0x00000000113d7211 */ /* 0x000fc600000f0eff */
[----:B------:R-:W0:Y:S01]  /*4a70*/  LDC R213, c[0x0][0x268] ;  /* 0x00009a00ffd57b82 */ /* 0x000e220000000800 */
[-C--:B------:R-:W-:Y:S01]  /*4a80*/  LEA.HI.X.SX32 R59, R39, R0.reuse, 0x1, P1 ;  /* 0x00000000273b7211 */ /* 0x080fe200008f0eff */
[----:B------:R-:W-:Y:S01]  /*4a90*/  IMAD R31, R102, 0x2, R9 ;  /* 0x00000002661f7824 */ /* 0x000fe200078e0209 */
[----:B------:R-:W-:Y:S01]  /*4aa0*/  LEA.HI.X.SX32 R57, R54, R0, 0x1, P2 ;  /* 0x0000000036397211 */ /* 0x000fe200010f0eff */
[----:B------:R3:W-:Y:S04]  /*4ab0*/  STL.64 [R1+0x440], R60 ;  /* 0x0004403c01007387 */ /* 0x0007e80000100a00 */
[----:B------:R1:W-:Y:S01]  /*4ac0*/  STL.64 [R1+0x438], R58 ;  /* 0x0004383a01007387 */ /* 0x0003e20000100a00 */
[----:B------:R-:W-:Y:S01]  /*4ad0*/  LEA R42, R103, R31, 0x1 ;  /* 0x0000001f672a7211 */ /* 0x000fe200078e08ff */
[----:B------:R-:W0:Y:S02]  /*4ae0*/  LDC R214, c[0x0][0x268] ;  /* 0x00009a00ffd67b82 */ /* 0x000e240000000800 */
[----:B------:R4:W-:Y:S01]  /*4af0*/  STL.64 [R1+0x430], R56 ;  /* 0x0004303801007387 */ /* 0x0009e20000100a00 */
[----:B---3--:R-:W-:-:S05]  /*4b00*/  LEA R60, P0, R28, R10, 0x1 ;  /* 0x0000000a1c3c7211 */ /* 0x008fca00078008ff */
[----:B------:R-:W3:Y:S01]  /*4b10*/  LDC R215, c[0x0][0x268] ;  /* 0x00009a00ffd77b82 */ /* 0x000ee20000000800 */
[----:B-1----:R-:W-:Y:S02]  /*4b20*/  LEA R58, P1, R38, R10, 0x1 ;  /* 0x0000000a263a7211 */ /* 0x002fe400078208ff */
[----:B------:R-:W-:Y:S02]  /*4b30*/  LEA.HI.X.SX32 R61, R28, R0, 0x1, P0 ;  /* 0x000000001c3d7211 */ /* 0x000fe400000f0eff */
[----:B----4-:R-:W-:Y:S02]  /*4b40*/  LEA R56, P2, R53, R10, 0x1 ;  /* 0x0000000a35387211 */ /* 0x010fe400078408ff */
[----:B------:R-:W-:Y:S01]  /*4b50*/  LEA.HI.X.SX32 R59, R38, R0, 0x1, P1 ;  /* 0x00000000263b7211 */ /* 0x000fe200008f0eff */
[----:B------:R-:W1:Y:S01]  /*4b60*/  LDC R219, c[0x0][0x268] ;  /* 0x00009a00ffdb7b82 */ /* 0x000e620000000800 */
[----:B------:R-:W-:Y:S02]  /*4b70*/  LEA R23, R107, R42, 0x1 ;  /* 0x0000002a6b177211 */ /* 0x000fe400078e08ff */
[----:B------:R-:W-:Y:S01]  /*4b80*/  LEA.HI.X.SX32 R57, R53, R0, 0x1, P2 ;  /* 0x0000000035397211 */ /* 0x000fe200010f0eff */
[----:B------:R-:W-:Y:S02]  /*4b90*/  STL.64 [R1+0x428], R60 ;  /* 0x0004283c01007387 */ /* 0x000fe40000100a00 */
[----:B------:R-:W-:-:S02]  /*4ba0*/  IMAD R30, R108, 0x2, R23 ;  /* 0x000000026c1e7824 */ /* 0x000fc400078e0217 */
[----:B------:R4:W-:Y:S01]  /*4bb0*/  STL.64 [R1+0x420], R58 ;  /* 0x0004203a01007387 */ /* 0x0009e20000100a00 */
[----:B------:R-:W-:Y:S01]  /*4bc0*/  LEA R54, P2, R52, R10, 0x1 ;  /* 0x0000000a34367211 */ /* 0x000fe200078408ff */
[----:B------:R-:W1:Y:S02]  /*4bd0*/  LDC R220, c[0x0][0x268] ;  /* 0x00009a00ffdc7b82 */ /* 0x000e640000000800 */
[----:B------:R2:W-:Y:S01]  /*4be0*/  STL.64 [R1+0x418], R56 ;  /* 0x0004183801007387 */ /* 0x0005e20000100a00 */
[----:B------:R-:W-:-:S05]  /*4bf0*/  LEA R41, R109, R30, 0x1 ;  /* 0x0000001e6d297211 */ /* 0x000fca00078e08ff */
[----:B------:R-:W1:Y:S01]  /*4c00*/  LDC R221, c[0x0][0x268] ;  /* 0x00009a00ffdd7b82 */ /* 0x000e620000000800 */
[CC--:B----4-:R-:W-:Y:S02]  /*4c10*/  LEA R58, P0, R12.reuse, R10.reuse, 0x1 ;  /* 0x0000000a0c3a7211 */ /* 0x0d0fe400078008ff */
[----:B--2---:R-:W-:Y:S02]  /*4c20*/  LEA R56, P1, R21, R10, 0x1 ;  /* 0x0000000a15387211 */ /* 0x004fe400078208ff */
[----:B------:R-:W-:-:S03]  /*4c30*/  LEA.HI.X.SX32 R59, R12, R0, 0x1, P0 ;  /* 0x000000000c3b7211 */ /* 0x000fc600000f0eff */
[----:B------:R-:W2:Y:S01]  /*4c40*/  LDC R225, c[0x0][0x268] ;  /* 0x00009a00ffe17b82 */ /* 0x000ea20000000800 */
[-C--:B------:R-:W-:Y:S02]  /*4c50*/  LEA.HI.X.SX32 R57, R21, R0.reuse, 0x1, P1 ;  /* 0x0000000015397211 */ /* 0x080fe400008f0eff */
[----:B------:R-:W-:Y:S01]  /*4c60*/  LEA.HI.X.SX32 R55, R52, R0, 0x1, P2 ;  /* 0x0000000034377211 */ /* 0x000fe200010f0eff */
[----:B------:R4:W-:Y:S01]  /*4c70*/  STL.64 [R1+0x410], R58 ;  /* 0x0004103a01007387 */ /* 0x0009e20000100a00 */
[----:B------:R-:W-:-:S03]  /*4c80*/  LEA R14, R113, R41, 0x1 ;  /* 0x00000029710e7211 */ /* 0x000fc600078e08ff */
[----:B------:R0:W-:Y:S01]  /*4c90*/  STL.64 [R1+0x408], R56 ;  /* 0x0004083801007387 */ /* 0x0001e20000100a00 */
[----:B------:R-:W2:Y:S03]  /*4ca0*/  LDC R226, c[0x0][0x268] ;  /* 0x00009a00ffe27b82 */ /* 0x000ea60000000800 */
[----:B------:R3:W-:Y:S01]  /*4cb0*/  STL.64 [R1+0x400], R54 ;  /* 0x0004003601007387 */ /* 0x0007e20000100a00 */
[----:B----4-:R-:W-:Y:S01]  /*4cc0*/  LEA R58, P0, R16, R10, 0x1 ;  /* 0x0000000a103a7211 */ /* 0x010fe200078008ff */
[----:B------:R-:W-:-:S03]  /*4cd0*/  IMAD R22, R114, 0x2, R14 ;  /* 0x0000000272167824 */ /* 0x000fc600078e020e */
[----:B------:R-:W4:Y:S01]  /*4ce0*/  LDC R227, c[0x0][0x268] ;  /* 0x00009a00ffe37b82 */ /* 0x000f220000000800 */
[----:B0-----:R-:W-:Y:S02]  /*4cf0*/  LEA R56, P1, R37, R10, 0x1 ;  /* 0x0000000a25387211 */ /* 0x001fe400078208ff */
[----:B------:R-:W-:Y:S02]  /*4d00*/  LEA.HI.X.SX32 R59, R16, R0, 0x1, P0 ;  /* 0x00000000103b7211 */ /* 0x000fe400000f0eff */
[----:B---3--:R-:W-:Y:S02]  /*4d10*/  LEA R54, P2, R51, R10, 0x1 ;  /* 0x0000000a33367211 */ /* 0x008fe400078408ff */
[-C--:B------:R-:W-:Y:S01]  /*4d20*/  LEA.HI.X.SX32 R57, R37, R0.reuse, 0x1, P1 ;  /* 0x0000000025397211 */ /* 0x080fe200008f0eff */
[----:B------:R-:W0:Y:S01]  /*4d30*/  LDC R231, c[0x0][0x268] ;  /* 0x00009a00ffe77b82 */ /* 0x000e220000000800 */
[----:B------:R-:W-:Y:S01]  /*4d40*/  LEA.HI.X.SX32 R55, R51, R0, 0x1, P2 ;  /* 0x0000000033377211 */ /* 0x000fe200010f0eff */
[----:B------:R-:W-:Y:S01]  /*4d50*/  STL.64 [R1+0x3f8], R58 ;  /* 0x0003f83a01007387 */ /* 0x000fe20000100a00 */
[----:B------:R-:W-:-:S03]  /*4d60*/  LEA R40, R115, R22, 0x1 ;  /* 0x0000001673287211 */ /* 0x000fc600078e08ff */
[----:B------:R3:W-:Y:S01]  /*4d70*/  STL.64 [R1+0x3f0], R56 ;  /* 0x0003f03801007387 */ /* 0x0007e20000100a00 */
[----:B------:R-:W-:Y:S01]  /*4d80*/  LEA R11, R119, R40, 0x1 ;  /* 0x00000028770b7211 */ /* 0x000fe200078e08ff */
[----:B------:R-:W0:Y:S02]  /*4d90*/  LDC R232, c[0x0][0x268] ;  /* 0x00009a00ffe87b82 */ /* 0x000e240000000800 */
[----:B------:R1:W-:Y:S01]  /*4da0*/  STL.64 [R1+0x3e8], R54 ;  /* 0x0003e83601007387 */ /* 0x0003e20000100a00 */
[----:B------:R-:W-:-:S05]  /*4db0*/  LEA R52, P2, R50, R10, 0x1 ;  /* 0x0000000a32347211 */ /* 0x000fca00078408ff */
[----:B------:R-:W0:Y:S01]  /*4dc0*/  LDC R233, c[0x0][0x268] ;  /* 0x00009a00ffe97b82 */ /* 0x000e220000000800 */
[CC--:B---3--:R-:W-:Y:S02]  /*4dd0*/  LEA R56, P0, R27.reuse, R10.reuse, 0x1 ;  /* 0x0000000a1b387211 */ /* 0x0c8fe400078008ff */
[----:B-1----:R-:W-:Y:S02]  /*4de0*/  LEA R54, P1, R36, R10, 0x1 ;  /* 0x0000000a24367211 */ /* 0x002fe400078208ff */
[----:B------:R-:W-:-:S03]  /*4df0*/  LEA.HI.X.SX32 R57, R27, R0, 0x1, P0 ;  /* 0x000000001b397211 */ /* 0x000fc600000f0eff */
[----:B------:R-:W1:Y:S01]  /*4e00*/  LDC R237, c[0x0][0x268] ;  /* 0x00009a00ffed7b82 */ /* 0x000e620000000800 */
[-C--:B------:R-:W-:Y:S01]  /*4e10*/  LEA.HI.X.SX32 R55, R36, R0.reuse, 0x1, P1 ;  /* 0x0000000024377211 */ /* 0x080fe200008f0eff */
[----:B------:R-:W-:Y:S01]  /*4e20*/  IMAD R29, R120, 0x2, R11 ;  /* 0x00000002781d7824 */ /* 0x000fe200078e020b */
[----:B------:R-:W-:Y:S01]  /*4e30*/  LEA.HI.X.SX32 R53, R50, R0, 0x1, P2 ;  /* 0x0000000032357211 */ /* 0x000fe200010f0eff */
[----:B------:R3:W-:Y:S04]  /*4e40*/  STL.64 [R1+0x3e0], R56 ;  /* 0x0003e03801007387 */ /* 0x0007e80000100a00 */
[----:B------:R2:W-:Y:S01]  /*4e50*/  STL.64 [R1+0x3d8], R54 ;  /* 0x0003d83601007387 */ /* 0x0005e20000100a00 */
[----:B------:R-:W-:Y:S01]  /*4e60*/  LEA R39, R121, R29, 0x1 ;  /* 0x0000001d79277211 */ /* 0x000fe200078e08ff */
[----:B------:R-:W1:Y:S02]  /*4e70*/  LDC R238, c[0x0][0x268] ;  /* 0x00009a00ffee7b82 */ /* 0x000e640000000800 */
[----:B------:R4:W-:Y:S01]  /*4e80*/  STL.64 [R1+0x3d0], R52 ;  /* 0x0003d03401007387 */ /* 0x0009e20000100a00 */
[----:B---3--:R-:W-:-:S05]  /*4e90*/  LEA R56, P0, R20, R10, 0x1 ;  /* 0x0000000a14387211 */ /* 0x008fca00078008ff */
[----:B------:R-:W3:Y:S01]  /*4ea0*/  LDC R239, c[0x0][0x268] ;  /* 0x00009a00ffef7b82 */ /* 0x000ee20000000800 */
[----:B--2---:R-:W-:Y:S02]  /*4eb0*/  LEA R54, P1, R26, R10, 0x1 ;  /* 0x0000000a1a367211 */ /* 0x004fe400078208ff */
[----:B------:R-:W-:Y:S02]  /*4ec0*/  LEA.HI.X.SX32 R57, R20, R0, 0x1, P0 ;  /* 0x0000000014397211 */ /* 0x000fe400000f0eff */
[----:B----4-:R-:W-:Y:S02]  /*4ed0*/  LEA R52, P2, R49, R10, 0x1 ;  /* 0x0000000a31347211 */ /* 0x010fe400078408ff */
[-C--:B------:R-:W-:Y:S01]  /*4ee0*/  LEA.HI.X.SX32 R55, R26, R0.reuse, 0x1, P1 ;  /* 0x000000001a377211 */ /* 0x080fe200008f0eff */
[----:B------:R-:W2:Y:S01]  /*4ef0*/  LDC R243, c[0x0][0x268] ;  /* 0x00009a00fff37b82 */ /* 0x000ea20000000800 */
[----:B------:R-:W-:Y:S02]  /*4f00*/  LEA R17, R125, R39, 0x1 ;  /* 0x000000277d117211 */ /* 0x000fe400078e08ff */
[----:B------:R-:W-:Y:S01]  /*4f10*/  LEA.HI.X.SX32 R53, R49, R0, 0x1, P2 ;  /* 0x0000000031357211 */ /* 0x000fe200010f0eff */
[----:B------:R-:W-:Y:S02]  /*4f20*/  STL.64 [R1+0x3c8], R56 ;  /* 0x0003c83801007387 */ /* 0x000fe40000100a00 */
[----:B------:R-:W-:-:S02]  /*4f30*/  IMAD R28, R126, 0x2, R17 ;  /* 0x000000027e1c7824 */ /* 0x000fc400078e0211 */
[----:B------:R4:W-:Y:S01]  /*4f40*/  STL.64 [R1+0x3c0], R54 ;  /* 0x0003c03601007387 */ /* 0x0009e20000100a00 */
[----:B------:R-:W-:Y:S01]  /*4f50*/  LEA R50, P2, R48, R10, 0x1 ;  /* 0x0000000a30327211 */ /* 0x000fe200078408ff */
[----:B------:R-:W2:Y:S02]  /*4f60*/  LDC R244, c[0x0][0x268] ;  /* 0x00009a00fff47b82 */ /* 0x000ea40000000800 */
[----:B------:R0:W-:Y:S01]  /*4f70*/  STL.64 [R1+0x3b8], R52 ;  /* 0x0003b83401007387 */ /* 0x0001e20000100a00 */
[----:B------:R-:W-:-:S05]  /*4f80*/  LEA R38, R127, R28, 0x1 ;  /* 0x0000001c7f267211 */ /* 0x000fca00078e08ff */
[----:B------:R-:W2:Y:S01]  /*4f90*/  LDC R245, c[0x0][0x268] ;  /* 0x00009a00fff57b82 */ /* 0x000ea20000000800 */
[CC--:B----4-:R-:W-:Y:S02]  /*4fa0*/  LEA R54, P0, R6.reuse, R10.reuse, 0x1 ;  /* 0x0000000a06367211 */ /* 0x0d0fe400078008ff */
[----:B0-----:R-:W-:Y:S02]  /*4fb0*/  LEA R52, P1, R35, R10, 0x1 ;  /* 0x0000000a23347211 */ /* 0x001fe400078208ff */
        /* <DEDUP_REMOVED lines=14> */
[C---:B---3--:R-:W-:Y:S02]  /*50a0*/  LEA R50, P2, R47.reuse, R10, 0x1 ;  /* 0x0000000a2f327211 */ /* 0x048fe400078408ff */
        /* <DEDUP_REMOVED lines=11> */
[CC--:B---3--:R-:W-:Y:S02]  /*5160*/  LEA R52, P0, R8.reuse, R10.reuse, 0x1 ;  /* 0x0000000a08347211 */ /* 0x0c8fe400078008ff */
[----:B--2---:R-:W-:Y:S02]  /*5170*/  LEA R50, P1, R25, R10, 0x1 ;  /* 0x0000000a19327211 */ /* 0x004fe400078208ff */
[----:B------:R-:W-:-:S03]  /*5180*/  LEA.HI.X.SX32 R53, R8, R0, 0x1, P0 ;  /* 0x0000000008357211 */ /* 0x000fc600000f0eff */
[----:B------:R-:W2:Y:S01]  /*5190*/  LDC R241, c[0x0][0x268] ;  /* 0x00009a00fff17b82 */ /* 0x000ea20000000800 */
[----:B------:R-:W-:Y:S02]  /*51a0*/  LEA.HI.X.SX32 R51, R25, R0, 0x1, P1 ;  /* 0x0000000019337211 */ /* 0x000fe400008f0eff */
[----:B------:R-:W-:Y:S02]  /*51b0*/  LEA R27, R138, R16, 0x1 ;  /* 0x000000108a1b7211 */ /* 0x000fe400078e08ff */
[----:B------:R-:W-:Y:S01]  /*51c0*/  LEA.HI.X.SX32 R49, R46, R0, 0x1, P2 ;  /* 0x000000002e317211 */ /* 0x000fe200010f0eff */
[----:B------:R3:W-:Y:S02]  /*51d0*/  STL.64 [R1+0x380], R52 ;  /* 0x0003803401007387 */ /* 0x0007e40000100a00 */
[----:B------:R-:W-:Y:S01]  /*51e0*/  IMAD R36, R139, 0x2, R27 ;  /* 0x000000028b247824 */ /* 0x000fe200078e021b */
[----:B------:R-:W2:Y:S01]  /*51f0*/  LDC R252, c[0x0][0x268] ;  /* 0x00009a00fffc7b82 */ /* 0x000ea20000000800 */
[----:B------:R0:W-:Y:S04]  /*5200*/  STL.64 [R1+0x378], R50 ;  /* 0x0003783201007387 */ /* 0x0001e80000100a00 */
[----:B------:R4:W-:Y:S01]  /*5210*/  STL.64 [R1+0x370], R48 ;  /* 0x0003703001007387 */ /* 0x0009e20000100a00 */
[----:B---3--:R-:W-:-:S02]  /*5220*/  LEA R52, P0, R19, R10, 0x1 ;  /* 0x0000000a13347211 */ /* 0x008fc400078008ff */
[----:B0-----:R-:W-:Y:S02]  /*5230*/  LEA R50, P1, R33, R10, 0x1 ;  /* 0x0000000a21327211 */ /* 0x001fe400078208ff */
[----:B------:R-:W-:Y:S02]  /*5240*/  LEA.HI.X.SX32 R53, R19, R0, 0x1, P0 ;  /* 0x0000000013357211 */ /* 0x000fe400000f0eff */
[----:B----4-:R-:W-:Y:S02]  /*5250*/  LEA R48, P2, R45, R10, 0x1 ;  /* 0x0000000a2d307211 */ /* 0x010fe400078408ff */
[----:B------:R-:W-:Y:S02]  /*5260*/  LEA.HI.X.SX32 R51, R33, R0, 0x1, P1 ;  /* 0x0000000021337211 */ /* 0x000fe400008f0eff */
[----:B------:R-:W-:Y:S02]  /*5270*/  LEA R20, R143, R36, 0x1 ;  /* 0x000000248f147211 */ /* 0x000fe400078e08ff */
[----:B------:R-:W-:Y:S01]  /*5280*/  LEA.HI.X.SX32 R49, R45, R0, 0x1, P2 ;  /* 0x000000002d317211 */ /* 0x000fe200010f0eff */
[----:B------:R-:W-:Y:S01]  /*5290*/  STL.64 [R1+0x368], R52 ;  /* 0x0003683401007387 */ /* 0x000fe20000100a00 */
[----:B------:R-:W-:-:S03]  /*52a0*/  LEA R26, R144, R20, 0x1 ;  /* 0x00000014901a7211 */ /* 0x000fc600078e08ff */
[----:B------:R0:W-:Y:S01]  /*52b0*/  STL.64 [R1+0x360], R50 ;  /* 0x0003603201007387 */ /* 0x0001e20000100a00 */
[----:B------:R-:W-:-:S03]  /*52c0*/  LEA R46, P2, R44, R10, 0x1 ;  /* 0x0000000a2c2e7211 */ /* 0x000fc600078408ff */
[----:B------:R3:W-:Y:S01]  /*52d0*/  STL.64 [R1+0x358], R48 ;  /* 0x0003583001007387 */ /* 0x0007e20000100a00 */
[----:B------:R-:W-:Y:S02]  /*52e0*/  LEA R35, R145, R26, 0x1 ;  /* 0x0000001a91237211 */ /* 0x000fe400078e08ff */
[-C--:B0-----:R-:W-:Y:S02]  /*52f0*/  LEA R50, P0, R24, R10.reuse, 0x1 ;  /* 0x0000000a18327211 */ /* 0x081fe400078008ff */
[----:B---3--:R-:W-:Y:S02]  /*5300*/  LEA R48, P1, R32, R10, 0x1 ;  /* 0x0000000a20307211 */ /* 0x008fe400078208ff */
[-C--:B------:R-:W-:Y:S02]  /*5310*/  LEA.HI.X.SX32 R51, R24, R0.reuse, 0x1, P0 ;  /* 0x0000000018337211 */ /* 0x080fe400000f0eff */
[-C--:B------:R-:W-:Y:S02]  /*5320*/  LEA.HI.X.SX32 R49, R32, R0.reuse, 0x1, P1 ;  /* 0x0000000020317211 */ /* 0x080fe400008f0eff */
[----:B------:R-:W-:Y:S01]  /*5330*/  LEA.HI.X.SX32 R47, R44, R0, 0x1, P2 ;  /* 0x000000002c2f7211 */ /* 0x000fe200010f0eff */
[----:B------:R-:W-:Y:S01]  /*5340*/  IMAD R6, R149, 0x2, R35 ;  /* 0x0000000295067824 */ /* 0x000fe200078e0223 */
[----:B------:R0:W-:Y:S04]  /*5350*/  STL.64 [R1+0x350], R50 ;  /* 0x0003503201007387 */ /* 0x0001e80000100a00 */
[----:B------:R3:W-:Y:S01]  /*5360*/  STL.64 [R1+0x348], R48 ;  /* 0x0003483001007387 */ /* 0x0007e20000100a00 */
[----:B------:R-:W-:-:S03]  /*5370*/  LEA R13, R150, R6, 0x1 ;  /* 0x00000006960d7211 */ /* 0x000fc600078e08ff */
[----:B------:R4:W-:Y:S01]  /*5380*/  STL.64 [R1+0x340], R46 ;  /* 0x0003402e01007387 */ /* 0x0009e20000100a00 */
[CC--:B0-----:R-:W-:Y:S02]  /*5390*/  LEA R50, P0, R15.reuse, R10.reuse, 0x1 ;  /* 0x0000000a0f327211 */ /* 0x0c1fe400078008ff */
[C---:B---3--:R-:W-:Y:S02]  /*53a0*/  LEA R48, P1, R18.reuse, R10, 0x1 ;  /* 0x0000000a12307211 */ /* 0x048fe400078208ff */
[----:B------:R-:W-:Y:S02]  /*53b0*/  LEA.HI.X.SX32 R51, R15, R0, 0x1, P0 ;  /* 0x000000000f337211 */ /* 0x000fe400000f0eff */
[C---:B----4-:R-:W-:Y:S02]  /*53c0*/  LEA R46, P2, R43.reuse, R10, 0x1 ;  /* 0x0000000a2b2e7211 */ /* 0x050fe400078408ff */
[-C--:B------:R-:W-:Y:S02]  /*53d0*/  LEA.HI.X.SX32 R49, R18, R0.reuse, 0x1, P1 ;  /* 0x0000000012317211 */ /* 0x080fe400008f0eff */
[----:B------:R-:W-:-:S02]  /*53e0*/  LEA.HI.X.SX32 R47, R43, R0, 0x1, P2 ;  /* 0x000000002b2f7211 */ /* 0x000fc400010f0eff */
[----:B------:R-:W-:Y:S01]  /*53f0*/  LEA R34, R151, R13, 0x1 ;  /* 0x0000000d97227211 */ /* 0x000fe200078e08ff */
[----:B------:R-:W-:Y:S01]  /*5400*/  STL.64 [R1+0x338], R50 ;  /* 0x0003383201007387 */ /* 0x000fe20000100a00 */
[----:B------:R-:W-:Y:S02]  /*5410*/  LEA R44, P2, R42, R10, 0x1 ;  /* 0x0000000a2a2c7211 */ /* 0x000fe400078408ff */
[----:B------:R-:W-:Y:S01]  /*5420*/  LEA R8, R155, R34, 0x1 ;  /* 0x000000229b087211 */ /* 0x000fe200078e08ff */
[----:B------:R0:W-:Y:S04]  /*5430*/  STL.64 [R1+0x330], R48 ;  /* 0x0003303001007387 */ /* 0x0001e80000100a00 */
[----:B------:R3:W-:Y:S01]  /*5440*/  STL.64 [R1+0x328], R46 ;  /* 0x0003282e01007387 */ /* 0x0007e20000100a00 */
[----:B------:R-:W-:Y:S01]  /*5450*/  IMAD R25, R160, 0x2, R8 ;  /* 0x00000002a0197824 */ /* 0x000fe200078e0208 */
[----:B------:R-:W-:-:S02]  /*5460*/  LEA.HI.X.SX32 R45, R42, R0, 0x1, P2 ;  /* 0x000000002a2d7211 */ /* 0x000fc400010f0eff */
[-C--:B0-----:R-:W-:Y:S02]  /*5470*/  LEA R48, P0, R9, R10.reuse, 0x1 ;  /* 0x0000000a09307211 */ /* 0x081fe400078008ff */
[----:B---3--:R-:W-:Y:S02]  /*5480*/  LEA R46, P1, R31, R10, 0x1 ;  /* 0x0000000a1f2e7211 */ /* 0x008fe400078208ff */
[-C--:B------:R-:W-:Y:S02]  /*5490*/  LEA.HI.X.SX32 R49, R9, R0.reuse, 0x1, P0 ;  /* 0x0000000009317211 */ /* 0x080fe400000f0eff */
[----:B------:R-:W-:Y:S02]  /*54a0*/  LEA.HI.X.SX32 R47, R31, R0, 0x1, P1 ;  /* 0x000000001f2f7211 */ /* 0x000fe400008f0eff */
[----:B------:R-:W-:Y:S01]  /*54b0*/  LEA R33, R161, R25, 0x1 ;  /* 0x00000019a1217211 */ /* 0x000fe200078e08ff */
        /* <DEDUP_REMOVED lines=9> */
[----:B------:R-:W-:Y:S01]  /*5550*/  LEA.HI.X.SX32 R45, R41, R0, 0x1, P2 ;  /* 0x00000000292d7211 */ /* 0x000fe200010f0eff */
[----:B------:R-:W-:Y:S01]  /*5560*/  STL.64 [R1+0x308], R48 ;  /* 0x0003083001007387 */ /* 0x000fe20000100a00 */
[----:B------:R-:W-:-:S03]  /*5570*/  LEA R24, R166, R19, 0x1 ;  /* 0x00000013a6187211 */ /* 0x000fc600078e08ff */
[----:B------:R0:W-:Y:S01]  /*5580*/  STL.64 [R1+0x300], R46 ;  /* 0x0003002e01007387 */ /* 0x0001e20000100a00 */
[C---:B------:R-:W-:Y:S01]  /*5590*/  LEA R42, P2, R40.reuse, R10, 0x1 ;  /* 0x0000000a282a7211 */ /* 0x040fe200078408ff */
[----:B------:R-:W-:Y:S02]  /*55a0*/  IMAD R32, R167, 0x2, R24 ;  /* 0x00000002a7207824 */ /* 0x000fe400078e0218 */
[----:B------:R3:W-:Y:S01]  /*55b0*/  STL.64 [R1+0x2f8], R44 ;  /* 0x0002f82c01007387 */ /* 0x0007e20000100a00 */
[----:B------:R-:W-:Y:S02]  /*55c0*/  LEA.HI.X.SX32 R43, R40, R0, 0x1, P2 ;  /* 0x00000000282b7211 */ /* 0x000fe400010f0eff */
[-C--:B0-----:R-:W-:Y:S02]  /*55d0*/  LEA R46, P0, R14, R10.reuse, 0x1 ;  /* 0x0000000a0e2e7211 */ /* 0x081fe400078008ff */
[----:B---3--:R-:W-:Y:S02]  /*55e0*/  LEA R44, P1, R22, R10, 0x1 ;  /* 0x0000000a162c7211 */ /* 0x008fe400078208ff */
[----:B------:R-:W-:-:S02]  /*55f0*/  LEA.HI.X.SX32 R47, R14, R0, 0x1, P0 ;  /* 0x000000000e2f7211 */ /* 0x000fc400000f0eff */
[----:B------:R-:W-:Y:S02]  /*5600*/  LEA.HI.X.SX32 R45, R22, R0, 0x1, P1 ;  /* 0x00000000162d7211 */ /* 0x000fe400008f0eff */
[----:B------:R-:W-:Y:S01]  /*5610*/  LEA R15, R171, R32, 0x1 ;  /* 0x00000020ab0f7211 */ /* 0x000fe200078e08ff */
[----:B------:R0:W-:Y:S03]  /*5620*/  STL.64 [R1+0x2f0], R46 ;  /* 0x0002f02e01007387 */ /* 0x0001e60000100a00 */
[----:B------:R-:W-:Y:S01]  /*5630*/  LEA R18, R172, R15, 0x1 ;  /* 0x0000000fac127211 */ /* 0x000fe200078e08ff */
[----:B------:R3:W-:Y:S04]  /*5640*/  STL.64 [R1+0x2e8], R44 ;  /* 0x0002e82c01007387 */ /* 0x0007e80000100a00 */
[----:B------:R4:W-:Y:S01]  /*5650*/  STL.64 [R1+0x2e0], R42 ;  /* 0x0002e02a01007387 */ /* 0x0009e20000100a00 */
[----:B0-----:R-:W-:-:S02]  /*5660*/  LEA R46, P0, R11, R10, 0x1 ;  /* 0x0000000a0b2e7211 */ /* 0x001fc400078008ff */
[----:B---3--:R-:W-:Y:S02]  /*5670*/  LEA R44, P1, R29, R10, 0x1 ;  /* 0x0000000a1d2c7211 */ /* 0x008fe400078208ff */
[----:B------:R-:W-:Y:S02]  /*5680*/  LEA.HI.X.SX32 R47, R11, R0, 0x1, P0 ;  /* 0x000000000b2f7211 */ /* 0x000fe400000f0eff */
[----:B----4-:R-:W-:Y:S02]  /*5690*/  LEA R42, P2, R39, R10, 0x1 ;  /* 0x0000000a272a7211 */ /* 0x010fe400078408ff */
[----:B------:R-:W-:Y:S02]  /*56a0*/  LEA R31, R173, R18, 0x1 ;  /* 0x00000012ad1f7211 */ /* 0x000fe400078e08ff */
[-C--:B------:R-:W-:Y:S02]  /*56b0*/  LEA.HI.X.SX32 R45, R29, R0.reuse, 0x1, P1 ;  /* 0x000000001d2d7211 */ /* 0x080fe400008f0eff */
[----:B------:R-:W-:Y:S01]  /*56c0*/  LEA.HI.X.SX32 R43, R39, R0, 0x1, P2 ;  /* 0x00000000272b7211 */ /* 0x000fe200010f0eff */
[----:B------:R-:W-:Y:S01]  /*56d0*/  STL.64 [R1+0x2d8], R46 ;  /* 0x0002d82e01007387 */ /* 0x000fe20000100a00 */
[----:B------:R-:W-:-:S03]  /*56e0*/  IMAD R9, R177, 0x2, R31 ;  /* 0x00000002b1097824 */ /* 0x000fc600078e021f */
[----:B------:R0:W-:Y:S01]  /*56f0*/  STL.64 [R1+0x2d0], R44 ;  /* 0x0002d02c01007387 */ /* 0x0001e20000100a00 */
[----:B------:R-:W-:-:S03]  /*5700*/  LEA R40, P2, R38, R10, 0x1 ;  /* 0x0000000a26287211 */ /* 0x000fc600078408ff */
[----:B------:R3:W-:Y:S01]  /*5710*/  STL.64 [R1+0x2c8], R42 ;  /* 0x0002c82a01007387 */ /* 0x0007e20000100a00 */
[----:B------:R-:W-:Y:S02]  /*5720*/  LEA R23, R178, R9, 0x1 ;  /* 0x00000009b2177211 */ /* 0x000fe400078e08ff */
[CC--:B0-----:R-:W-:Y:S02]  /*5730*/  LEA R44, P0, R17.reuse, R10.reuse, 0x1 ;  /* 0x0000000a112c7211 */ /* 0x0c1fe400078008ff */
[C---:B---3--:R-:W-:Y:S02]  /*5740*/  LEA R42, P1, R28.reuse, R10, 0x1 ;  /* 0x0000000a1c2a7211 */ /* 0x048fe400078208ff */
[-C--:B------:R-:W-:Y:S02]  /*5750*/  LEA.HI.X.SX32 R45, R17, R0.reuse, 0x1, P0 ;  /* 0x00000000112d7211 */ /* 0x080fe400000f0eff */
[-C--:B------:R-:W-:Y:S02]  /*5760*/  LEA.HI.X.SX32 R43, R28, R0.reuse, 0x1, P1 ;  /* 0x000000001c2b7211 */ /* 0x080fe400008f0eff */
[----:B------:R-:W-:Y:S01]  /*5770*/  LEA.HI.X.SX32 R41, R38, R0, 0x1, P2 ;  /* 0x0000000026297211 */ /* 0x000fe200010f0eff */
[----:B------:R0:W-:Y:S01]  /*5780*/  STL.64 [R1+0x2c0], R44 ;  /* 0x0002c02c01007387 */ /* 0x0001e20000100a00 */
[----:B------:R-:W-:-:S03]  /*5790*/  LEA R30, R179, R23, 0x1 ;  /* 0x00000017b31e7211 */ /* 0x000fc600078e08ff */
[----:B------:R3:W-:Y:S01]  /*57a0*/  STL.64 [R1+0x2b8], R42 ;  /* 0x0002b82a01007387 */ /* 0x0007e20000100a00 */
[----:B------:R-:W-:-:S03]  /*57b0*/  LEA R14, R183, R30, 0x1 ;  /* 0x0000001eb70e7211 */ /* 0x000fc600078e08ff */
[----:B------:R4:W-:Y:S01]  /*57c0*/  STL.64 [R1+0x2b0], R40 ;  /* 0x0002b02801007387 */ /* 0x0009e20000100a00 */
[CC--:B0-----:R-:W-:Y:S02]  /*57d0*/  LEA R44, P0, R12.reuse, R10.reuse, 0x1 ;  /* 0x0000000a0c2c7211 */ /* 0x0c1fe400078008ff */
[----:B---3--:R-:W-:Y:S02]  /*57e0*/  LEA R42, P1, R21, R10, 0x1 ;  /* 0x0000000a152a7211 */ /* 0x008fe400078208ff */
[----:B------:R-:W-:Y:S02]  /*57f0*/  LEA.HI.X.SX32 R45, R12, R0, 0x1, P0 ;  /* 0x000000000c2d7211 */ /* 0x000fe400000f0eff */
[----:B----4-:R-:W-:Y:S02]  /*5800*/  LEA R40, P2, R37, R10, 0x1 ;  /* 0x0000000a25287211 */ /* 0x010fe400078408ff */
[-C--:B------:R-:W-:Y:S01]  /*5810*/  LEA.HI.X.SX32 R43, R21, R0.reuse, 0x1, P1 ;  /* 0x00000000152b7211 */ /* 0x080fe200008f0eff */
[----:B------:R-:W-:Y:S01]  /*5820*/  IMAD R22, R184, 0x2, R14 ;  /* 0x00000002b8167824 */ /* 0x000fe200078e020e */
[----:B------:R-:W-:Y:S01]  /*5830*/  LEA.HI.X.SX32 R41, R37, R0, 0x1, P2 ;  /* 0x0000000025297211 */ /* 0x000fe200010f0eff */
[----:B------:R-:W-:Y:S01]  /*5840*/  STL.64 [R1+0x2a8], R44 ;  /* 0x0002a82c01007387 */ /* 0x000fe20000100a00 */
[----:B------:R-:W-:-:S03]  /*5850*/  LEA R38, P2, R36, R10, 0x1 ;  /* 0x0000000a24267211 */ /* 0x000fc600078408ff */
[----:B------:R0:W-:Y:S01]  /*5860*/  STL.64 [R1+0x2a0], R42 ;  /* 0x0002a02a01007387 */ /* 0x0001e20000100a00 */
[----:B------:R-:W-:-:S03]  /*5870*/  LEA R29, R185, R22, 0x1 ;  /* 0x00000016b91d7211 */ /* 0x000fc600078e08ff */
        /* <DEDUP_REMOVED lines=9> */
[----:B------:R3:W-:Y:S04]  /*5910*/  STL.64 [R1+0x288], R40 ;  /* 0x0002882801007387 */ /* 0x0007e80000100a00 */
[----:B------:R4:W-:Y:S01]  /*5920*/  STL.64 [R1+0x280], R38 ;  /* 0x0002802601007387 */ /* 0x0009e20000100a00 */
[-C--:B0-----:R-:W-:Y:S01]  /*5930*/  LEA R42, P0, R20, R10.reuse, 0x1 ;  /* 0x0000000a142a7211 */ /* 0x081fe200078008ff */
[----:B------:R-:W-:Y:S01]  /*5940*/  IMAD R28, R191, 0x2, R17 ;  /* 0x00000002bf1c7824 */ /* 0x000fe200078e0211 */
[----:B---3--:R-:W-:Y:S02]  /*5950*/  LEA R40, P1, R26, R10, 0x1 ;  /* 0x0000000a1a287211 */ /* 0x008fe400078208ff */
[----:B------:R-:W-:Y:S02]  /*5960*/  LEA.HI.X.SX32 R43, R20, R0, 0x1, P0 ;  /* 0x00000000142b7211 */ /* 0x000fe400000f0eff */
[----:B----4-:R-:W-:-:S02]  /*5970*/  LEA R38, P2, R35, R10, 0x1 ;  /* 0x0000000a23267211 */ /* 0x010fc400078408ff */
[-C--:B------:R-:W-:Y:S02]  /*5980*/  LEA.HI.X.SX32 R41, R26, R0.reuse, 0x1, P1 ;  /* 0x000000001a297211 */ /* 0x080fe400008f0eff */
[----:B------:R-:W-:Y:S01]  /*5990*/  LEA.HI.X.SX32 R39, R35, R0, 0x1, P2 ;  /* 0x0000000023277211 */ /* 0x000fe200010f0eff */
[----:B------:R-:W-:Y:S01]  /*59a0*/  STL.64 [R1+0x278], R42 ;  /* 0x0002782a01007387 */ /* 0x000fe20000100a00 */
[----:B------:R-:W-:-:S03]  /*59b0*/  LEA R12, R195, R28, 0x1 ;  /* 0x0000001cc30c7211 */ /* 0x000fc600078e08ff */
[----:B------:R0:W-:Y:S01]  /*59c0*/  STL.64 [R1+0x270], R40 ;  /* 0x0002702801007387 */ /* 0x0001e20000100a00 */
[----:B------:R-:W-:-:S03]  /*59d0*/  LEA R21, R196, R12, 0x1 ;  /* 0x0000000cc4157211 */ /* 0x000fc600078e08ff */
[----:B------:R3:W-:Y:S01]  /*59e0*/  STL.64 [R1+0x268], R38 ;  /* 0x0002682601007387 */ /* 0x0007e20000100a00 */
[-C--:B------:R-:W-:Y:S02]  /*59f0*/  LEA R36, P2, R34, R10.reuse, 0x1 ;  /* 0x0000000a22247211 */ /* 0x080fe400078408ff */
[CC--:B0-----:R-:W-:Y:S02]  /*5a00*/  LEA R40, P0, R6.reuse, R10.reuse, 0x1 ;  /* 0x0000000a06287211 */ /* 0x0c1fe400078008ff */
[C---:B---3--:R-:W-:Y:S02]  /*5a10*/  LEA R38, P1, R13.reuse, R10, 0x1 ;  /* 0x0000000a0d267211 */ /* 0x048fe400078208ff */
[-C--:B------:R-:W-:Y:S02]  /*5a20*/  LEA.HI.X.SX32 R41, R6, R0.reuse, 0x1, P0 ;  /* 0x0000000006297211 */ /* 0x080fe400000f0eff */
[----:B------:R-:W-:Y:S02]  /*5a30*/  LEA.HI.X.SX32 R39, R13, R0, 0x1, P1 ;  /* 0x000000000d277211 */ /* 0x000fe400008f0eff */
[----:B------:R-:W-:-:S02]  /*5a40*/  LEA R27, R197, R21, 0x1 ;  /* 0x00000015c51b7211 */ /* 0x000fc400078e08ff */
[----:B------:R-:W-:Y:S01]  /*5a50*/  LEA.HI.X.SX32 R37, R34, R0, 0x1, P2 ;  /* 0x0000000022257211 */ /* 0x000fe200010f0eff */
[----:B------:R0:W-:Y:S02]  /*5a60*/  STL.64 [R1+0x260], R40 ;  /* 0x0002602801007387 */ /* 0x0001e40000100a00 */
[----:B------:R-:W-:Y:S02]  /*5a70*/  IMAD R16, R201, 0x2, R27 ;  /* 0x00000002c9107824 */ /* 0x000fe400078e021b */
[----:B------:R3:W-:Y:S04]  /*5a80*/  STL.64 [R1+0x258], R38 ;  /* 0x0002582601007387 */ /* 0x0007e80000100a00 */
[----:B------:R4:W-:Y:S01]  /*5a90*/  STL.64 [R1+0x250], R36 ;  /* 0x0002502401007387 */ /* 0x0009e20000100a00 */
[----:B0-----:R-:W-:-:S02]  /*5aa0*/  LEA R40, P0, R8, R10, 0x1 ;  /* 0x0000000a08287211 */ /* 0x001fc400078008ff */
[----:B---3--:R-:W-:Y:S02]  /*5ab0*/  LEA R38, P1, R25, R10, 0x1 ;  /* 0x0000000a19267211 */ /* 0x008fe400078208ff */
        /* <DEDUP_REMOVED lines=44> */
[-C--:B0-----:R-:W-:Y:S02]  /*5d80*/  LEA R36, P0, R14, R10.reuse, 0x1 ;  /* 0x0000000a0e247211 */ /* 0x081fe400078008ff */
[----:B---3--:R-:W-:Y:S02]  /*5d90*/  LEA R34, P1, R22, R10, 0x1 ;  /* 0x0000000a16227211 */ /* 0x008fe400078208ff */
        /* <DEDUP_REMOVED lines=65> */
[CC--:B0-----:R-:W-:Y:S01]  /*61b0*/  LEA R30, P0, R15.reuse, R10.reuse, 0x1 ;  /* 0x0000000a0f1e7211 */ /* 0x0c1fe200078008ff */
        /* <DEDUP_REMOVED lines=11> */
[CC--:B0-----:R-:W-:Y:S02]  /*6270*/  LEA R28, P0, R9.reuse, R10.reuse, 0x1 ;  /* 0x0000000a091c7211 */ /* 0x0c1fe400078008ff */
[C---:B---3--:R-:W-:Y:S02]  /*6280*/  LEA R26, P1, R14.reuse, R10, 0x1 ;  /* 0x0000000a0e1a7211 */ /* 0x048fe400078208ff */
[-C--:B------:R-:W-:Y:S02]  /*6290*/  LEA.HI.X.SX32 R29, R9, R0.reuse, 0x1, P0 ;  /* 0x00000000091d7211 */ /* 0x080fe400000f0eff */
[----:B------:R-:W-:Y:S02]  /*62a0*/  LEA.HI.X.SX32 R27, R14, R0, 0x1, P1 ;  /* 0x000000000e1b7211 */ /* 0x000fe400008f0eff */
[----:B-1----:R-:W-:Y:S01]  /*62b0*/  LEA R9, R249, R18, 0x1 ;  /* 0x00000012f9097211 */ /* 0x002fe200078e08ff */
[----:B------:R0:W-:Y:S04]  /*62c0*/  STL.64 [R1+0x140], R28 ;  /* 0x0001401c01007387 */ /* 0x0001e80000100a00 */
[----:B------:R1:W-:Y:S01]  /*62d0*/  STL.64 [R1+0x138], R26 ;  /* 0x0001381a01007387 */ /* 0x0003e20000100a00 */
[----:B------:R-:W-:Y:S01]  /*62e0*/  IMAD R14, R250, 0x2, R9 ;  /* 0x00000002fa0e7824 */ /* 0x000fe200078e0209 */
[----:B------:R-:W-:-:S02]  /*62f0*/  LEA R24, P2, R22, R10, 0x1 ;  /* 0x0000000a16187211 */ /* 0x000fc400078408ff */
[-C--:B0-----:R-:W-:Y:S02]  /*6300*/  LEA R28, P0, R11, R10.reuse, 0x1 ;  /* 0x0000000a0b1c7211 */ /* 0x081fe400078008ff */
[----:B-1----:R-:W-:-:S04]  /*6310*/  LEA R26, P1, R17, R10, 0x1 ;  /* 0x0000000a111a7211 */ /* 0x002fc800078208ff */
[----:B------:R-:W-:Y:S02]  /*6320*/  LEA.HI.X.SX32 R27, R17, R0, 0x1, P1 ;  /* 0x00000000111b7211 */ /* 0x000fe400008f0eff */
[----:B------:R-:W-:Y:S02]  /*6330*/  LEA R17, R251, R14, 0x1 ;  /* 0x0000000efb117211 */ /* 0x000fe400078e08ff */
[-C--:B------:R-:W-:Y:S02]  /*6340*/  LEA.HI.X.SX32 R29, R11, R0.reuse, 0x1, P0 ;  /* 0x000000000b1d7211 */ /* 0x080fe400000f0eff */
[----:B--2---:R-:W-:Y:S02]  /*6350*/  LEA R11, R241, R17, 0x1 ;  /* 0x00000011f10b7211 */ /* 0x004fe400078e08ff */
[----:B------:R-:W0:Y:S01]  /*6360*/  LDC R241, c[0x0][0x268] ;  /* 0x00009a00fff17b82 */ /* 0x000e220000000800 */
[----:B------:R-:W-:-:S05]  /*6370*/  LEA.HI.X.SX32 R25, R22, R0, 0x1, P2 ;  /* 0x0000000016197211 */ /* 0x000fca00010f0eff */
[----:B------:R1:W-:Y:S04]  /*6380*/  STL.64 [R1+0x130], R24 ;  /* 0x0001301801007387 */ /* 0x0003e80000100a00 */
[----:B------:R-:W-:Y:S04]  /*6390*/  STL.64 [R1+0x128], R28 ;  /* 0x0001281c01007387 */ /* 0x000fe80000100a00 */
[----:B------:R2:W-:Y:S01]  /*63a0*/  STL.64 [R1+0x120], R26 ;  /* 0x0001201a01007387 */ /* 0x0005e20000100a00 */
[----:B-1----:R-:W-:-:S04]  /*63b0*/  LEA R24, P2, R21, R10, 0x1 ;  /* 0x0000000a15187211 */ /* 0x002fc800078408ff */
[----:B------:R-:W-:Y:S02]  /*63c0*/  LEA.HI.X.SX32 R25, R21, R0, 0x1, P2 ;  /* 0x0000000015197211 */ /* 0x000fe400010f0eff */
[----:B--2---:R-:W-:-:S03]  /*63d0*/  LEA R26, P0, R12, R10, 0x1 ;  /* 0x0000000a0c1a7211 */ /* 0x004fc600078008ff */
[----:B------:R1:W-:Y:S01]  /*63e0*/  STL.64 [R1+0x118], R24 ;  /* 0x0001181801007387 */ /* 0x0003e20000100a00 */
[----:B------:R-:W-:Y:S02]  /*63f0*/  LEA.HI.X.SX32 R27, R12, R0, 0x1, P0 ;  /* 0x000000000c1b7211 */ /* 0x000fe400000f0eff */
[----:B------:R-:W-:Y:S02]  /*6400*/  LEA R12, R252, R11, 0x1 ;  /* 0x0000000bfc0c7211 */ /* 0x000fe400078e08ff */
[----:B-1----:R-:W-:-:S04]  /*6410*/  LEA R24, P1, R16, R10, 0x1 ;  /* 0x0000000a10187211 */ /* 0x002fc800078208ff */
[----:B------:R-:W-:Y:S01]  /*6420*/  LEA.HI.X.SX32 R25, R16, R0, 0x1, P1 ;  /* 0x0000000010197211 */ /* 0x000fe200008f0eff */
[----:B0-----:R-:W-:Y:S02]  /*6430*/  IMAD R16, R241, 0x2, R12 ;  /* 0x00000002f1107824 */ /* 0x001fe400078e020c */
[----:B------:R-:W0:Y:S01]  /*6440*/  LDC R241, c[0x0][0x268] ;  /* 0x00009a00fff17b82 */ /* 0x000e220000000800 */
[----:B------:R1:W-:Y:S02]  /*6450*/  STL.64 [R1+0x110], R26 ;  /* 0x0001101a01007387 */ /* 0x0003e40000100a00 */
[----:B-1----:R-:W-:-:S04]  /*6460*/  LEA R26, P0, R6, R10, 0x1 ;  /* 0x0000000a061a7211 */ /* 0x002fc800078008ff */
[----:B------:R-:W-:Y:S02]  /*6470*/  LEA.HI.X.SX32 R27, R6, R0, 0x1, P0 ;  /* 0x00000000061b7211 */ /* 0x000fe400000f0eff */
[----:B0-----:R-:W-:Y:S02]  /*6480*/  LEA R6, R241, R16, 0x1 ;  /* 0x00000010f1067211 */ /* 0x001fe400078e08ff */
[----:B------:R-:W0:Y:S01]  /*6490*/  LDC R241, c[0x0][0x268] ;  /* 0x00009a00fff17b82 */ /* 0x000e220000000800 */
[----:B------:R1:W-:Y:S01]  /*64a0*/  STL.64 [R1+0x108], R24 ;  /* 0x0001081801007387 */ /* 0x0003e20000100a00 */
[-C--:B------:R-:W-:Y:S02]  /*64b0*/  LEA R22, P2, R20, R10.reuse, 0x1 ;  /* 0x0000000a14167211 */ /* 0x080fe400078408ff */
[----:B-1----:R-:W-:-:S04]  /*64c0*/  LEA R24, P1, R13, R10, 0x1 ;  /* 0x0000000a0d187211 */ /* 0x002fc800078208ff */
[-C--:B------:R-:W-:Y:S02]  /*64d0*/  LEA.HI.X.SX32 R25, R13, R0.reuse, 0x1, P1 ;  /* 0x000000000d197211 */ /* 0x080fe400008f0eff */
[----:B------:R-:W-:Y:S02]  /*64e0*/  LEA.HI.X.SX32 R23, R20, R0, 0x1, P2 ;  /* 0x0000000014177211 */ /* 0x000fe400010f0eff */
[----:B0-----:R-:W-:Y:S02]  /*64f0*/  LEA R13, R241, R6, 0x1 ;  /* 0x00000006f10d7211 */ /* 0x001fe400078e08ff */
[----:B------:R-:W0:Y:S01]  /*6500*/  LDC R241, c[0x0][0x268] ;  /* 0x00009a00fff17b82 */ /* 0x000e220000000800 */
[----:B------:R1:W-:Y:S04]  /*6510*/  STL.64 [R1+0x100], R22 ;  /* 0x0001001601007387 */ /* 0x0003e80000100a00 */
[----:B------:R-:W-:Y:S01]  /*6520*/  STL.64 [R1+0xf8], R26 ;  /* 0x0000f81a01007387 */ /* 0x000fe20000100a00 */
[----:B-1----:R-:W-:-:S04]  /*6530*/  LEA R22, P2, R19, R10, 0x1 ;  /* 0x0000000a13167211 */ /* 0x002fc800078408ff */
[----:B------:R-:W-:Y:S01]  /*6540*/  LEA.HI.X.SX32 R23, R19, R0, 0x1, P2 ;  /* 0x0000000013177211 */ /* 0x000fe200010f0eff */
[----:B------:R-:W-:Y:S04]  /*6550*/  STL.64 [R1+0xf0], R24 ;  /* 0x0000f01801007387 */ /* 0x000fe80000100a00 */
[----:B------:R1:W-:Y:S02]  /*6560*/  STL.64 [R1+0xe8], R22 ;  /* 0x0000e81601007387 */ /* 0x0003e40000100a00 */
[----:B-1----:R-:W-:-:S04]  /*6570*/  LEA R22, P1, R15, R10, 0x1 ;  /* 0x0000000a0f167211 */ /* 0x002fc800078208ff */
[----:B------:R-:W-:Y:S02]  /*6580*/  LEA.HI.X.SX32 R23, R15, R0, 0x1, P1 ;  /* 0x000000000f177211 */ /* 0x000fe400008f0eff */
[----:B0-----:R-:W-:Y:S02]  /*6590*/  LEA R15, R241, R13, 0x1 ;  /* 0x0000000df10f7211 */ /* 0x001fe400078e08ff */
[----:B------:R-:W0:Y:S01]  /*65a0*/  LDC R241, c[0x0][0x268] ;  /* 0x00009a00fff17b82 */ /* 0x000e220000000800 */
[----:B------:R-:W-:-:S04]  /*65b0*/  LEA R24, P0, R8, R10, 0x1 ;  /* 0x0000000a08187211 */ /* 0x000fc800078008ff */
[----:B------:R-:W-:Y:S01]  /*65c0*/  LEA.HI.X.SX32 R25, R8, R0, 0x1, P0 ;  /* 0x0000000008197211 */ /* 0x000fe200000f0eff */
[----:B0-----:R-:W-:Y:S02]  /*65d0*/  IMAD R8, R241, 0x2, R15 ;  /* 0x00000002f1087824 */ /* 0x001fe400078e020f */
[----:B------:R-:W0:Y:S02]  /*65e0*/  LDC R241, c[0x0][0x268] ;  /* 0x00009a00fff17b82 */ /* 0x000e240000000800 */
[----:B------:R-:W-:Y:S04]  /*65f0*/  STL.64 [R1+0xe0], R24 ;  /* 0x0000e01801007387 */ /* 0x000fe80000100a00 */
[----:B------:R1:W-:Y:S02]  /*6600*/  STL.64 [R1+0xd8], R22 ;  /* 0x0000d81601007387 */ /* 0x0003e40000100a00 */
[----:B-1----:R-:W-:-:S04]  /*6610*/  LEA R22, P0, R9, R10, 0x1 ;  /* 0x0000000a09167211 */ /* 0x002fc800078008ff */
[----:B------:R-:W-:Y:S02]  /*6620*/  LEA.HI.X.SX32 R23, R9, R0, 0x1, P0 ;  /* 0x0000000009177211 */ /* 0x000fe400000f0eff */
[----:B0-----:R-:W-:Y:S02]  /*6630*/  LEA R9, R241, R8, 0x1 ;  /* 0x00000008f1097211 */ /* 0x001fe400078e08ff */
[----:B------:R-:W0:Y:S01]  /*6640*/  LDC R241, c[0x0][0x268] ;  /* 0x00009a00fff17b82 */ /* 0x000e220000000800 */
[----:B------:R-:W-:-:S04]  /*6650*/  LEA R20, P2, R18, R10, 0x1 ;  /* 0x0000000a12147211 */ /* 0x000fc800078408ff */
[----:B------:R-:W-:-:S05]  /*6660*/  LEA.HI.X.SX32 R21, R18, R0, 0x1, P2 ;  /* 0x0000000012157211 */ /* 0x000fca00010f0eff */
[----:B------:R1:W-:Y:S02]  /*6670*/  STL.64 [R1+0xd0], R20 ;  /* 0x0000d01401007387 */ /* 0x0003e40000100a00 */
[----:B-1----:R-:W-:-:S04]  /*6680*/  LEA R20, P1, R14, R10, 0x1 ;  /* 0x0000000a0e147211 */ /* 0x002fc800078208ff */
[----:B------:R-:W-:Y:S02]  /*6690*/  LEA.HI.X.SX32 R21, R14, R0, 0x1, P1 ;  /* 0x000000000e157211 */ /* 0x000fe400008f0eff */
[----:B0-----:R-:W-:Y:S02]  /*66a0*/  LEA R14, R241, R9, 0x1 ;  /* 0x00000009f10e7211 */ /* 0x001fe400078e08ff */
        /* <DEDUP_REMOVED lines=10> */
[----:B------:R-:W-:Y:S01]  /*6750*/  LEA.HI.X.SX32 R19, R17, R0, 0x1, P2 ;  /* 0x0000000011137211 */ /* 0x000fe200010f0eff */
[----:B0-----:R-:W-:Y:S02]  /*6760*/  IMAD R12, R241, 0x2, R11 ;  /* 0x00000002f10c7824 */ /* 0x001fe400078e020b */
[----:B------:R-:W0:Y:S02]  /*6770*/  LDC R241, c[0x0][0x268] ;  /* 0x00009a00fff17b82 */ /* 0x000e240000000800 */
        /* <DEDUP_REMOVED lines=20> */
[----:B------:R-:W-:-:S04]  /*68c0*/  LEA R16, P2, R15, R10, 0x1 ;  /* 0x0000000a0f107211 */ /* 0x000fc800078408ff */
[----:B------:R-:W-:Y:S02]  /*68d0*/  LEA.HI.X.SX32 R17, R15, R0, 0x1, P2 ;  /* 0x000000000f117211 */ /* 0x000fe400010f0eff */
[----:B-1----:R-:W-:-:S04]  /*68e0*/  LEA R18, P1, R9, R10, 0x1 ;  /* 0x0000000a09127211 */ /* 0x002fc800078208ff */
[----:B------:R-:W-:Y:S01]  /*68f0*/  LEA.HI.X.SX32 R19, R9, R0, 0x1, P1 ;  /* 0x0000000009137211 */ /* 0x000fe200008f0eff */
[----:B------:R1:W-:Y:S01]  /*6900*/  STL.64 [R1+0x88], R16 ;  /* 0x0000881001007387 */ /* 0x0003e20000100a00 */
[----:B0-----:R-:W-:Y:S02]  /*6910*/  IMAD R9, R241, 0x2, R8 ;  /* 0x00000002f1097824 */ /* 0x001fe400078e0208 */
[----:B------:R-:W0:Y:S01]  /*6920*/  LDC R241, c[0x0][0x268] ;  /* 0x00009a00fff17b82 */ /* 0x000e220000000800 */
[C---:B-1----:R-:W-:Y:S01]  /*6930*/  LEA R16, P2, R14.reuse, R10, 0x1 ;  /* 0x0000000a0e107211 */ /* 0x042fe200078408ff */
[----:B------:R-:W-:Y:S03]  /*6940*/  STL.64 [R1+0x80], R20 ;  /* 0x0000801401007387 */ /* 0x000fe60000100a00 */
[----:B------:R-:W-:Y:S01]  /*6950*/  LEA.HI.X.SX32 R17, R14, R0, 0x1, P2 ;  /* 0x000000000e117211 */ /* 0x000fe200010f0eff */
[----:B------:R1:W-:Y:S01]  /*6960*/  STL.64 [R1+0x78], R18 ;  /* 0x0000781201007387 */ /* 0x0003e20000100a00 */
[----:B------:R-:W-:-:S03]  /*6970*/  LEA R14, P2, R13, R10, 0x1 ;  /* 0x0000000a0d0e7211 */ /* 0x000fc600078408ff */
[----:B------:R2:W-:Y:S01]  /*6980*/  STL.64 [R1+0x70], R16 ;  /* 0x0000701001007387 */ /* 0x0005e20000100a00 */
[----:B------:R-:W-:Y:S02]  /*6990*/  LEA.HI.X.SX32 R15, R13, R0, 0x1, P2 ;  /* 0x000000000d0f7211 */ /* 0x000fe400010f0eff */
[CC--:B-1----:R-:W-:Y:S02]  /*69a0*/  LEA R18, P0, R11.reuse, R10.reuse, 0x1 ;  /* 0x0000000a0b127211 */ /* 0x0c2fe400078008ff */
[C---:B--2---:R-:W-:Y:S02]  /*69b0*/  LEA R16, P1, R12.reuse, R10, 0x1 ;  /* 0x0000000a0c107211 */ /* 0x044fe400078208ff */
[-C--:B------:R-:W-:Y:S02]  /*69c0*/  LEA.HI.X.SX32 R19, R11, R0.reuse, 0x1, P0 ;  /* 0x000000000b137211 */ /* 0x080fe400000f0eff */
[----:B------:R-:W-:Y:S02]  /*69d0*/  LEA.HI.X.SX32 R17, R12, R0, 0x1, P1 ;  /* 0x000000000c117211 */ /* 0x000fe400008f0eff */
[----:B0-----:R-:W-:Y:S01]  /*69e0*/  LEA R11, R241, R9, 0x1 ;  /* 0x00000009f10b7211 */ /* 0x001fe200078e08ff */
[----:B------:R0:W-:Y:S04]  /*69f0*/  STL.64 [R1+0x68], R18 ;  /* 0x0000681201007387 */ /* 0x0001e80000100a00 */
[----:B------:R1:W-:Y:S01]  /*6a00*/  STL.64 [R1+0x60], R16 ;  /* 0x0000601001007387 */ /* 0x0003e20000100a00 */
[----:B------:R-:W-:-:S03]  /*6a10*/  LEA R12, P3, R11, R10, 0x1 ;  /* 0x0000000a0b0c7211 */ /* 0x000fc600078608ff */
[----:B------:R2:W-:Y:S01]  /*6a20*/  STL.64 [R1+0x58], R14 ;  /* 0x0000580e01007387 */ /* 0x0005e20000100a00 */
[-C--:B0-----:R-:W-:Y:S02]  /*6a30*/  LEA R18, P0, R6, R10.reuse, 0x1 ;  /* 0x0000000a06127211 */ /* 0x081fe400078008ff */
[----:B-1----:R-:W-:Y:S02]  /*6a40*/  LEA R16, P1, R8, R10, 0x1 ;  /* 0x0000000a08107211 */ /* 0x002fe400078208ff */
[----:B------:R-:W-:Y:S02]  /*6a50*/  LEA.HI.X.SX32 R19, R6, R0, 0x1, P0 ;  /* 0x0000000006137211 */ /* 0x000fe400000f0eff */
[C---:B--2---:R-:W-:Y:S02]  /*6a60*/  LEA R14, P2, R9.reuse, R10, 0x1 ;  /* 0x0000000a090e7211 */ /* 0x044fe400078408ff */
[-C--:B------:R-:W-:Y:S02]  /*6a70*/  LEA.HI.X.SX32 R17, R8, R0.reuse, 0x1, P1 ;  /* 0x0000000008117211 */ /* 0x080fe400008f0eff */
[----:B------:R-:W-:-:S02]  /*6a80*/  LEA.HI.X.SX32 R15, R9, R0, 0x1, P2 ;  /* 0x00000000090f7211 */ /* 0x000fc400010f0eff */
[----:B------:R-:W-:Y:S01]  /*6a90*/  LEA.HI.X.SX32 R13, R11, R0, 0x1, P3 ;  /* 0x000000000b0d7211 */ /* 0x000fe200018f0eff */
[----:B------:R-:W-:Y:S01]  /*6aa0*/  STL.64 [R1+0x50], R18 ;  /* 0x0000501201007387 */ /* 0x000fe20000100a00 */
[----:B------:R-:W-:Y:S02]  /*6ab0*/  MOV R0, 0x3f800000 ;  /* 0x3f80000000007802 */ /* 0x000fe40000000f00 */
[----:B------:R-:W-:Y:S01]  /*6ac0*/  MOV R48, 0xff800000 ;  /* 0xff80000000307802 */ /* 0x000fe20000000f00 */
[----:B------:R-:W-:Y:S01]  /*6ad0*/  STL.64 [R1+0x48], R16 ;  /* 0x0000481001007387 */ /* 0x000fe20000100a00 */
[----:B------:R-:W-:Y:S02]  /*6ae0*/  MOV R50, 0xff800000 ;  /* 0xff80000000327802 */ /* 0x000fe40000000f00 */
[----:B------:R-:W-:Y:S01]  /*6af0*/  MOV R49, 0xff800000 ;  /* 0xff80000000317802 */ /* 0x000fe20000000f00 */
[----:B------:R-:W-:Y:S01]  /*6b00*/  STL.64 [R1+0x40], R14 ;  /* 0x0000400e01007387 */ /* 0x000fe20000100a00 */
[----:B------:R-:W-:-:S03]  /*6b10*/  IMAD R8, R7, 0xf, RZ ;  /* 0x0000000f07087824 */ /* 0x000fc600078e02ff */
[----:B------:R-:W-:Y:S01]  /*6b20*/  STL.64 [R1+0x38], R12 ;  /* 0x0000380c01007387 */ /* 0x000fe20000100a00 */
[----:B------:R-:W-:-:S03]  /*6b30*/  SHF.L.U32 R9, R7, 0x4, RZ ;  /* 0x0000000407097819 */ /* 0x000fc600000006ff */
[----:B------:R-:W-:Y:S04]  /*6b40*/  STL [R1+0x34], R0 ;  /* 0x0000340001007387 */ /* 0x000fe80000100800 */
[----:B------:R-:W-:Y:S04]  /*6b50*/  STL [R1+0x24], R48 ;  /* 0x0000243001007387 */ /* 0x000fe80000100800 */
[----:B------:R0:W-:Y:S01]  /*6b60*/  STL [R1+0x20], R50 ;  /* 0x0000203201007387 */ /* 0x0001e20000100800 */
[----:B------:R-:W-:-:S03]  /*6b70*/  IMAD.WIDE R192, R8, 0x2, R156 ;  /* 0x0000000208c07825 */ /* 0x000fc600078e029c */
[----:B------:R1:W-:Y:S01]  /*6b80*/  STL [R1+0x1c], R49 ;  /* 0x00001c3101007387 */ /* 0x0003e20000100800 */
[----:B------:R-:W-:-:S03]  /*6b90*/  IMAD.WIDE R188, R8, 0x2, R158 ;  /* 0x0000000208bc7825 */ /* 0x000fc600078e029e */
[----:B------:R2:W-:Y:S01]  /*6ba0*/  STL [R1+0x18], R48 ;  /* 0x0000183001007387 */ /* 0x0005e20000100800 */
[----:B0-----:R-:W-:Y:S01]  /*6bb0*/  MOV R50, 0x3f800000 ;  /* 0x3f80000000327802 */ /* 0x001fe20000000f00 */
[----:B-1----:R-:W-:-:S04]  /*6bc0*/  IMAD.MOV.U32 R49, RZ, RZ, 0x3f800000 ;  /* 0x3f800000ff317424 */ /* 0x002fc800078e00ff */
[----:B------:R-:W-:Y:S01]  /*6bd0*/  STL [R1+0x30], R50 ;  /* 0x0000303201007387 */ /* 0x000fe20000100800 */
[----:B--2---:R-:W-:Y:S01]  /*6be0*/  MOV R48, 0x3f800000 ;  /* 0x3f80000000307802 */ /* 0x004fe20000000f00 */
[----:B------:R-:W-:Y:S02]  /*6bf0*/  IMAD.WIDE R190, R9, 0x2, R156 ;  /* 0x0000000209be7825 */ /* 0x000fe400078e029c */
[----:B------:R-:W-:Y:S02]  /*6c00*/  STL [R1+0x2c], R49 ;  /* 0x00002c3101007387 */ /* 0x000fe40000100800 */
[----:B------:R-:W-:Y:S02]  /*6c10*/  IMAD R10, R7, 0x11, RZ ;  /* 0x00000011070a7824 */ /* 0x000fe400078e02ff */
[----:B------:R-:W-:Y:S01]  /*6c20*/  STL [R1+0x28], R48 ;  /* 0x0000283001007387 */ /* 0x000fe20000100800 */
[----:B------:R-:W-:-:S03]  /*6c30*/  IMAD.WIDE R8, R9, 0x2, R158 ;  /* 0x0000000209087825 */ /* 0x000fc600078e029e */
[----:B------:R-:W-:Y:S01]  /*6c40*/  STL.64 [R1+0xed8], R192 ;  /* 0x000ed8c001007387 */ /* 0x000fe20000100a00 */
[----:B------:R-:W-:-:S03]  /*6c50*/  IMAD R11, R7, 0x12, RZ ;  /* 0x00000012070b7824 */ /* 0x000fc600078e02ff */
[----:B------:R0:W-:Y:S01]  /*6c60*/  STL.64 [R1+0xec8], R188 ;  /* 0x000ec8bc01007387 */ /* 0x0001e20000100a00 */
[----:B------:R-:W-:-:S03]  /*6c70*/  IMAD R12, R7, 0x13, RZ ;  /* 0x00000013070c7824 */ /* 0x000fc600078e02ff */
[----:B------:R1:W-:Y:S04]  /*6c80*/  STL.64 [R1+0xeb8], R190 ;  /* 0x000eb8be01007387 */ /* 0x0003e80000100a00 */
[----:B------:R2:W-:Y:S01]  /*6c90*/  STL.64 [R1+0xeb0], R8 ;  /* 0x000eb00801007387 */ /* 0x0005e20000100a00 */
[----:B0-----:R-:W-:-:S04]  /*6ca0*/  IMAD.WIDE R188, R10, 0x2, R156 ;  /* 0x000000020abc7825 */ /* 0x001fc800078e029c */
[----:B-1----:R-:W-:Y:S01]  /*6cb0*/  IMAD.WIDE R190, R10, 0x2, R158 ;  /* 0x000000020abe7825 */ /* 0x002fe200078e029e */
[----:B------:R0:W-:Y:S03]  /*6cc0*/  STL.64 [R1+0xea8], R188 ;  /* 0x000ea8bc01007387 */ /* 0x0001e60000100a00 */
[----:B--2---:R-:W-:Y:S01]  /*6cd0*/  IMAD.WIDE R8, R11, 0x2, R156 ;  /* 0x000000020b087825 */ /* 0x004fe200078e029c */
[----:B------:R-:W-:Y:S03]  /*6ce0*/  STL.64 [R1+0xea0], R190 ;  /* 0x000ea0be01007387 */ /* 0x000fe60000100a00 */
[----:B------:R-:W-:Y:S01]  /*6cf0*/  IMAD R13, R7, 0x14, RZ ;  /* 0x00000014070d7824 */ /* 0x000fe200078e02ff */
[----:B------:R1:W-:Y:S01]  /*6d00*/  STL.64 [R1+0xe98], R8 ;  /* 0x000e980801007387 */ /* 0x0003e20000100a00 */
[----:B0-----:R-:W-:-:S04]  /*6d10*/  IMAD.WIDE R188, R11, 0x2, R158 ;  /* 0x000000020bbc7825 */ /* 0x001fc800078e029e */
[C---:B------:R-:W-:Y:S01]  /*6d20*/  IMAD.WIDE R10, R12.reuse, 0x2, R156 ;  /* 0x000000020c0a7825 */ /* 0x040fe200078e029c */
[----:B------:R0:W-:Y:S03]  /*6d30*/  STL.64 [R1+0xe90], R188 ;  /* 0x000e90bc01007387 */ /* 0x0001e60000100a00 */
[----:B-1----:R-:W-:Y:S01]  /*6d40*/  IMAD.WIDE R8, R12, 0x2, R158 ;  /* 0x000000020c087825 */ /* 0x002fe200078e029e */
[----:B------:R1:W-:Y:S03]  /*6d50*/  STL.64 [R1+0xe88], R10 ;  /* 0x000e880a01007387 */ /* 0x0003e60000100a00 */
[C---:B------:R-:W-:Y:S01]  /*6d60*/  IMAD R14, R7.reuse, 0x15, RZ ;  /* 0x00000015070e7824 */ /* 0x040fe200078e02ff */
[----:B------:R2:W-:Y:S01]  /*6d70*/  STL.64 [R1+0xe80], R8 ;  /* 0x000e800801007387 */ /* 0x0005e20000100a00 */
[----:B------:R-:W-:-:S02]  /*6d80*/  IMAD R15, R7, 0x16, RZ ;  /* 0x00000016070f7824 */ /* 0x000fc400078e02ff */
[----:B0-----:R-:W-:-:S04]  /*6d90*/  IMAD.WIDE R188, R13, 0x2, R156 ;  /* 0x000000020dbc7825 */ /* 0x001fc800078e029c */
[----:B-1----:R-:W-:Y:S01]  /*6da0*/  IMAD.WIDE R10, R13, 0x2, R158 ;  /* 0x000000020d0a7825 */ /* 0x002fe200078e029e */
[----:B------:R-:W-:Y:S03]  /*6db0*/  STL.64 [R1+0xe78], R188 ;  /* 0x000e78bc01007387 */ /* 0x000fe60000100a00 */
[C---:B--2---:R-:W-:Y:S01]  /*6dc0*/  IMAD.WIDE R8, R14.reuse, 0x2, R156 ;  /* 0x000000020e087825 */ /* 0x044fe200078e029c */
[----:B------:R0:W-:Y:S03]  /*6dd0*/  STL.64 [R1+0xe70], R10 ;  /* 0x000e700a01007387 */ /* 0x0001e60000100a00 */
[----:B------:R-:W-:Y:S01]  /*6de0*/  IMAD.WIDE R12, R14, 0x2, R158 ;  /* 0x000000020e0c7825 */ /* 0x000fe200078e029e */
[----:B------:R1:W-:Y:S03]  /*6df0*/  STL.64 [R1+0xe68], R8 ;  /* 0x000e680801007387 */ /* 0x0003e60000100a00 */
[C---:B------:R-:W-:Y:S01]  /*6e00*/  IMAD R16, R7.reuse, 0x17, RZ ;  /* 0x0000001707107824 */ /* 0x040fe200078e02ff */
[----:B------:R2:W-:Y:S01]  /*6e10*/  STL.64 [R1+0xe60], R12 ;  /* 0x000e600c01007387 */ /* 0x0005e20000100a00 */
[----:B------:R-:W-:-:S02]  /*6e20*/  IMAD R17, R7, 0x18, RZ ;  /* 0x0000001807117824 */ /* 0x000fc400078e02ff */
[----:B0-----:R-:W-:-:S04]  /*6e30*/  IMAD.WIDE R10, R15, 0x2, R156 ;  /* 0x000000020f0a7825 */ /* 0x001fc800078e029c */
[----:B-1----:R-:W-:Y:S01]  /*6e40*/  IMAD.WIDE R8, R15, 0x2, R158 ;  /* 0x000000020f087825 */ /* 0x002fe200078e029e */
[----:B------:R0:W-:Y:S03]  /*6e50*/  STL.64 [R1+0xe58], R10 ;  /* 0x000e580a01007387 */ /* 0x0001e60000100a00 */
[C---:B--2---:R-:W-:Y:S01]  /*6e60*/  IMAD.WIDE R12, R16.reuse, 0x2, R156 ;  /* 0x00000002100c7825 */ /* 0x044fe200078e029c */
[----:B------:R1:W-:Y:S03]  /*6e70*/  STL.64 [R1+0xe50], R8 ;  /* 0x000e500801007387 */ /* 0x0003e60000100a00 */
[----:B------:R-:W-:Y:S01]  /*6e80*/  IMAD R18, R7, 0x19, RZ ;  /* 0x0000001907127824 */ /* 0x000fe200078e02ff */
[----:B------:R2:W-:Y:S01]  /*6e90*/  STL.64 [R1+0xe48], R12 ;  /* 0x000e480c01007387 */ /* 0x0005e20000100a00 */
[----:B0-----:R-:W-:-:S04]  /*6ea0*/  IMAD.WIDE R10, R16, 0x2, R158 ;  /* 0x00000002100a7825 */ /* 0x001fc800078e029e */
[C---:B-1----:R-:W-:Y:S01]  /*6eb0*/  IMAD.WIDE R8, R17.reuse, 0x2, R156 ;  /* 0x0000000211087825 */ /* 0x042fe200078e029c */
[----:B------:R0:W-:Y:S03]  /*6ec0*/  STL.64 [R1+0xe40], R10 ;  /* 0x000e400a01007387 */ /* 0x0001e60000100a00 */
[----:B--2---:R-:W-:Y:S01]  /*6ed0*/  IMAD.WIDE R12, R17, 0x2, R158 ;  /* 0x00000002110c7825 */ /* 0x004fe200078e029e */
[----:B------:R1:W-:Y:S03]  /*6ee0*/  STL.64 [R1+0xe38], R8 ;  /* 0x000e380801007387 */ /* 0x0003e60000100a00 */
[C---:B------:R-:W-:Y:S01]  /*6ef0*/  IMAD R19, R7.reuse, 0x1a, RZ ;  /* 0x0000001a07137824 */ /* 0x040fe200078e02ff */
[----:B------:R2:W-:Y:S01]  /*6f00*/  STL.64 [R1+0xe30], R12 ;  /* 0x000e300c01007387 */ /* 0x0005e20000100a00 */
[----:B------:R-:W-:-:S02]  /*6f10*/  IMAD R20, R7, 0x1b, RZ ;  /* 0x0000001b07147824 */ /* 0x000fc400078e02ff */
[----:B0-----:R-:W-:-:S04]  /*6f20*/  IMAD.WIDE R10, R18, 0x2, R156 ;  /* 0x00000002120a7825 */ /* 0x001fc800078e029c */
[----:B-1----:R-:W-:Y:S01]  /*6f30*/  IMAD.WIDE R8, R18, 0x2, R158 ;  /* 0x0000000212087825 */ /* 0x002fe200078e029e */
[----:B------:R0:W-:Y:S03]  /*6f40*/  STL.64 [R1+0xe28], R10 ;  /* 0x000e280a01007387 */ /* 0x0001e60000100a00 */
[----:B--2---:R-:W-:Y:S01]  /*6f50*/  IMAD.WIDE R12, R19, 0x2, R156 ;  /* 0x00000002130c7825 */ /* 0x004fe200078e029c */
        /* <DEDUP_REMOVED lines=19> */
[----:B-1----:R-:W-:Y:S01]  /*7090*/  IMAD.WIDE R8, R23, 0x2, R156 ;  /* 0x0000000217087825 */ /* 0x002fe200078e029c */
[----:B------:R0:W-:Y:S01]  /*70a0*/  STL.64 [R1+0xde0], R10 ;  /* 0x000de00a01007387 */ /* 0x0001e20000100a00 */
[----:B------:R-:W-:Y:S02]  /*70b0*/  SHF.L.U32 R25, R7, 0x5, RZ ;  /* 0x0000000507197819 */ /* 0x000fe400000006ff */
[----:B--2---:R-:W-:Y:S01]  /*70c0*/  IMAD.WIDE R12, R23, 0x2, R158 ;  /* 0x00000002170c7825 */ /* 0x004fe200078e029e */
[----:B------:R1:W-:Y:S03]  /*70d0*/  STL.64 [R1+0xdd8], R8 ;  /* 0x000dd80801007387 */ /* 0x0003e60000100a00 */
[----:B------:R-:W-:Y:S01]  /*70e0*/  IMAD R26, R7, 0x21, RZ ;  /* 0x00000021071a7824 */ /* 0x000fe200078e02ff */
[----:B------:R2:W-:Y:S01]  /*70f0*/  STL.64 [R1+0xdd0], R12 ;  /* 0x000dd00c01007387 */ /* 0x0005e20000100a00 */
        /* <DEDUP_REMOVED lines=155> */
[----:B------:R-:W-:Y:S01]  /*7ab0*/  IMAD.SHL.U32 R121, R7, 0x40, RZ ;  /* 0x0000004007797824 */ /* 0x000fe200078e00ff */
        /* <DEDUP_REMOVED lines=306> */
[C---:B------:R-:W-:Y:S02]  /*8de0*/  IMAD R186, R7.reuse, 0x7d, RZ ;  /* 0x0000007d07ba7824 */ /* 0x040fe400078e02ff */
[----:B------:R-:W-:-:S02]  /*8df0*/  IMAD R187, R7, 0x7f, RZ ;  /* 0x0000007f07bb7824 */ /* 0x000fc400078e02ff */
[C---:B0-----:R-:W-:Y:S01]  /*8e00*/  IMAD.WIDE R10, R185.reuse, 0x2, R156 ;  /* 0x00000002b90a7825 */ /* 0x041fe200078e029c */
[----:B------:R0:W-:Y:S03]  /*8e10*/  STL.64 [R1+0x7b0], R12 ;  /* 0x0007b00c01007387 */ /* 0x0001e60000100a00 */
[----:B-1----:R-:W-:Y:S01]  /*8e20*/  IMAD.WIDE R8, R185, 0x2, R158 ;  /* 0x00000002b9087825 */ /* 0x002fe200078e029e */
[----:B------:R1:W-:Y:S03]  /*8e30*/  STL.64 [R1+0x7a8], R10 ;  /* 0x0007a80a01007387 */ /* 0x0003e60000100a00 */
[----:B------:R-:W-:Y:S01]  /*8e40*/  IMAD R7, R7, 0x7e, RZ ;  /* 0x0000007e07077824 */ /* 0x000fe200078e02ff */
[----:B------:R-:W2:Y:S01]  /*8e50*/  S2R R241, SR_TID.X ;  /* 0x0000000000f17919 */ /* 0x000ea20000002100 */
[C---:B0-----:R-:W-:Y:S01]  /*8e60*/  IMAD.WIDE R12, R186.reuse, 0x2, R156 ;  /* 0x00000002ba0c7825 */ /* 0x041fe200078e029c */
[----:B------:R0:W-:Y:S03]  /*8e70*/  STL.64 [R1+0x7a0], R8 ;  /* 0x0007a00801007387 */ /* 0x0001e60000100a00 */
[----:B-1----:R-:W-:Y:S01]  /*8e80*/  IMAD.WIDE R10, R186, 0x2, R158 ;  /* 0x00000002ba0a7825 */ /* 0x002fe200078e029e */
[----:B------:R1:W-:Y:S04]  /*8e90*/  STL.64 [R1+0x798], R12 ;  /* 0x0007980c01007387 */ /* 0x0003e80000100a00 */
[----:B------:R3:W-:Y:S01]  /*8ea0*/  STL.64 [R1+0x790], R10 ;  /* 0x0007900a01007387 */ /* 0x0007e20000100a00 */
[----:B0-----:R-:W-:-:S04]  /*8eb0*/  IMAD.WIDE R8, R7, 0x2, R156 ;  /* 0x0000000207087825 */ /* 0x001fc800078e029c */
[----:B-1----:R-:W-:Y:S01]  /*8ec0*/  IMAD.WIDE R12, R7, 0x2, R158 ;  /* 0x00000002070c7825 */ /* 0x002fe200078e029e */
[----:B------:R0:W-:Y:S03]  /*8ed0*/  STL.64 [R1+0x788], R8 ;  /* 0x0007880801007387 */ /* 0x0001e60000100a00 */
[C---:B---3--:R-:W-:Y:S01]  /*8ee0*/  IMAD.WIDE R10, R187.reuse, 0x2, R156 ;  /* 0x00000002bb0a7825 */ /* 0x048fe200078e029c */
[----:B------:R1:W-:Y:S04]  /*8ef0*/  STL.64 [R1+0x780], R12 ;  /* 0x0007800c01007387 */ /* 0x0003e80000100a00 */
[----:B------:R1:W-:Y:S01]  /*8f00*/  STL.64 [R1+0x778], R10 ;  /* 0x0007780a01007387 */ /* 0x0003e20000100a00 */
[----:B0-----:R-:W-:-:S05]  /*8f10*/  IMAD.WIDE R8, R187, 0x2, R158 ;  /* 0x00000002bb087825 */ /* 0x001fca00078e029e */
[----:B------:R1:W-:Y:S01]  /*8f20*/  STL.64 [R1+0x770], R8 ;  /* 0x0007700801007387 */ /* 0x0003e20000100a00 */
[C---:B--2---:R-:W-:Y:S01]  /*8f30*/  LOP3.LUT P0, RZ, R241.reuse, 0x7, RZ, 0xc0, !PT ;  /* 0x00000007f1ff7812 */ /* 0x044fe2000780c0ff */
[----:B------:R-:W-:Y:S01]  /*8f40*/  IMAD.MOV.U32 R0, RZ, RZ, RZ ;  /* 0x000000ffff007224 */ /* 0x000fe200078e00ff */
[----:B------:R-:W-:Y:S02]  /*8f50*/  LOP3.LUT P1, RZ, R241, 0x3, RZ, 0xc0, !PT ;  /* 0x00000003f1ff7812 */ /* 0x000fe4000782c0ff */
[----:B------:R-:W-:Y:S02]  /*8f60*/  CS2R R108, SRZ ;  /* 0x00000000006c7805 */ /* 0x000fe4000001ff00 */
[----:B------:R-:W-:Y:S02]  /*8f70*/  MOV R6, RZ ;  /* 0x000000ff00067202 */ /* 0x000fe40000000f00 */
[----:B------:R-:W-:Y:S02]  /*8f80*/  CS2R R110, SRZ ;  /* 0x00000000006e7805 */ /* 0x000fe4000001ff00 */
[----:B------:R-:W-:-:S02]  /*8f90*/  CS2R R100, SRZ ;  /* 0x0000000000647805 */ /* 0x000fc4000001ff00 */
[----:B------:R-:W-:Y:S02]  /*8fa0*/  CS2R R102, SRZ ;  /* 0x0000000000667805 */ /* 0x000fe4000001ff00 */
[----:B------:R-:W-:Y:S02]  /*8fb0*/  CS2R R104, SRZ ;  /* 0x0000000000687805 */ /* 0x000fe4000001ff00 */
[----:B------:R-:W-:Y:S02]  /*8fc0*/  CS2R R106, SRZ ;  /* 0x00000000006a7805 */ /* 0x000fe4000001ff00 */
[----:B------:R-:W-:Y:S02]  /*8fd0*/  CS2R R80, SRZ ;  /* 0x0000000000507805 */ /* 0x000fe4000001ff00 */
        /* <DEDUP_REMOVED lines=24> */
[----:B------:R-:W-:Y:S01]  /*9160*/  CS2R R58, SRZ ;  /* 0x00000000003a7805 */ /* 0x000fe2000001ff00 */
[----:B-1----:R-:W-:-:S06]  /*9170*/  UMOV UR4, URZ ;  /* 0x0000003f00047c82 */ /* 0x002fcc0008000000 */
.L_x_1:
[----:B------:R-:W2:Y:S04]  /*9180*/  LDL.64 R8, [R1+0xed8] ;  /* 0x000ed80001087983 */ /* 0x000ea80000100a00 */
[----:B------:R-:W3:Y:S04]  /*9190*/  LDL.64 R10, [R1+0xec8] ;  /* 0x000ec800010a7983 */ /* 0x000ee80000100a00 */
[----:B------:R-:W4:Y:S04]  /*91a0*/  LDL.64 R30, [R1+0xeb8] ;  /* 0x000eb800011e7983 */ /* 0x000f280000100a00 */
[----:B------:R-:W4:Y:S04]  /*91b0*/  LDL.64 R26, [R1+0xea8] ;  /* 0x000ea800011a7983 */ /* 0x000f280000100a00 */
[----:B------:R-:W4:Y:S04]  /*91c0*/  LDL.64 R22, [R1+0xea0] ;  /* 0x000ea00001167983 */ /* 0x000f280000100a00 */
[----:B------:R-:W4:Y:S04]  /*91d0*/  LDL.64 R20, [R1+0xe98] ;  /* 0x000e980001147983 */ /* 0x000f280000100a00 */
[----:B------:R-:W4:Y:S04]  /*91e0*/  LDL.64 R28, [R1+0xeb0] ;  /* 0x000eb000011c7983 */ /* 0x000f280000100a00 */
[----:B------:R-:W4:Y:S01]  /*91f0*/  LDL.64 R18, [R1+0xe90] ;  /* 0x000e900001127983 */ /* 0x000f220000100a00 */
[C---:B-----5:R-:W-:Y:S01]  /*9200*/  IMAD.WIDE R12, R6.reuse, 0x2, R158 ;  /* 0x00000002060c7825 */ /* 0x060fe200078e029e */
[----:B------:R-:W0:Y:S02]  /*9210*/  LDC R148, c[0x0][0x254] ;  /* 0x00009500ff947b82 */ /* 0x000e240000000800 */
[----:B-----5:R-:W-:Y:S04]  /*9220*/  STL [R1+0x1118], R2 ;  /* 0x0011180201007387 */ /* 0x020fe80000100800 */
[----:B------:R-:W-:Y:S04]  /*9230*/  STL [R1+0x1114], R3 ;  /* 0x0011140301007387 */ /* 0x000fe80000100800 */
        /* <DEDUP_REMOVED lines=61> */
[----:B------:R1:W-:Y:S04]  /*9610*/  STL [R1+0xf68], R58 ;  /* 0x000f683a01007387 */ /* 0x0003e80000100800 */
[----:B------:R-:W-:Y:S04]  /*9620*/  STL [R1+0xf64], R59 ;  /* 0x000f643b01007387 */ /* 0x000fe80000100800 */
[----:B------:R-:W-:Y:S04]  /*9630*/  STL [R1+0xf60], R92 ;  /* 0x000f605c01007387 */ /* 0x000fe80000100800 */
[----:B------:R-:W-:Y:S04]  /*9640*/  STL [R1+0xf5c], R93 ;  /* 0x000f5c5d01007387 */ /* 0x000fe80000100800 */
[----:B------:R-:W-:Y:S01]  /*9650*/  STL [R1+0xf58], R56 ;  /* 0x000f583801007387 */ /* 0x000fe20000100800 */
[----:B--2---:R-:W-:-:S03]  /*9660*/  IMAD.WIDE R8, R6, 0x2, R8 ;  /* 0x0000000206087825 */ /* 0x004fc600078e0208 */
[----:B------:R2:W-:Y:S01]  /*9670*/  STL [R1+0xf54], R57 ;  /* 0x000f543901007387 */ /* 0x0005e20000100800 */
[----:B---3--:R-:W-:-:S03]  /*9680*/  IMAD.WIDE R10, R6, 0x2, R10 ;  /* 0x00000002060a7825 */ /* 0x008fc600078e020a */
[----:B------:R-:W3:Y:S04]  /*9690*/  LDL.64 R34, [R1+0xe88] ;  /* 0x000e880001227983 */ /* 0x000ee80000100a00 */
[----:B-1----:R4:W3:Y:S04]  /*96a0*/  LDG.E.U16 R58, desc[UR10][R8.64] ;  /* 0x0000000a083a7981 */ /* 0x0028e8000c1e1500 */
[----:B--2---:R1:W2:Y:S04]  /*96b0*/  LDG.E.U16 R57, desc[UR10][R10.64] ;  /* 0x0000000a0a397981 */ /* 0x0042a8000c1e1500 */
[----:B------:R0:W2:Y:S01]  /*96c0*/  LDG.E.U16 R5, desc[UR10][R12.64] ;  /* 0x0000000a0c057981 */ /* 0x0000a2000c1e1500 */
[----:B----4-:R-:W-:-:S03]  /*96d0*/  IMAD.WIDE R8, R6, 0x2, R30 ;  /* 0x0000000206087825 */ /* 0x010fc600078e021e */
[----:B------:R-:W4:Y:S01]  /*96e0*/  LDL.64 R24, [R1+0xe80] ;  /* 0x000e800001187983 */ /* 0x000f220000100a00 */
[----:B-1----:R-:W-:-:S03]  /*96f0*/  IMAD.WIDE R10, R6, 0x2, R22 ;  /* 0x00000002060a7825 */ /* 0x002fc600078e0216 */
[----:B------:R1:W4:Y:S01]  /*9700*/  LDG.E.U16 R7, desc[UR10][R8.64] ;  /* 0x0000000a08077981 */ /* 0x000322000c1e1500 */
[----:B0-----:R-:W-:-:S03]  /*9710*/  IMAD.WIDE R12, R6, 0x2, R26 ;  /* 0x00000002060c7825 */ /* 0x001fc600078e021a */
[----:B------:R0:W4:Y:S04]  /*9720*/  LDG.E.U16 R4, desc[UR10][R10.64] ;  /* 0x0000000a0a047981 */ /* 0x000128000c1e1500 */
[----:B------:R-:W4:Y:S01]  /*9730*/  LDG.E.U16 R3, desc[UR10][R12.64] ;  /* 0x0000000a0c037981 */ /* 0x000f22000c1e1500 */
[----:B-1----:R-:W-:-:S03]  /*9740*/  IMAD.WIDE R8, R6, 0x2, R20 ;  /* 0x0000000206087825 */ /* 0x002fc600078e0214 */
[----:B------:R-:W4:Y:S04]  /*9750*/  LDL.64 R16, [R1+0xe78] ;  /* 0x000e780001107983 */ /* 0x000f280000100a00 */
[----:B------:R-:W4:Y:S01]  /*9760*/  LDG.E.U16 R105, desc[UR10][R8.64] ;  /* 0x0000000a08697981 */ /* 0x000f22000c1e1500 */
[----:B------:R-:W-:-:S03]  /*9770*/  IMAD.WIDE R14, R6, 0x2, R156 ;  /* 0x00000002060e7825 */ /* 0x000fc600078e029c */
[----:B------:R-:W4:Y:S04]  /*9780*/  LDL.64 R32, [R1+0xe70] ;  /* 0x000e700001207983 */ /* 0x000f280000100a00 */
[----:B------:R1:W4:Y:S01]  /*9790*/  LDG.E.U16 R36, desc[UR10][R14.64] ;  /* 0x0000000a0e247981 */ /* 0x000322000c1e1500 */
[----:B0-----:R-:W-:-:S05]  /*97a0*/  IMAD.WIDE R10, R6, 0x2, R18 ;  /* 0x00000002060a7825 */ /* 0x001fca00078e0212 */
[----:B------:R-:W4:Y:S01]  /*97b0*/  LDG.E.U16 R104, desc[UR10][R10.64] ;  /* 0x0000000a0a687981 */ /* 0x000f22000c1e1500 */
[----:B-1----:R-:W-:-:S05]  /*97c0*/  IMAD.WIDE R14, R6, 0x2, R28 ;  /* 0x00000002060e7825 */ /* 0x002fca00078e021c */
[----:B------:R3:W4:Y:S02]  /*97d0*/  LDG.E.U16 R0, desc[UR10][R14.64] ;  /* 0x0000000a0e007981 */ /* 0x000724000c1e1500 */
[C---:B---3--:R-:W-:Y:S02]  /*97e0*/  IMAD.WIDE R14, R6.reuse, 0x2, R34 ;  /* 0x00000002060e7825 */ /* 0x048fe400078e0222 */
[----:B------:R-:W-:Y:S04]  /*97f0*/  STL [R1+0x111c], R58 ;  /* 0x00111c3a01007387 */ /* 0x000fe80000100800 */
[----:B------:R-:W3:Y:S04]  /*9800*/  LDG.E.U16 R95, desc[UR10][R14.64] ;  /* 0x0000000a0e5f7981 */ /* 0x000ee8000c1e1500 */
[----:B--2---:R-:W-:Y:S04]  /*9810*/  STL [R1+0x1120], R57 ;  /* 0x0011203901007387 */ /* 0x004fe80000100800 */
[----:B------:R-:W2:Y:S04]  /*9820*/  LDL.64 R30, [R1+0xe68] ;  /* 0x000e6800011e7983 */ /* 0x000ea80000100a00 */
[----:B------:R-:W2:Y:S04]  /*9830*/  LDL.64 R28, [R1+0xe60] ;  /* 0x000e6000011c7983 */ /* 0x000ea80000100a00 */
[----:B------:R-:W2:Y:S04]  /*9840*/  LDL.64 R22, [R1+0xe50] ;  /* 0x000e500001167983 */ /* 0x000ea80000100a00 */
[----:B------:R-:W2:Y:S04]  /*9850*/  LDL.64 R26, [R1+0xe58] ;  /* 0x000e5800011a7983 */ /* 0x000ea80000100a00 */
[----:B------:R-:W2:Y:S04]  /*9860*/  LDL.64 R20, [R1+0xe48] ;  /* 0x000e480001147983 */ /* 0x000ea80000100a00 */
[----:B----4-:R0:W-:Y:S04]  /*9870*/  STL [R1+0x1124], R3 ;  /* 0x0011240301007387 */ /* 0x0101e80000100800 */
[----:B------:R-:W-:Y:S04]  /*9880*/  STL [R1+0x1128], R4 ;  /* 0x0011280401007387 */ /* 0x000fe80000100800 */
[----:B------:R-:W4:Y:S04]  /*9890*/  LDL.64 R18, [R1+0xe40] ;  /* 0x000e400001127983 */ /* 0x000f280000100a00 */
[----:B------:R-:W-:Y:S04]  /*98a0*/  STL [R1+0x112c], R105 ;  /* 0x00112c6901007387 */ /* 0x000fe80000100800 */
[----:B0-----:R-:W4:Y:S01]  /*98b0*/  LDL.64 R2, [R1+0xe38] ;  /* 0x000e380001027983 */ /* 0x001f220000100a00 */
[----:B------:R-:W-:-:S03]  /*98c0*/  IMAD.WIDE R12, R6, 0x2, R24 ;  /* 0x00000002060c7825 */ /* 0x000fc600078e0218 */
[----:B------:R-:W-:Y:S04]  /*98d0*/  STL [R1+0xc], R36 ;  /* 0x00000c2401007387 */ /* 0x000fe80000100800 */
[----:B------:R-:W4:Y:S01]  /*98e0*/  LDL.64 R24, [R1+0xe30] ;  /* 0x000e300001187983 */ /* 0x000f220000100a00 */
[----:B------:R-:W-:-:S03]  /*98f0*/  IMAD.WIDE R8, R6, 0x2, R16 ;  /* 0x0000000206087825 */ /* 0x000fc600078e0210 */
[----:B------:R0:W-:Y:S04]  /*9900*/  STL [R1+0x8], R5 ;  /* 0x0000080501007387 */ /* 0x0001e80000100800 */
[----:B------:R-:W4:Y:S01]  /*9910*/  LDL.64 R16, [R1+0xe28] ;  /* 0x000e280001107983 */ /* 0x000f220000100a00 */
[----:B------:R-:W-:-:S03]  /*9920*/  IMAD.WIDE R10, R6, 0x2, R32 ;  /* 0x00000002060a7825 */ /* 0x000fc600078e0220 */
[----:B------:R-:W-:Y:S04]  /*9930*/  STL [R1+0x1130], R104 ;  /* 0x0011306801007387 */ /* 0x000fe80000100800 */
[----:B0-----:R-:W4:Y:S04]  /*9940*/  LDL.64 R4, [R1+0xe20] ;  /* 0x000e200001047983 */ /* 0x001f280000100a00 */
[----:B------:R-:W4:Y:S04]  /*9950*/  LDL.64 R34, [R1+0xe18] ;  /* 0x000e180001227983 */ /* 0x000f280000100a00 */
[----:B------:R2:W4:Y:S04]  /*9960*/  LDG.E.U16 R85, desc[UR10][R8.64] ;  /* 0x0000000a08557981 */ /* 0x000528000c1e1500 */
[----:B------:R0:W4:Y:S04]  /*9970*/  LDG.E.U16 R84, desc[UR10][R10.64] ;  /* 0x0000000a0a547981 */ /* 0x000128000c1e1500 */
[----:B------:R1:W4:Y:S04]  /*9980*/  LDG.E.U16 R94, desc[UR10][R12.64] ;  /* 0x0000000a0c5e7981 */ /* 0x000328000c1e1500 */
[----:B---3--:R3:W-:Y:S04]  /*9990*/  STL [R1+0x1134], R95 ;  /* 0x0011345f01007387 */ /* 0x0087e80000100800 */
[----:B------:R-:W-:Y:S04]  /*99a0*/  STL [R1+0x4], R7 ;  /* 0x0000040701007387 */ /* 0x000fe80000100800 */
[----:B------:R-:W3:Y:S01]  /*99b0*/  LDL.64 R32, [R1+0xe10] ;  /* 0x000e100001207983 */ /* 0x000ee20000100a00 */
[----:B--2---:R-:W-:-:S03]  /*99c0*/  IMAD.WIDE R8, R6, 0x2, R30 ;  /* 0x0000000206087825 */ /* 0x004fc600078e021e */
[----:B------:R2:W-:Y:S04]  /*99d0*/  STL [R1], R0 ;  /* 0x0000000001007387 */ /* 0x0005e80000100800 */
[----:B------:R-:W2:Y:S01]  /*99e0*/  LDL.64 R30, [R1+0xe08] ;  /* 0x000e0800011e7983 */ /* 0x000ea20000100a00 */
[----:B------:R-:W-:-:S03]  /*99f0*/  IMAD.WIDE R14, R6, 0x2, R28 ;  /* 0x00000002060e7825 */ /* 0x000fc600078e021c */
[----:B------:R-:W2:Y:S01]  /*9a00*/  LDL.64 R28, [R1+0xe00] ;  /* 0x000e0000011c7983 */ /* 0x000ea20000100a00 */
[----:B0-----:R-:W-:-:S03]  /*9a10*/  IMAD.WIDE R10, R6, 0x2, R22 ;  /* 0x00000002060a7825 */ /* 0x001fc600078e0216 */
[----:B------:R-:W2:Y:S04]  /*9a20*/  LDL.64 R22, [R1+0xdf8] ;  /* 0x000df80001167983 */ /* 0x000ea80000100a00 */
[----:B------:R4:W2:Y:S01]  /*9a30*/  LDG.E.U16 R65, desc[UR10][R10.64] ;  /* 0x0000000a0a417981 */ /* 0x0008a2000c1e1500 */
[----:B-1----:R-:W-:-:S03]  /*9a40*/  IMAD.WIDE R12, R6, 0x2, R26 ;  /* 0x00000002060c7825 */ /* 0x002fc600078e021a */
[----:B------:R0:W2:Y:S04]  /*9a50*/  LDG.E.U16 R75, desc[UR10][R8.64] ;  /* 0x0000000a084b7981 */ /* 0x0000a8000c1e1500 */
[----:B------:R1:W2:Y:S01]  /*9a60*/  LDG.E.U16 R74, desc[UR10][R14.64] ;  /* 0x0000000a0e4a7981 */ /* 0x0002a2000c1e1500 */
[----:B----4-:R-:W-:-:S03]  /*9a70*/  IMAD.WIDE R10, R6, 0x2, R18 ;  /* 0x00000002060a7825 */ /* 0x010fc600078e0212 */
[----:B------:R-:W4:Y:S01]  /*9a80*/  LDL.64 R18, [R1+0xde8] ;  /* 0x000de80001127983 */ /* 0x000f220000100a00 */
[----:B0-----:R-:W-:-:S03]  /*9a90*/  IMAD.WIDE R8, R6, 0x2, R20 ;  /* 0x0000000206087825 */ /* 0x001fc600078e0214 */
[----:B------:R-:W4:Y:S01]  /*9aa0*/  LDL.64 R20, [R1+0xdf0] ;  /* 0x000df00001147983 */ /* 0x000f220000100a00 */
[----:B-1----:R-:W-:-:S03]  /*9ab0*/  IMAD.WIDE R14, R6, 0x2, R2 ;  /* 0x00000002060e7825 */ /* 0x002fc600078e0202 */
[----:B------:R-:W4:Y:S04]  /*9ac0*/  LDL.64 R2, [R1+0xde0] ;  /* 0x000de00001027983 */ /* 0x000f280000100a00 */
[----:B------:R-:W4:Y:S04]  /*9ad0*/  LDL.64 R26, [R1+0xdd8] ;  /* 0x000dd800011a7983 */ /* 0x000f280000100a00 */
[----:B------:R0:W4:Y:S04]  /*9ae0*/  LDG.E.U16 R66, desc[UR10][R12.64] ;  /* 0x0000000a0c427981 */ /* 0x000128000c1e1500 */
[----:B------:R1:W4:Y:S04]  /*9af0*/  LDG.E.U16 R56, desc[UR10][R8.64] ;  /* 0x0000000a08387981 */ /* 0x000328000c1e1500 */
[----:B------:R1:W4:Y:S01]  /*9b00*/  LDG.E.U16 R55, desc[UR10][R10.64] ;  /* 0x0000000a0a377981 */ /* 0x000322000c1e1500 */
[----:B0-----:R-:W-:-:S03]  /*9b10*/  IMAD.WIDE R12, R6, 0x2, R24 ;  /* 0x00000002060c7825 */ /* 0x001fc600078e0218 */
[----:B------:R-:W4:Y:S01]  /*9b20*/  LDL.64 R24, [R1+0xdc8] ;  /* 0x000dc80001187983 */ /* 0x000f220000100a00 */
[----:B-1----:R-:W-:-:S03]  /*9b30*/  IMAD.WIDE R8, R6, 0x2, R16 ;  /* 0x0000000206087825 */ /* 0x002fc600078e0210 */
[----:B------:R-:W4:Y:S01]  /*9b40*/  LDL.64 R16, [R1+0xdd0] ;  /* 0x000dd00001107983 */ /* 0x000f220000100a00 */
[----:B------:R-:W-:-:S03]  /*9b50*/  IMAD.WIDE R10, R6, 0x2, R4 ;  /* 0x00000002060a7825 */ /* 0x000fc600078e0204 */
[----:B------:R0:W4:Y:S04]  /*9b60*/  LDG.E.U16 R5, desc[UR10][R8.64] ;  /* 0x0000000a08057981 */ /* 0x000128000c1e1500 */
[----:B---3--:R1:W3:Y:S04]  /*9b70*/  LDG.E.U16 R95, desc[UR10][R14.64] ;  /* 0x0000000a0e5f7981 */ /* 0x0082e8000c1e1500 */
[----:B------:R1:W3:Y:S01]  /*9b80*/  LDG.E.U16 R104, desc[UR10][R12.64] ;  /* 0x0000000a0c687981 */ /* 0x0002e2000c1e1500 */
[----:B0-----:R-:W-:-:S03]  /*9b90*/  IMAD.WIDE R8, R6, 0x2, R34 ;  /* 0x0000000206087825 */ /* 0x001fc600078e0222 */
[----:B------:R-:W3:Y:S04]  /*9ba0*/  LDL.64 R34, [R1+0xdc0] ;  /* 0x000dc00001227983 */ /* 0x000ee80000100a00 */
[----:B--2---:R0:W2:Y:S04]  /*9bb0*/  LDG.E.U16 R0, desc[UR10][R10.64] ;  /* 0x0000000a0a007981 */ /* 0x0040a8000c1e1500 */
[----:B------:R0:W2:Y:S04]  /*9bc0*/  LDG.E.U16 R103, desc[UR10][R8.64] ;  /* 0x0000000a08677981 */ /* 0x0000a8000c1e1500 */
[----:B------:R-:W2:Y:S04]  /*9bd0*/  LDL.64 R36, [R1+0xd00] ;  /* 0x000d000001247983 */ /* 0x000ea80000100a00 */
        /* <DEDUP_REMOVED lines=26> */
[----:B------:R-:W2:Y:S01]  /*9d80*/  LDL.64 R140, [R1+0x990] ;  /* 0x00099000018c7983 */ /* 0x000ea20000100a00 */
[----:B-1----:R-:W-:-:S03]  /*9d90*/  IMAD.WIDE R14, R6, 0x2, R32 ;  /* 0x00000002060e7825 */ /* 0x002fc600078e0220 */
[----:B------:R-:W2:Y:S04]  /*9da0*/  LDL.64 R32, [R1+0xdb8] ;  /* 0x000db80001207983 */ /* 0x000ea80000100a00 */
[----:B------:R4:W2:Y:S01]  /*9db0*/  LDG.E.U16 R102, desc[UR10][R14.64] ;  /* 0x0000000a0e667981 */ /* 0x0008a2000c1e1500 */
[----:B------:R-:W-:-:S03]  /*9dc0*/  IMAD.WIDE R12, R6, 0x2, R30 ;  /* 0x00000002060c7825 */ /* 0x000fc600078e021e */
[----:B------:R-:W2:Y:S01]  /*9dd0*/  LDL.64 R30, [R1+0xdb0] ;  /* 0x000db000011e7983 */ /* 0x000ea20000100a00 */
[----:B0-----:R-:W-:-:S03]  /*9de0*/  IMAD.WIDE R10, R6, 0x2, R28 ;  /* 0x00000002060a7825 */ /* 0x001fc600078e021c */
[----:B------:R-:W2:Y:S01]  /*9df0*/  LDL.64 R28, [R1+0xda8] ;  /* 0x000da800011c7983 */ /* 0x000ea20000100a00 */
[----:B------:R-:W-:-:S03]  /*9e00*/  IMAD.WIDE R8, R6, 0x2, R22 ;  /* 0x0000000206087825 */ /* 0x000fc600078e0216 */
[----:B------:R-:W2:Y:S04]  /*9e10*/  LDL.64 R22, [R1+0xda0] ;  /* 0x000da00001167983 */ /* 0x000ea80000100a00 */
[----:B------:R-:W2:Y:S04]  /*9e20*/  LDG.E.U16 R93, desc[UR10][R12.64] ;  /* 0x0000000a0c5d7981 */ /* 0x000ea8000c1e1500 */
[----:B------:R0:W2:Y:S04]  /*9e30*/  LDG.E.U16 R92, desc[UR10][R10.64] ;  /* 0x0000000a0a5c7981 */ /* 0x0000a8000c1e1500 */
[----:B------:R1:W2:Y:S01]  /*9e40*/  LDG.E.U16 R83, desc[UR10][R8.64] ;  /* 0x0000000a08537981 */ /* 0x0002a2000c1e1500 */
[----:B----4-:R-:W-:-:S03]  /*9e50*/  IMAD.WIDE R14, R6, 0x2, R18 ;  /* 0x00000002060e7825 */ /* 0x010fc600078e0212 */
[----:B------:R-:W4:Y:S01]  /*9e60*/  LDL.64 R18, [R1+0xd90] ;  /* 0x000d900001127983 */ /* 0x000f220000100a00 */
[----:B0-----:R-:W-:-:S03]  /*9e70*/  IMAD.WIDE R10, R6, 0x2, R20 ;  /* 0x00000002060a7825 */ /* 0x001fc600078e0214 */
[----:B------:R-:W4:Y:S01]  /*9e80*/  LDL.64 R20, [R1+0xd98] ;  /* 0x000d980001147983 */ /* 0x000f220000100a00 */
[----:B------:R-:W-:-:S03]  /*9e90*/  IMAD.WIDE R12, R6, 0x2, R2 ;  /* 0x00000002060c7825 */ /* 0x000fc600078e0202 */
[----:B------:R-:W4:Y:S01]  /*9ea0*/  LDL.64 R2, [R1+0xd88] ;  /* 0x000d880001027983 */ /* 0x000f220000100a00 */
[----:B-1----:R-:W-:-:S03]  /*9eb0*/  IMAD.WIDE R8, R6, 0x2, R26 ;  /* 0x0000000206087825 */ /* 0x002fc600078e021a */
[----:B------:R-:W4:Y:S04]  /*9ec0*/  LDL.64 R26, [R1+0xd80] ;  /* 0x000d8000011a7983 */ /* 0x000f280000100a00 */
[----:B------:R0:W4:Y:S04]  /*9ed0*/  LDG.E.U16 R64, desc[UR10][R8.64] ;  /* 0x0000000a08407981 */ /* 0x000128000c1e1500 */
[----:B------:R1:W4:Y:S04]  /*9ee0*/  LDG.E.U16 R82, desc[UR10][R10.64] ;  /* 0x0000000a0a527981 */ /* 0x000328000c1e1500 */
[----:B------:R3:W4:Y:S01]  /*9ef0*/  LDG.E.U16 R73, desc[UR10][R14.64] ;  /* 0x0000000a0e497981 */ /* 0x000722000c1e1500 */
[----:B0-----:R-:W-:-:S03]  /*9f00*/  IMAD.WIDE R8, R6, 0x2, R24 ;  /* 0x0000000206087825 */ /* 0x001fc600078e0218 */
[----:B------:R-:W4:Y:S01]  /*9f10*/  LDL.64 R24, [R1+0xd70] ;  /* 0x000d700001187983 */ /* 0x000f220000100a00 */
[----:B-1----:R-:W-:-:S03]  /*9f20*/  IMAD.WIDE R10, R6, 0x2, R16 ;  /* 0x00000002060a7825 */ /* 0x002fc600078e0210 */
[----:B------:R-:W4:Y:S04]  /*9f30*/  LDL.64 R16, [R1+0xd78] ;  /* 0x000d780001107983 */ /* 0x000f280000100a00 */
[----:B------:R2:W4:Y:S04]  /*9f40*/  LDG.E.U16 R72, desc[UR10][R12.64] ;  /* 0x0000000a0c487981 */ /* 0x000528000c1e1500 */
[----:B------:R0:W4:Y:S04]  /*9f50*/  LDG.E.U16 R63, desc[UR10][R10.64] ;  /* 0x0000000a0a3f7981 */ /* 0x000128000c1e1500 */
[----:B------:R1:W4:Y:S01]  /*9f60*/  LDG.E.U16 R54, desc[UR10][R8.64] ;  /* 0x0000000a08367981 */ /* 0x000322000c1e1500 */
[----:B---3--:R-:W-:-:S03]  /*9f70*/  IMAD.WIDE R14, R6, 0x2, R34 ;  /* 0x00000002060e7825 */ /* 0x008fc600078e0222 */
[----:B------:R-:W3:Y:S04]  /*9f80*/  LDL.64 R34, [R1+0xd68] ;  /* 0x000d680001227983 */ /* 0x000ee80000100a00 */
[----:B------:R-:W3:Y:S01]  /*9f90*/  LDG.E.U16 R53, desc[UR10][R14.64] ;  /* 0x0000000a0e357981 */ /* 0x000ee2000c1e1500 */
[----:B--2---:R-:W-:-:S03]  /*9fa0*/  IMAD.WIDE R12, R6, 0x2, R32 ;  /* 0x00000002060c7825 */ /* 0x004fc600078e0220 */
[----:B------:R-:W2:Y:S04]  /*9fb0*/  LDL.64 R32, [R1+0xd60] ;  /* 0x000d600001207983 */ /* 0x000ea80000100a00 */
[----:B------:R-:W2:Y:S01]  /*9fc0*/  LDG.E.U16 R105, desc[UR10][R12.64] ;  /* 0x0000000a0c697981 */ /* 0x000ea2000c1e1500 */
[----:B0-----:R-:W-:-:S03]  /*9fd0*/  IMAD.WIDE R10, R6, 0x2, R30 ;  /* 0x00000002060a7825 */ /* 0x001fc600078e021e */
[----:B------:R-:W2:Y:S01]  /*9fe0*/  LDL.64 R30, [R1+0xd58] ;  /* 0x000d5800011e7983 */ /* 0x000ea20000100a00 */
[----:B-1----:R-:W-:-:S03]  /*9ff0*/  IMAD.WIDE R8, R6, 0x2, R28 ;  /* 0x0000000206087825 */ /* 0x002fc600078e021c */
[----:B------:R-:W2:Y:S04]  /*a000*/  LDL.64 R28, [R1+0xd40] ;  /* 0x000d4000011c7983 */ /* 0x000ea80000100a00 */
[----:B------:R0:W2:Y:S04]  /*a010*/  LDG.E.U16 R4, desc[UR10][R10.64] ;  /* 0x0000000a0a047981 */ /* 0x0000a8000c1e1500 */
[----:B------:R1:W2:Y:S01]  /*a020*/  LDG.E.U16 R111, desc[UR10][R8.64] ;  /* 0x0000000a086f7981 */ /* 0x0002a2000c1e1500 */
[----:B0-----:R-:W-:-:S03]  /*a030*/  IMAD.WIDE R10, R6, 0x2, R22 ;  /* 0x00000002060a7825 */ /* 0x001fc600078e0216 */
[----:B------:R-:W2:Y:S01]  /*a040*/  LDL.64 R22, [R1+0xd38] ;  /* 0x000d380001167983 */ /* 0x000ea20000100a00 */
[----:B----4-:R-:W-:-:S03]  /*a050*/  IMAD.WIDE R12, R6, 0x2, R18 ;  /* 0x00000002060c7825 */ /* 0x010fc600078e0212 */
        /* <DEDUP_REMOVED lines=13> */
[----:B------:R-:W4:Y:S04]  /*a130*/  LDL.64 R16, [R1+0xd10] ;  /* 0x000d100001107983 */ /* 0x000f280000100a00 */
[----:B------:R3:W4:Y:S04]  /*a140*/  LDG.E.U16 R100, desc[UR10][R12.64] ;  /* 0x0000000a0c647981 */ /* 0x000728000c1e1500 */
[----:B------:R2:W4:Y:S04]  /*a150*/  LDG.E.U16 R90, desc[UR10][R10.64] ;  /* 0x0000000a0a5a7981 */ /* 0x000528000c1e1500 */
[----:B------:R0:W4:Y:S01]  /*a160*/  LDG.E.U16 R81, desc[UR10][R8.64] ;  /* 0x0000000a08517981 */ /* 0x000122000c1e1500 */
[----:B---3--:R-:W-:-:S03]  /*a170*/  IMAD.WIDE R12, R6, 0x2, R34 ;  /* 0x00000002060c7825 */ /* 0x008fc600078e0222 */
[----:B------:R-:W3:Y:S04]  /*a180*/  LDL.64 R34, [R1+0xcf8] ;  /* 0x000cf80001227983 */ /* 0x000ee80000100a00 */
[----:B------:R-:W3:Y:S04]  /*a190*/  LDG.E.U16 R71, desc[UR10][R12.64] ;  /* 0x0000000a0c477981 */ /* 0x000ee8000c1e1500 */
[----:B------:R-:W3:Y:S01]  /*a1a0*/  LDG.E.U16 R80, desc[UR10][R14.64] ;  /* 0x0000000a0e507981 */ /* 0x000ee2000c1e1500 */
[----:B--2---:R-:W-:-:S03]  /*a1b0*/  IMAD.WIDE R10, R6, 0x2, R32 ;  /* 0x00000002060a7825 */ /* 0x004fc600078e0220 */
[----:B------:R-:W2:Y:S04]  /*a1c0*/  LDL.64 R32, [R1+0xcf0] ;  /* 0x000cf00001207983 */ /* 0x000ea80000100a00 */
[----:B------:R1:W2:Y:S01]  /*a1d0*/  LDG.E.U16 R70, desc[UR10][R10.64] ;  /* 0x0000000a0a467981 */ /* 0x0002a2000c1e1500 */
[----:B0-----:R-:W-:-:S03]  /*a1e0*/  IMAD.WIDE R8, R6, 0x2, R30 ;  /* 0x0000000206087825 */ /* 0x001fc600078e021e */
[----:B------:R-:W2:Y:S04]  /*a1f0*/  LDL.64 R30, [R1+0xce8] ;  /* 0x000ce800011e7983 */ /* 0x000ea80000100a00 */
[----:B------:R4:W2:Y:S01]  /*a200*/  LDG.E.U16 R62, desc[UR10][R8.64] ;  /* 0x0000000a083e7981 */ /* 0x0008a2000c1e1500 */
[----:B-1----:R-:W-:-:S03]  /*a210*/  IMAD.WIDE R10, R6, 0x2, R28 ;  /* 0x00000002060a7825 */ /* 0x002fc600078e021c */
[----:B------:R-:W2:Y:S04]  /*a220*/  LDL.64 R28, [R1+0xce0] ;  /* 0x000ce000011c7983 */ /* 0x000ea80000100a00 */
[----:B------:R0:W2:Y:S01]  /*a230*/  LDG.E.U16 R61, desc[UR10][R10.64] ;  /* 0x0000000a0a3d7981 */ /* 0x0000a2000c1e1500 */
[----:B----4-:R-:W-:-:S03]  /*a240*/  IMAD.WIDE R8, R6, 0x2, R18 ;  /* 0x0000000206087825 */ /* 0x010fc600078e0212 */
[----:B------:R-:W4:Y:S01]  /*a250*/  LDL.64 R18, [R1+0xcc8] ;  /* 0x000cc80001127983 */ /* 0x000f220000100a00 */
[----:B------:R-:W-:-:S03]  /*a260*/  IMAD.WIDE R12, R6, 0x2, R20 ;  /* 0x00000002060c7825 */ /* 0x000fc600078e0214 */
[----:B------:R-:W4:Y:S01]  /*a270*/  LDL.64 R20, [R1+0xcd0] ;  /* 0x000cd00001147983 */ /* 0x000f220000100a00 */
[----:B0-----:R-:W-:-:S03]  /*a280*/  IMAD.WIDE R10, R6, 0x2, R2 ;  /* 0x00000002060a7825 */ /* 0x001fc600078e0202 */
[----:B------:R0:W4:Y:S01]  /*a290*/  LDG.E.U16 R3, desc[UR10][R8.64] ;  /* 0x0000000a08037981 */ /* 0x000122000c1e1500 */
[----:B------:R-:W-:-:S03]  /*a2a0*/  IMAD.WIDE R14, R6, 0x2, R22 ;  /* 0x00000002060e7825 */ /* 0x000fc600078e0216 */
[----:B------:R-:W4:Y:S04]  /*a2b0*/  LDL.64 R22, [R1+0xcd8] ;  /* 0x000cd80001167983 */ /* 0x000f280000100a00 */
        /* <DEDUP_REMOVED lines=8> */
[----:B------:R-:W4:Y:S04]  /*a340*/  LDL.64 R16, [R1+0xcb8] ;  /* 0x000cb80001107983 */ /* 0x000f280000100a00 */
[----:B------:R3:W4:Y:S01]  /*a350*/  LDG.E.U16 R109, desc[UR10][R8.64] ;  /* 0x0000000a086d7981 */ /* 0x000722000c1e1500 */
[----:B0-----:R-:W-:-:S03]  /*a360*/  IMAD.WIDE R10, R6, 0x2, R36 ;  /* 0x00000002060a7825 */ /* 0x001fc600078e0224 */
[----:B------:R-:W4:Y:S04]  /*a370*/  LDG.E.U16 R108, desc[UR10][R14.64] ;  /* 0x0000000a0e6c7981 */ /* 0x000f28000c1e1500 */
[----:B------:R2:W4:Y:S01]  /*a380*/  LDG.E.U16 R98, desc[UR10][R10.64] ;  /* 0x0000000a0a627981 */ /* 0x000522000c1e1500 */
[----:B---3--:R-:W-:-:S03]  /*a390*/  IMAD.WIDE R8, R6, 0x2, R34 ;  /* 0x0000000206087825 */ /* 0x008fc600078e0222 */
[----:B------:R-:W3:Y:S04]  /*a3a0*/  LDL.64 R34, [R1+0xca0] ;  /* 0x000ca00001227983 */ /* 0x000ee80000100a00 */
[----:B------:R-:W3:Y:S04]  /*a3b0*/  LDL.64 R36, [R1+0xca8] ;  /* 0x000ca80001247983 */ /* 0x000ee80000100a00 */
[----:B------:R0:W3:Y:S04]  /*a3c0*/  LDG.E.U16 R99, desc[UR10][R12.64] ;  /* 0x0000000a0c637981 */ /* 0x0000e8000c1e1500 */
[----:B------:R-:W3:Y:S01]  /*a3d0*/  LDG.E.U16 R89, desc[UR10][R8.64] ;  /* 0x0000000a08597981 */ /* 0x000ee2000c1e1500 */
[----:B--2---:R-:W-:-:S03]  /*a3e0*/  IMAD.WIDE R10, R6, 0x2, R32 ;  /* 0x00000002060a7825 */ /* 0x004fc600078e0220 */
[----:B------:R-:W2:Y:S04]  /*a3f0*/  LDL.64 R32, [R1+0xc98] ;  /* 0x000c980001207983 */ /* 0x000ea80000100a00 */
[----:B------:R4:W2:Y:S01]  /*a400*/  LDG.E.U16 R88, desc[UR10][R10.64] ;  /* 0x0000000a0a587981 */ /* 0x0008a2000c1e1500 */
[----:B------:R-:W-:-:S03]  /*a410*/  IMAD.WIDE R14, R6, 0x2, R30 ;  /* 0x00000002060e7825 */ /* 0x000fc600078e021e */
[----:B------:R-:W2:Y:S04]  /*a420*/  LDL.64 R30, [R1+0xc90] ;  /* 0x000c9000011e7983 */ /* 0x000ea80000100a00 */
[----:B------:R1:W2:Y:S01]  /*a430*/  LDG.E.U16 R79, desc[UR10][R14.64] ;  /* 0x0000000a0e4f7981 */ /* 0x0002a2000c1e1500 */
[----:B0-----:R-:W-:-:S03]  /*a440*/  IMAD.WIDE R12, R6, 0x2, R28 ;  /* 0x00000002060c7825 */ /* 0x001fc600078e021c */
[----:B------:R-:W2:Y:S04]  /*a450*/  LDL.64 R28, [R1+0xc88] ;  /* 0x000c8800011c7983 */ /* 0x000ea80000100a00 */
[----:B------:R-:W2:Y:S01]  /*a460*/  LDG.E.U16 R78, desc[UR10][R12.64] ;  /* 0x0000000a0c4e7981 */ /* 0x000ea2000c1e1500 */
[----:B----4-:R-:W-:-:S03]  /*a470*/  IMAD.WIDE R10, R6, 0x2, R20 ;  /* 0x00000002060a7825 */ /* 0x010fc600078e0214 */
[----:B------:R-:W4:Y:S04]  /*a480*/  LDL.64 R20, [R1+0xc78] ;  /* 0x000c780001147983 */ /* 0x000f280000100a00 */
[----:B------:R0:W4:Y:S01]  /*a490*/  LDG.E.U16 R68, desc[UR10][R10.64] ;  /* 0x0000000a0a447981 */ /* 0x000122000c1e1500 */
[----:B------:R-:W-:-:S03]  /*a4a0*/  IMAD.WIDE R8, R6, 0x2, R22 ;  /* 0x0000000206087825 */ /* 0x000fc600078e0216 */
[----:B------:R-:W4:Y:S04]  /*a4b0*/  LDL.64 R22, [R1+0xc80] ;  /* 0x000c800001167983 */ /* 0x000f280000100a00 */
[----:B------:R0:W4:Y:S01]  /*a4c0*/  LDG.E.U16 R69, desc[UR10][R8.64] ;  /* 0x0000000a08457981 */ /* 0x000122000c1e1500 */
[----:B-1----:R-:W-:-:S03]  /*a4d0*/  IMAD.WIDE R14, R6, 0x2, R26 ;  /* 0x00000002060e7825 */ /* 0x002fc600078e021a */
[----:B------:R-:W4:Y:S01]  /*a4e0*/  LDL.64 R26, [R1+0xc68] ;  /* 0x000c6800011a7983 */ /* 0x000f220000100a00 */
[----:B0-----:R-:W-:-:S03]  /*a4f0*/  IMAD.WIDE R10, R6, 0x2, R24 ;  /* 0x00000002060a7825 */ /* 0x001fc600078e0218 */
[----:B------:R-:W4:Y:S01]  /*a500*/  LDL.64 R24, [R1+0xc58] ;  /* 0x000c580001187983 */ /* 0x000f220000100a00 */
[----:B------:R-:W-:-:S03]  /*a510*/  IMAD.WIDE R8, R6, 0x2, R18 ;  /* 0x0000000206087825 */ /* 0x000fc600078e0212 */
[----:B------:R-:W4:Y:S01]  /*a520*/  LDL.64 R18, [R1+0xc70] ;  /* 0x000c700001127983 */ /* 0x000f220000100a00 */
[----:B------:R-:W-:-:S03]  /*a530*/  IMAD.WIDE R12, R6, 0x2, R16 ;  /* 0x00000002060c7825 */ /* 0x000fc600078e0210 */
[----:B------:R-:W4:Y:S04]  /*a540*/  LDL.64 R16, [R1+0xc60] ;  /* 0x000c600001107983 */ /* 0x000f280000100a00 */
[----:B------:R3:W4:Y:S04]  /*a550*/  LDG.E.U16 R49, desc[UR10][R10.64] ;  /* 0x0000000a0a317981 */ /* 0x000728000c1e1500 */
[----:B------:R0:W4:Y:S04]  /*a560*/  LDG.E.U16 R60, desc[UR10][R8.64] ;  /* 0x0000000a083c7981 */ /* 0x000128000c1e1500 */
[----:B------:R2:W4:Y:S01]  /*a570*/  LDG.E.U16 R59, desc[UR10][R14.64] ;  /* 0x0000000a0e3b7981 */ /* 0x000522000c1e1500 */
[----:B---3--:R-:W-:-:S03]  /*a580*/  IMAD.WIDE R10, R6, 0x2, R34 ;  /* 0x00000002060a7825 */ /* 0x008fc600078e0222 */
[----:B------:R1:W3:Y:S01]  /*a590*/  LDG.E.U16 R50, desc[UR10][R12.64] ;  /* 0x0000000a0c327981 */ /* 0x0002e2000c1e1500 */
[----:B0-----:R-:W-:-:S03]  /*a5a0*/  IMAD.WIDE R8, R6, 0x2, R36 ;  /* 0x0000000206087825 */ /* 0x001fc600078e0224 */
[----:B------:R-:W3:Y:S04]  /*a5b0*/  LDL.64 R34, [R1+0xc48] ;  /* 0x000c480001227983 */ /* 0x000ee80000100a00 */
[----:B------:R-:W3:Y:S04]  /*a5c0*/  LDL.64 R36, [R1+0xc50] ;  /* 0x000c500001247983 */ /* 0x000ee80000100a00 */
[----:B------:R0:W3:Y:S04]  /*a5d0*/  LDG.E.U16 R58, desc[UR10][R8.64] ;  /* 0x0000000a083a7981 */ /* 0x0000e8000c1e1500 */
[----:B------:R-:W3:Y:S01]  /*a5e0*/  LDG.E.U16 R2, desc[UR10][R10.64] ;  /* 0x0000000a0a027981 */ /* 0x000ee2000c1e1500 */
[----:B--2---:R-:W-:-:S03]  /*a5f0*/  IMAD.WIDE R14, R6, 0x2, R32 ;  /* 0x00000002060e7825 */ /* 0x004fc600078e0220 */
[----:B------:R-:W2:Y:S04]  /*a600*/  LDL.64 R32, [R1+0xc40] ;  /* 0x000c400001207983 */ /* 0x000ea80000100a00 */
[----:B------:R-:W2:Y:S01]  /*a610*/  LDG.E.U16 R107, desc[UR10][R14.64] ;  /* 0x0000000a0e6b7981 */ /* 0x000ea2000c1e1500 */
[----:B-1----:R-:W-:-:S03]  /*a620*/  IMAD.WIDE R12, R6, 0x2, R30 ;  /* 0x00000002060c7825 */ /* 0x002fc600078e021e */
[----:B------:R-:W2:Y:S04]  /*a630*/  LDL.64 R30, [R1+0xc38] ;  /* 0x000c3800011e7983 */ /* 0x000ea80000100a00 */
[----:B------:R-:W2:Y:S01]  /*a640*/  LDG.E.U16 R106, desc[UR10][R12.64] ;  /* 0x0000000a0c6a7981 */ /* 0x000ea2000c1e1500 */
[----:B0-----:R-:W-:-:S03]  /*a650*/  IMAD.WIDE R8, R6, 0x2, R28 ;  /* 0x0000000206087825 */ /* 0x001fc600078e021c */
[----:B------:R-:W2:Y:S04]  /*a660*/  LDL.64 R28, [R1+0xc30] ;  /* 0x000c3000011c7983 */ /* 0x000ea80000100a00 */
[----:B------:R4:W2:Y:S02]  /*a670*/  LDG.E.U16 R97, desc[UR10][R8.64] ;  /* 0x0000000a08617981 */ /* 0x0008a4000c1e1500 */
[C---:B----4-:R-:W-:Y:S02]  /*a680*/  IMAD.WIDE R8, R6.reuse, 0x2, R20 ;  /* 0x0000000206087825 */ /* 0x050fe400078e0214 */
[----:B------:R-:W4:Y:S04]  /*a690*/  LDL.64 R20, [R1+0xc20] ;  /* 0x000c200001147983 */ /* 0x000f280000100a00 */
[----:B------:R0:W4:Y:S01]  /*a6a0*/  LDG.E.U16 R87, desc[UR10][R8.64] ;  /* 0x0000000a08577981 */ /* 0x000122000c1e1500 */
[----:B------:R-:W-:-:S03]  /*a6b0*/  IMAD.WIDE R10, R6, 0x2, R22 ;  /* 0x00000002060a7825 */ /* 0x000fc600078e0216 */
[----:B------:R-:W4:Y:S04]  /*a6c0*/  LDL.64 R22, [R1+0xc28] ;  /* 0x000c280001167983 */ /* 0x000f280000100a00 */
[----:B------:R1:W4:Y:S01]  /*a6d0*/  LDG.E.U16 R96, desc[UR10][R10.64] ;  /* 0x0000000a0a607981 */ /* 0x000322000c1e1500 */
[----:B------:R-:W-:-:S03]  /*a6e0*/  IMAD.WIDE R12, R6, 0x2, R26 ;  /* 0x00000002060c7825 */ /* 0x000fc600078e021a */
        /* <DEDUP_REMOVED lines=8> */
[----:B------:R-:W4:Y:S04]  /*a770*/  LDG.E.U16 R77, desc[UR10][R12.64] ;  /* 0x0000000a0c4d7981 */ /* 0x000f28000c1e1500 */
[----:B------:R0:W4:Y:S04]  /*a780*/  LDG.E.U16 R76, desc[UR10][R10.64] ;  /* 0x0000000a0a4c7981 */ /* 0x000128000c1e1500 */
[----:B------:R1:W4:Y:S01]  /*a790*/  LDG.E.U16 R67, desc[UR10][R8.64] ;  /* 0x0000000a08437981 */ /* 0x000322000c1e1500 */
[----:B---3--:R-:W-:-:S03]  /*a7a0*/  IMAD.WIDE R14, R6, 0x2, R34 ;  /* 0x00000002060e7825 */ /* 0x008fc600078e0222 */
[----:B------:R-:W3:Y:S01]  /*a7b0*/  LDL.64 R34, [R1+0xbf0] ;  /* 0x000bf00001227983 */ /* 0x000ee20000100a00 */
[----:B0-----:R-:W-:-:S03]  /*a7c0*/  IMAD.WIDE R10, R6, 0x2, R36 ;  /* 0x00000002060a7825 */ /* 0x001fc600078e0224 */
[----:B------:R-:W3:Y:S04]  /*a7d0*/  LDG.E.U16 R249, desc[UR10][R14.64] ;  /* 0x0000000a0ef97981 */ /* 0x000ee8000c1e1500 */
[----:B------:R0:W3:Y:S04]  /*a7e0*/  LDG.E.U16 R251, desc[UR10][R10.64] ;  /* 0x0000000a0afb7981 */ /* 0x0000e8000c1e1500 */
[----:B------:R-:W3:Y:S01]  /*a7f0*/  LDL.64 R36, [R1+0xb90] ;  /* 0x000b900001247983 */ /* 0x000ee20000100a00 */
[----:B--2---:R-:W-:-:S03]  /*a800*/  IMAD.WIDE R12, R6, 0x2, R32 ;  /* 0x00000002060c7825 */ /* 0x004fc600078e0220 */
[----:B------:R-:W2:Y:S04]  /*a810*/  LDL.64 R32, [R1+0xbe8] ;  /* 0x000be80001207983 */ /* 0x000ea80000100a00 */
[----:B------:R-:W2:Y:S01]  /*a820*/  LDG.E.U16 R245, desc[UR10][R12.64] ;  /* 0x0000000a0cf57981 */ /* 0x000ea2000c1e1500 */
[----:B-1----:R-:W-:-:S03]  /*a830*/  IMAD.WIDE R8, R6, 0x2, R30 ;  /* 0x0000000206087825 */ /* 0x002fc600078e021e */
[----:B------:R-:W2:Y:S04]  /*a840*/  LDL.64 R30, [R1+0xbd8] ;  /* 0x000bd800011e7983 */ /* 0x000ea80000100a00 */
[----:B------:R1:W2:Y:S01]  /*a850*/  LDG.E.U16 R241, desc[UR10][R8.64] ;  /* 0x0000000a08f17981 */ /* 0x0002a2000c1e1500 */
[----:B0-----:R-:W-:-:S03]  /*a860*/  IMAD.WIDE R10, R6, 0x2, R28 ;  /* 0x00000002060a7825 */ /* 0x001fc600078e021c */
[----:B------:R-:W2:Y:S04]  /*a870*/  LDL.64 R28, [R1+0xbc8] ;  /* 0x000bc800011c7983 */ /* 0x000ea80000100a00 */
[----:B------:R0:W2:Y:S01]  /*a880*/  LDG.E.U16 R239, desc[UR10][R10.64] ;  /* 0x0000000a0aef7981 */ /* 0x0000a2000c1e1500 */
[----:B----4-:R-:W-:-:S03]  /*a890*/  IMAD.WIDE R14, R6, 0x2, R20 ;  /* 0x00000002060e7825 */ /* 0x010fc600078e0214 */
[----:B------:R-:W4:Y:S04]  /*a8a0*/  LDL.64 R20, [R1+0xbb0] ;  /* 0x000bb00001147983 */ /* 0x000f280000100a00 */
[----:B------:R-:W4:Y:S01]  /*a8b0*/  LDG.E.U16 R183, desc[UR10][R14.64] ;  /* 0x0000000a0eb77981 */ /* 0x000f22000c1e1500 */
[----:B-1----:R-:W-:-:S03]  /*a8c0*/  IMAD.WIDE R8, R6, 0x2, R22 ;  /* 0x0000000206087825 */ /* 0x002fc600078e0216 */
[----:B------:R-:W4:Y:S04]  /*a8d0*/  LDL.64 R22, [R1+0xbb8] ;  /* 0x000bb80001167983 */ /* 0x000f280000100a00 */
[----:B------:R-:W4:Y:S01]  /*a8e0*/  LDG.E.U16 R185, desc[UR10][R8.64] ;  /* 0x0000000a08b97981 */ /* 0x000f22000c1e1500 */
[----:B0-----:R-:W-:-:S03]  /*a8f0*/  IMAD.WIDE R10, R6, 0x2, R26 ;  /* 0x00000002060a7825 */ /* 0x001fc600078e021a */
[----:B------:R-:W4:Y:S04]  /*a900*/  LDL.64 R26, [R1+0xba0] ;  /* 0x000ba000011a7983 */ /* 0x000f280000100a00 */
[----:B------:R0:W4:Y:S02]  /*a910*/  LDG.E.U16 R179, desc[UR10][R10.64] ;  /* 0x0000000a0ab37981 */ /* 0x000124000c1e1500 */
[C---:B0-----:R-:W-:Y:S02]  /*a920*/  IMAD.WIDE R10, R6.reuse, 0x2, R24 ;  /* 0x00000002060a7825 */ /* 0x041fe400078e0218 */
[----:B------:R-:W4:Y:S02]  /*a930*/  LDL.64 R24, [R1+0xb88] ;  /* 0x000b880001187983 */ /* 0x000f240000100a00 */
[----:B------:R-:W-:-:S02]  /*a940*/  IMAD.WIDE R12, R6, 0x2, R18 ;  /* 0x00000002060c7825 */ /* 0x000fc400078e0212 */
[----:B------:R-:W4:Y:S02]  /*a950*/  LDL.64 R18, [R1+0xba8] ;  /* 0x000ba80001127983 */ /* 0x000f240000100a00 */
[C---:B------:R-:W-:Y:S02]  /*a960*/  IMAD.WIDE R8, R6.reuse, 0x2, R16 ;  /* 0x0000000206087825 */ /* 0x040fe400078e0210 */
[----:B------:R-:W4:Y:S04]  /*a970*/  LDL.64 R16, [R1+0xb98] ;  /* 0x000b980001107983 */ /* 0x000f280000100a00 */
[----:B------:R3:W4:Y:S04]  /*a980*/  LDG.E.U16 R181, desc[UR10][R12.64] ;  /* 0x0000000a0cb57981 */ /* 0x000728000c1e1500 */
[----:B------:R2:W4:Y:S04]  /*a990*/  LDG.E.U16 R177, desc[UR10][R8.64] ;  /* 0x0000000a08b17981 */ /* 0x000528000c1e1500 */
[----:B------:R0:W4:Y:S01]  /*a9a0*/  LDG.E.U16 R175, desc[UR10][R10.64] ;  /* 0x0000000a0aaf7981 */ /* 0x000122000c1e1500 */
[----:B---3--:R-:W-:-:S03]  /*a9b0*/  IMAD.WIDE R12, R6, 0x2, R34 ;  /* 0x00000002060c7825 */ /* 0x008fc600078e0222 */
[----:B------:R-:W3:Y:S01]  /*a9c0*/  LDL.64 R34, [R1+0xb80] ;  /* 0x000b800001227983 */ /* 0x000ee20000100a00 */
[----:B------:R-:W-:-:S03]  /*a9d0*/  IMAD.WIDE R14, R6, 0x2, R38 ;  /* 0x00000002060e7825 */ /* 0x000fc600078e0226 */
[----:B------:R-:W3:Y:S04]  /*a9e0*/  LDG.E.U16 R171, desc[UR10][R12.64] ;  /* 0x0000000a0cab7981 */ /* 0x000ee8000c1e1500 */
[----:B------:R-:W3:Y:S04]  /*a9f0*/  LDG.E.U16 R173, desc[UR10][R14.64] ;  /* 0x0000000a0ead7981 */ /* 0x000ee8000c1e1500 */
[----:B------:R-:W3:Y:S01]  /*aa00*/  LDL.64 R38, [R1+0xb10] ;  /* 0x000b100001267983 */ /* 0x000ee20000100a00 */
[----:B--2---:R-:W-:-:S03]  /*aa10*/  IMAD.WIDE R8, R6, 0x2, R32 ;  /* 0x0000000206087825 */ /* 0x004fc600078e0220 */
[----:B------:R-:W2:Y:S04]  /*aa20*/  LDL.64 R32, [R1+0xb78] ;  /* 0x000b780001207983 */ /* 0x000ea80000100a00 */
[----:B------:R1:W2:Y:S01]  /*aa30*/  LDG.E.U16 R169, desc[UR10][R8.64] ;  /* 0x0000000a08a97981 */ /* 0x0002a2000c1e1500 */
[----:B0-----:R-:W-:-:S03]  /*aa40*/  IMAD.WIDE R10, R6, 0x2, R30 ;  /* 0x00000002060a7825 */ /* 0x001fc600078e021e */
[----:B------:R-:W2:Y:S04]  /*aa50*/  LDL.64 R30, [R1+0xb70] ;  /* 0x000b7000011e7983 */ /* 0x000ea80000100a00 */
[----:B------:R-:W2:Y:S01]  /*aa60*/  LDG.E.U16 R167, desc[UR10][R10.64] ;  /* 0x0000000a0aa77981 */ /* 0x000ea2000c1e1500 */
[----:B-1----:R-:W-:-:S03]  /*aa70*/  IMAD.WIDE R8, R6, 0x2, R28 ;  /* 0x0000000206087825 */ /* 0x002fc600078e021c */
[----:B------:R-:W2:Y:S04]  /*aa80*/  LDL.64 R28, [R1+0xb60] ;  /* 0x000b6000011c7983 */ /* 0x000ea80000100a00 */
[----:B------:R0:W2:Y:S01]  /*aa90*/  LDG.E.U16 R165, desc[UR10][R8.64] ;  /* 0x0000000a08a57981 */ /* 0x0000a2000c1e1500 */
[----:B----4-:R-:W-:-:S03]  /*aaa0*/  IMAD.WIDE R12, R6, 0x2, R20 ;  /* 0x00000002060c7825 */ /* 0x010fc600078e0214 */
[----:B------:R-:W4:Y:S04]  /*aab0*/  LDL.64 R20, [R1+0xb58] ;  /* 0x000b580001147983 */ /* 0x000f280000100a00 */
[----:B------:R-:W4:Y:S01]  /*aac0*/  LDG.E.U16 R155, desc[UR10][R12.64] ;  /* 0x0000000a0c9b7981 */ /* 0x000f22000c1e1500 */
[----:B------:R-:W-:-:S03]  /*aad0*/  IMAD.WIDE R14, R6, 0x2, R22 ;  /* 0x00000002060e7825 */ /* 0x000fc600078e0216 */
[----:B------:R-:W4:Y:S04]  /*aae0*/  LDL.64 R22, [R1+0xb68] ;  /* 0x000b680001167983 */ /* 0x000f280000100a00 */
[----:B------:R1:W4:Y:S01]  /*aaf0*/  LDG.E.U16 R163, desc[UR10][R14.64] ;  /* 0x0000000a0ea37981 */ /* 0x000322000c1e1500 */
[----:B0-----:R-:W-:-:S03]  /*ab00*/  IMAD.WIDE R8, R6, 0x2, R26 ;  /* 0x0000000206087825 */ /* 0x001fc600078e021a */
[----:B------:R-:W4:Y:S04]  /*ab10*/  LDL.64 R26, [R1+0xb48] ;  /* 0x000b4800011a7983 */ /* 0x000f280000100a00 */
[----:B------:R-:W4:Y:S01]  /*ab20*/  LDG.E.U16 R8, desc[UR10][R8.64] ;  /* 0x0000000a08087981 */ /* 0x000f22000c1e1500 */
[----:B-1----:R-:W-:-:S03]  /*ab30*/  IMAD.WIDE R14, R6, 0x2, R24 ;  /* 0x00000002060e7825 */ /* 0x002fc600078e0218 */
[----:B------:R-:W4:Y:S01]  /*ab40*/  LDL.64 R24, [R1+0xb38] ;  /* 0x000b380001187983 */ /* 0x000f220000100a00 */
[----:B------:R-:W-:-:S03]  /*ab50*/  IMAD.WIDE R10, R6, 0x2, R18 ;  /* 0x00000002060a7825 */ /* 0x000fc600078e0212 */
[----:B------:R-:W4:Y:S04]  /*ab60*/  LDL.64 R18, [R1+0xb50] ;  /* 0x000b500001127983 */ /* 0x000f280000100a00 */
[----:B------:R0:W4:Y:S01]  /*ab70*/  LDG.E.U16 R7, desc[UR10][R10.64] ;  /* 0x0000000a0a077981 */ /* 0x000122000c1e1500 */
[----:B------:R-:W-:-:S05]  /*ab80*/  IMAD.WIDE R16, R6, 0x2, R16 ;  /* 0x0000000206107825 */ /* 0x000fca00078e0210 */
[----:B------:R2:W4:Y:S01]  /*ab90*/  LDG.E.U16 R9, desc[UR10][R16.64] ;  /* 0x0000000a10097981 */ /* 0x000522000c1e1500 */
[----:B0-----:R-:W-:-:S03]  /*aba0*/  IMAD.WIDE R10, R6, 0x2, R36 ;  /* 0x00000002060a7825 */ /* 0x001fc600078e0224 */
[----:B------:R-:W4:Y:S01]  /*abb0*/  LDL.64 R36, [R1+0xaf8] ;  /* 0x000af80001247983 */ /* 0x000f220000100a00 */
[----:B---3--:R-:W-:-:S03]  /*abc0*/  IMAD.WIDE R12, R6, 0x2, R34 ;  /* 0x00000002060c7825 */ /* 0x008fc600078e0222 */
[----:B------:R-:W3:Y:S04]  /*abd0*/  LDG.E.U16 R10, desc[UR10][R10.64] ;  /* 0x0000000a0a0a7981 */ /* 0x000ee8000c1e1500 */
[----:B------:R-:W3:Y:S04]  /*abe0*/  LDG.E.U16 R12, desc[UR10][R12.64] ;  /* 0x0000000a0c0c7981 */ /* 0x000ee8000c1e1500 */
[----:B------:R-:W3:Y:S04]  /*abf0*/  LDL.64 R34, [R1+0xae8] ;  /* 0x000ae80001227983 */ /* 0x000ee80000100a00 */
[----:B------:R0:W3:Y:S01]  /*ac00*/  LDG.E.U16 R11, desc[UR10][R14.64] ;  /* 0x0000000a0e0b7981 */ /* 0x0000e2000c1e1500 */
[----:B--2---:R-:W-:-:S03]  /*ac10*/  IMAD.WIDE R16, R6, 0x2, R32 ;  /* 0x0000000206107825 */ /* 0x004fc600078e0220 */
[----:B------:R-:W2:Y:S04]  /*ac20*/  LDL.64 R32, [R1+0xb18] ;  /* 0x000b180001207983 */ /* 0x000ea80000100a00 */
[----:B------:R1:W3:Y:S01]  /*ac30*/  LDG.E.U16 R13, desc[UR10][R16.64] ;  /* 0x0000000a100d7981 */ /* 0x0002e2000c1e1500 */
[----:B0-----:R-:W-:-:S03]  /*ac40*/  IMAD.WIDE R14, R6, 0x2, R30 ;  /* 0x00000002060e7825 */ /* 0x001fc600078e021e */
[----:B------:R-:W2:Y:S04]  /*ac50*/  LDL.64 R30, [R1+0xb08] ;  /* 0x000b0800011e7983 */ /* 0x000ea80000100a00 */
[----:B------:R-:W3:Y:S01]  /*ac60*/  LDG.E.U16 R14, desc[UR10][R14.64] ;  /* 0x0000000a0e0e7981 */ /* 0x000ee2000c1e1500 */
[----:B-1----:R-:W-:-:S03]  /*ac70*/  IMAD.WIDE R16, R6, 0x2, R28 ;  /* 0x0000000206107825 */ /* 0x002fc600078e021c */
[----:B------:R-:W3:Y:S04]  /*ac80*/  LDL.64 R28, [R1+0xb00] ;  /* 0x000b0000011c7983 */ /* 0x000ee80000100a00 */
[----:B------:R-:W3:Y:S01]  /*ac90*/  LDG.E.U16 R16, desc[UR10][R16.64] ;  /* 0x0000000a10107981 */ /* 0x000ee2000c1e1500 */
[----:B----4-:R-:W-:-:S05]  /*aca0*/  IMAD.WIDE R20, R6, 0x2, R20 ;  /* 0x0000000206147825 */ /* 0x010fca00078e0214 */
[----:B------:R0:W4:Y:S02]  /*acb0*/  LDG.E.U16 R17, desc[UR10][R20.64] ;  /* 0x0000000a14117981 */ /* 0x000124000c1e1500 */
[C---:B0-----:R-:W-:Y:S02]  /*acc0*/  IMAD.WIDE R20, R6.reuse, 0x2, R112 ;  /* 0x0000000206147825 */ /* 0x041fe400078e0270 */
[----:B------:R-:W4:Y:S04]  /*acd0*/  LDL.64 R112, [R1+0xac0] ;  /* 0x000ac00001707983 */ /* 0x000f280000100a00 */
[----:B------:R-:W4:Y:S01]  /*ace0*/  LDG.E.U16 R20, desc[UR10][R20.64] ;  /* 0x0000000a14147981 */ /* 0x000f22000c1e1500 */
[----:B------:R-:W-:-:S04]  /*acf0*/  IMAD.WIDE R22, R6, 0x2, R22 ;  /* 0x0000000206167825 */ /* 0x000fc800078e0216 */
[C---:B------:R-:W-:Y:S01]  /*ad00*/  IMAD.WIDE R26, R6.reuse, 0x2, R26 ;  /* 0x00000002061a7825 */ /* 0x040fe200078e021a */
[----:B------:R0:W4:Y:S03]  /*ad10*/  LDG.E.U16 R15, desc[UR10][R22.64] ;  /* 0x0000000a160f7981 */ /* 0x000126000c1e1500 */
[----:B------:R-:W-:-:S05]  /*ad20*/  IMAD.WIDE R24, R6, 0x2, R24 ;  /* 0x0000000206187825 */ /* 0x000fca00078e0218 */
[----:B------:R1:W4:Y:S01]  /*ad30*/  LDG.E.U16 R21, desc[UR10][R24.64] ;  /* 0x0000000a18157981 */ /* 0x000322000c1e1500 */
[----:B------:R-:W-:-:S04]  /*ad40*/  IMAD.WIDE R18, R6, 0x2, R18 ;  /* 0x0000000206127825 */ /* 0x000fc800078e0212 */
[C---:B0-----:R-:W-:Y:S02]  /*ad50*/  IMAD.WIDE R22, R6.reuse, 0x2, R46 ;  /* 0x0000000206167825 */ /* 0x041fe400078e022e */
[----:B------:R-:W4:Y:S02]  /*ad60*/  LDG.E.U16 R18, desc[UR10][R18.64] ;  /* 0x0000000a12127981 */ /* 0x000f24000c1e1500 */
[C---:B-1----:R-:W-:Y:S02]  /*ad70*/  IMAD.WIDE R24, R6.reuse, 0x2, R40 ;  /* 0x0000000206187825 */ /* 0x042fe400078e0228 */
[----:B------:R-:W4:Y:S04]  /*ad80*/  LDG.E.U16 R22, desc[UR10][R22.64] ;  /* 0x0000000a16167981 */ /* 0x000f28000c1e1500 */
[----:B------:R-:W4:Y:S04]  /*ad90*/  LDL.64 R40, [R1+0xab8] ;  /* 0x000ab80001287983 */ /* 0x000f280000100a00 */
[----:B------:R0:W4:Y:S04]  /*ada0*/  LDG.E.U16 R19, desc[UR10][R26.64] ;  /* 0x0000000a1a137981 */ /* 0x000128000c1e1500 */
[----:B------:R-:W4:Y:S01]  /*adb0*/  LDL.64 R46, [R1+0xaa8] ;  /* 0x000aa800012e7983 */ /* 0x000f220000100a00 */
[----:B------:R-:W-:-:S03]  /*adc0*/  IMAD.WIDE R36, R6, 0x2, R36 ;  /* 0x0000000206247825 */ /* 0x000fc600078e0224 */
[----:B------:R-:W4:Y:S01]  /*add0*/  LDG.E.U16 R24, desc[UR10][R24.64] ;  /* 0x0000000a18187981 */ /* 0x000f22000c1e1500 */
[----:B0-----:R-:W-:-:S03]  /*ade0*/  IMAD.WIDE R26, R6, 0x2, R42 ;  /* 0x00000002061a7825 */ /* 0x001fc600078e022a */
[----:B------:R-:W4:Y:S04]  /*adf0*/  LDL.64 R42, [R1+0xac8] ;  /* 0x000ac800012a7983 */ /* 0x000f280000100a00 */
[----:B------:R0:W4:Y:S02]  /*ae00*/  LDG.E.U16 R23, desc[UR10][R26.64] ;  /* 0x0000000a1a177981 */ /* 0x000124000c1e1500 */
[C---:B0-----:R-:W-:Y:S02]  /*ae10*/  IMAD.WIDE R26, R6.reuse, 0x2, R38 ;  /* 0x00000002061a7825 */ /* 0x041fe400078e0226 */
[----:B------:R-:W4:Y:S04]  /*ae20*/  LDL.64 R38, [R1+0xab0] ;  /* 0x000ab00001267983 */ /* 0x000f280000100a00 */
[----:B------:R-:W4:Y:S01]  /*ae30*/  LDG.E.U16 R26, desc[UR10][R26.64] ;  /* 0x0000000a1a1a7981 */ /* 0x000f22000c1e1500 */
[----:B--2---:R-:W-:-:S05]  /*ae40*/  IMAD.WIDE R30, R6, 0x2, R30 ;  /* 0x00000002061e7825 */ /* 0x004fca00078e021e */
[----:B------:R0:W2:Y:S01]  /*ae50*/  LDG.E.U16 R27, desc[UR10][R30.64] ;  /* 0x0000000a1e1b7981 */ /* 0x0000a2000c1e1500 */
[----:B---3--:R-:W-:-:S06]  /*ae60*/  IMAD.WIDE R28, R6, 0x2, R28 ;  /* 0x00000002061c7825 */ /* 0x008fcc00078e021c */
[----:B------:R-:W3:Y:S01]  /*ae70*/  LDG.E.U16 R28, desc[UR10][R28.64] ;  /* 0x0000000a1c1c7981 */ /* 0x000ee2000c1e1500 */
[----:B0-----:R-:W-:-:S03]  /*ae80*/  IMAD.WIDE R30, R6, 0x2, R44 ;  /* 0x00000002061e7825 */ /* 0x001fc600078e022c */
[----:B------:R-:W2:Y:S01]  /*ae90*/  LDL.64 R44, [R1+0xa98] ;  /* 0x000a9800012c7983 */ /* 0x000ea20000100a00 */
[----:B------:R-:W-:-:S03]  /*aea0*/  IMAD.WIDE R32, R6, 0x2, R32 ;  /* 0x0000000206207825 */ /* 0x000fc600078e0220 */
[----:B------:R-:W3:Y:S04]  /*aeb0*/  LDG.E.U16 R30, desc[UR10][R30.64] ;  /* 0x0000000a1e1e7981 */ /* 0x000ee8000c1e1500 */
[----:B------:R0:W3:Y:S04]  /*aec0*/  LDG.E.U16 R29, desc[UR10][R36.64] ;  /* 0x0000000a241d7981 */ /* 0x0000e8000c1e1500 */
[----:B------:R1:W3:Y:S01]  /*aed0*/  LDG.E.U16 R25, desc[UR10][R32.64] ;  /* 0x0000000a20197981 */ /* 0x0002e2000c1e1500 */
[----:B0-----:R-:W-:-:S03]  /*aee0*/  IMAD.WIDE R36, R6, 0x2, R116 ;  /* 0x0000000206247825 */ /* 0x001fc600078e0274 */
[----:B------:R-:W3:Y:S01]  /*aef0*/  LDL.64 R116, [R1+0xa78] ;  /* 0x000a780001747983 */ /* 0x000ee20000100a00 */
[----:B-1----:R-:W-:-:S03]  /*af00*/  IMAD.WIDE R32, R6, 0x2, R118 ;  /* 0x0000000206207825 */ /* 0x002fc600078e0276 */
[----:B------:R-:W3:Y:S04]  /*af10*/  LDL.64 R118, [R1+0xa48] ;  /* 0x000a480001767983 */ /* 0x000ee80000100a00 */
[----:B------:R-:W3:Y:S01]  /*af20*/  LDG.E.U16 R32, desc[UR10][R32.64] ;  /* 0x0000000a20207981 */ /* 0x000ee2000c1e1500 */
[----:B------:R-:W-:-:S05]  /*af30*/  IMAD.WIDE R34, R6, 0x2, R34 ;  /* 0x0000000206227825 */ /* 0x000fca00078e0222 */
[----:B------:R-:W3:Y:S04]  /*af40*/  LDG.E.U16 R31, desc[UR10][R34.64] ;  /* 0x0000000a221f7981 */ /* 0x000ee8000c1e1500 */
[----:B------:R4:W3:Y:S02]  /*af50*/  LDG.E.U16 R33, desc[UR10][R36.64] ;  /* 0x0000000a24217981 */ /* 0x0008e4000c1e1500 */
[C---:B----4-:R-:W-:Y:S02]  /*af60*/  IMAD.WIDE R36, R6.reuse, 0x2, R112 ;  /* 0x0000000206247825 */ /* 0x050fe400078e0270 */
[----:B------:R-:W4:Y:S02]  /*af70*/  LDL.64 R112, [R1+0xa60] ;  /* 0x000a600001707983 */ /* 0x000f240000100a00 */
[----:B------:R-:W-:-:S02]  /*af80*/  IMAD.WIDE R34, R6, 0x2, R114 ;  /* 0x0000000206227825 */ /* 0x000fc400078e0272 */
[----:B------:R-:W4:Y:S04]  /*af90*/  LDG.E.U16 R36, desc[UR10][R36.64] ;  /* 0x0000000a24247981 */ /* 0x000f28000c1e1500 */
[----:B------:R-:W4:Y:S04]  /*afa0*/  LDL.64 R114, [R1+0xa68] ;  /* 0x000a680001727983 */ /* 0x000f280000100a00 */
[----:B------:R-:W4:Y:S01]  /*afb0*/  LDG.E.U16 R34, desc[UR10][R34.64] ;  /* 0x0000000a22227981 */ /* 0x000f22000c1e1500 */
[----:B------:R-:W-:-:S05]  /*afc0*/  IMAD.WIDE R40, R6, 0x2, R40 ;  /* 0x0000000206287825 */ /* 0x000fca00078e0228 */
[----:B------:R0:W4:Y:S02]  /*afd0*/  LDG.E.U16 R37, desc[UR10][R40.64] ;  /* 0x0000000a28257981 */ /* 0x000124000c1e1500 */
[C---:B0-----:R-:W-:Y:S02]  /*afe0*/  IMAD.WIDE R40, R6.reuse, 0x2, R130 ;  /* 0x0000000206287825 */ /* 0x041fe400078e0282 */
[----:B------:R-:W4:Y:S02]  /*aff0*/  LDL.64 R130, [R1+0xa38] ;  /* 0x000a380001827983 */ /* 0x000f240000100a00 */
[C---:B------:R-:W-:Y:S02]  /*b000*/  IMAD.WIDE R42, R6.reuse, 0x2, R42 ;  /* 0x00000002062a7825 */ /* 0x040fe400078e022a */
[----:B------:R-:W4:Y:S02]  /*b010*/  LDG.E.U16 R40, desc[UR10][R40.64] ;  /* 0x0000000a28287981 */ /* 0x000f24000c1e1500 */
[----:B------:R-:W-:-:S02]  /*b020*/  IMAD.WIDE R46, R6, 0x2, R46 ;  /* 0x00000002062e7825 */ /* 0x000fc400078e022e */
[----:B------:R0:W4:Y:S02]  /*b030*/  LDG.E.U16 R35, desc[UR10][R42.64] ;  /* 0x0000000a2a237981 */ /* 0x000124000c1e1500 */
[----:B------:R-:W-:-:S04]  /*b040*/  IMAD.WIDE R38, R6, 0x2, R38 ;  /* 0x0000000206267825 */ /* 0x000fc800078e0226 */
[C---:B0-----:R-:W-:Y:S02]  /*b050*/  IMAD.WIDE R42, R6.reuse, 0x2, R132 ;  /* 0x00000002062a7825 */ /* 0x041fe400078e0284 */
[----:B------:R-:W4:Y:S04]  /*b060*/  LDL.64 R132, [R1+0xa30] ;  /* 0x000a300001847983 */ /* 0x000f280000100a00 */
[----:B------:R-:W4:Y:S04]  /*b070*/  LDG.E.U16 R38, desc[UR10][R38.64] ;  /* 0x0000000a26267981 */ /* 0x000f28000c1e1500 */
[----:B------:R-:W4:Y:S04]  /*b080*/  LDG.E.U16 R42, desc[UR10][R42.64] ;  /* 0x0000000a2a2a7981 */ /* 0x000f28000c1e1500 */
[----:B------:R0:W4:Y:S02]  /*b090*/  LDG.E.U16 R39, desc[UR10][R46.64] ;  /* 0x0000000a2e277981 */ /* 0x000124000c1e1500 */
[----:B0-----:R-:W-:-:S02]  /*b0a0*/  IMAD.WIDE R46, R6, 0x2, R126 ;  /* 0x00000002062e7825 */ /* 0x001fc400078e027e */
[----:B------:R-:W4:Y:S04]  /*b0b0*/  LDL.64 R126, [R1+0xa28] ;  /* 0x000a2800017e7983 */ /* 0x000f280000100a00 */
[----:B------:R0:W4:Y:S02]  /*b0c0*/  LDG.E.U16 R43, desc[UR10][R46.64] ;  /* 0x0000000a2e2b7981 */ /* 0x000124000c1e1500 */
[C---:B0-----:R-:W-:Y:S02]  /*b0d0*/  IMAD.WIDE R46, R6.reuse, 0x2, R122 ;  /* 0x00000002062e7825 */ /* 0x041fe400078e027a */
[----:B------:R-:W4:Y:S02]  /*b0e0*/  LDL.64 R122, [R1+0xa00] ;  /* 0x000a0000017a7983 */ /* 0x000f240000100a00 */
[----:B------:R-:W-:-:S02]  /*b0f0*/  IMAD.WIDE R120, R6, 0x2, R120 ;  /* 0x0000000206787825 */ /* 0x000fc400078e0278 */
[----:B------:R-:W4:Y:S02]  /*b100*/  LDG.E.U16 R46, desc[UR10][R46.64] ;  /* 0x0000000a2e2e7981 */ /* 0x000f24000c1e1500 */
[----:B--2---:R-:W-:-:S05]  /*b110*/  IMAD.WIDE R44, R6, 0x2, R44 ;  /* 0x00000002062c7825 */ /* 0x004fca00078e022c */
[----:B------:R0:W2:Y:S02]  /*b120*/  LDG.E.U16 R41, desc[UR10][R44.64] ;  /* 0x0000000a2c297981 */ /* 0x0000a4000c1e1500 */
[C---:B0-----:R-:W-:Y:S02]  /*b130*/  IMAD.WIDE R44, R6.reuse, 0x2, R124 ;  /* 0x00000002062c7825 */ /* 0x041fe400078e027c */
[----:B------:R-:W2:Y:S02]  /*b140*/  LDL.64 R124, [R1+0xa08] ;  /* 0x000a0800017c7983 */ /* 0x000ea40000100a00 */
[C---:B---3--:R-:W-:Y:S02]  /*b150*/  IMAD.WIDE R116, R6.reuse, 0x2, R116 ;  /* 0x0000000206747825 */ /* 0x048fe400078e0274 */
[----:B------:R-:W3:Y:S04]  /*b160*/  LDG.E.U16 R44, desc[UR10][R44.64] ;  /* 0x0000000a2c2c7981 */ /* 0x000ee8000c1e1500 */
[----:B------:R0:W3:Y:S02]  /*b170*/  LDG.E.U16 R45, desc[UR10][R116.64] ;  /* 0x0000000a742d7981 */ /* 0x0000e4000c1e1500 */
[----:B0-----:R-:W-:-:S02]  /*b180*/  IMAD.WIDE R116, R6, 0x2, R128 ;  /* 0x0000000206747825 */ /* 0x001fc400078e0280 */
[----:B------:R-:W3:Y:S02]  /*b190*/  LDL.64 R128, [R1+0x9e8] ;  /* 0x0009e80001807983 */ /* 0x000ee40000100a00 */
[C---:B------:R-:W-:Y:S02]  /*b1a0*/  IMAD.WIDE R118, R6.reuse, 0x2, R118 ;  /* 0x0000000206767825 */ /* 0x040fe400078e0276 */
[----:B------:R-:W3:Y:S02]  /*b1b0*/  LDG.E.U16 R116, desc[UR10][R116.64] ;  /* 0x0000000a74747981 */ /* 0x000ee4000c1e1500 */
[----:B----4-:R-:W-:-:S06]  /*b1c0*/  IMAD.WIDE R112, R6, 0x2, R112 ;  /* 0x0000000206707825 */ /* 0x010fcc00078e0270 */
[----:B------:R-:W4:Y:S01]  /*b1d0*/  LDG.E.U16 R112, desc[UR10][R112.64] ;  /* 0x0000000a70707981 */ /* 0x000f22000c1e1500 */
[----:B------:R-:W-:-:S05]  /*b1e0*/  IMAD.WIDE R114, R6, 0x2, R114 ;  /* 0x0000000206727825 */ /* 0x000fca00078e0272 */
[----:B------:R0:W4:Y:S04]  /*b1f0*/  LDG.E.U16 R47, desc[UR10][R114.64] ;  /* 0x0000000a722f7981 */ /* 0x000128000c1e1500 */
[----:B------:R1:W4:Y:S01]  /*b200*/  LDG.E.U16 R113, desc[UR10][R120.64] ;  /* 0x0000000a78717981 */ /* 0x000322000c1e1500 */
[----:B0-----:R-:W-:-:S03]  /*b210*/  IMAD.WIDE R114, R6, 0x2, R134 ;  /* 0x0000000206727825 */ /* 0x001fc600078e0286 */
[----:B------:R-:W4:Y:S04]  /*b220*/  LDL.64 R134, [R1+0x9b8] ;  /* 0x0009b80001867983 */ /* 0x000f280000100a00 */
[----:B------:R-:W4:Y:S01]  /*b230*/  LDG.E.U16 R114, desc[UR10][R114.64] ;  /* 0x0000000a72727981 */ /* 0x000f22000c1e1500 */
[----:B-1----:R-:W-:-:S03]  /*b240*/  IMAD.WIDE R120, R6, 0x2, R130 ;  /* 0x0000000206787825 */ /* 0x002fc600078e0282 */
[----:B------:R-:W4:Y:S04]  /*b250*/  LDL.64 R130, [R1+0x9d8] ;  /* 0x0009d80001827983 */ /* 0x000f280000100a00 */
[----:B------:R0:W4:Y:S04]  /*b260*/  LDG.E.U16 R117, desc[UR10][R120.64] ;  /* 0x0000000a78757981 */ /* 0x000128000c1e1500 */
[----:B------:R1:W4:Y:S01]  /*b270*/  LDG.E.U16 R115, desc[UR10][R118.64] ;  /* 0x0000000a76737981 */ /* 0x000322000c1e1500 */
[----:B0-----:R-:W-:-:S03]  /*b280*/  IMAD.WIDE R120, R6, 0x2, R138 ;  /* 0x0000000206787825 */ /* 0x001fc600078e028a */
[----:B------:R-:W4:Y:S01]  /*b290*/  LDL.64 R138, [R1+0x998] ;  /* 0x00099800018a7983 */ /* 0x000f220000100a00 */
[----:B-1----:R-:W-:-:S03]  /*b2a0*/  IMAD.WIDE R118, R6, 0x2, R132 ;  /* 0x0000000206767825 */ /* 0x002fc600078e0284 */
[----:B------:R-:W4:Y:S04]  /*b2b0*/  LDG.E.U16 R120, desc[UR10][R120.64] ;  /* 0x0000000a78787981 */ /* 0x000f28000c1e1500 */
[----:B------:R-:W4:Y:S04]  /*b2c0*/  LDL.64 R132, [R1+0x9b0] ;  /* 0x0009b00001847983 */ /* 0x000f280000100a00 */
[----:B------:R-:W4:Y:S01]  /*b2d0*/  LDG.E.U16 R118, desc[UR10][R118.64] ;  /* 0x0000000a76767981 */ /* 0x000f22000c1e1500 */
[----:B------:R-:W-:-:S05]  /*b2e0*/  IMAD.WIDE R126, R6, 0x2, R126 ;  /* 0x00000002067e7825 */ /* 0x000fca00078e027e */
[----:B------:R0:W4:Y:S02]  /*b2f0*/  LDG.E.U16 R119, desc[UR10][R126.64] ;  /* 0x0000000a7e777981 */ /* 0x000124000c1e1500 */
[C---:B0-----:R-:W-:Y:S02]  /*b300*/  IMAD.WIDE R126, R6.reuse, 0x2, R142 ;  /* 0x00000002067e7825 */ /* 0x041fe400078e028e */
[----:B------:R-:W4:Y:S02]  /*b310*/  LDL.64 R142, [R1+0x988] ;  /* 0x00098800018e7983 */ /* 0x000f240000100a00 */
[----:B------:R-:W-:-:S06]  /*b320*/  IMAD.WIDE R122, R6, 0x2, R122 ;  /* 0x00000002067a7825 */ /* 0x000fcc00078e027a */
[----:B------:R-:W4:Y:S04]  /*b330*/  LDG.E.U16 R122, desc[UR10][R122.64] ;  /* 0x0000000a7a7a7981 */ /* 0x000f28000c1e1500 */
[----:B------:R0:W4:Y:S02]  /*b340*/  LDG.E.U16 R123, desc[UR10][R126.64] ;  /* 0x0000000a7e7b7981 */ /* 0x000124000c1e1500 */
[C---:B0-----:R-:W-:Y:S02]  /*b350*/  IMAD.WIDE R126, R6.reuse, 0x2, R160 ;  /* 0x00000002067e7825 */ /* 0x041fe400078e02a0 */
[----:B------:R-:W4:Y:S04]  /*b360*/  LDL.64 R160, [R1+0x970] ;  /* 0x0009700001a07983 */ /* 0x000f280000100a00 */
[----:B------:R-:W4:Y:S01]  /*b370*/  LDG.E.U16 R126, desc[UR10][R126.64] ;  /* 0x0000000a7e7e7981 */ /* 0x000f22000c1e1500 */
[----:B--2---:R-:W-:-:S05]  /*b380*/  IMAD.WIDE R124, R6, 0x2, R124 ;  /* 0x00000002067c7825 */ /* 0x004fca00078e027c */
[----:B------:R0:W2:Y:S02]  /*b390*/  LDG.E.U16 R121, desc[UR10][R124.64] ;  /* 0x0000000a7c797981 */ /* 0x0000a4000c1e1500 */
[C---:B0-----:R-:W-:Y:S02]  /*b3a0*/  IMAD.WIDE R124, R6.reuse, 0x2, R186 ;  /* 0x00000002067c7825 */ /* 0x041fe400078e02ba */
[----:B------:R-:W2:Y:S04]  /*b3b0*/  LDL.64 R186, [R1+0x980] ;  /* 0x0009800001ba7983 */ /* 0x000ea80000100a00 */
[----:B------:R-:W2:Y:S01]  /*b3c0*/  LDG.E.U16 R124, desc[UR10][R124.64] ;  /* 0x0000000a7c7c7981 */ /* 0x000ea2000c1e1500 */
[----:B---3--:R-:W-:-:S05]  /*b3d0*/  IMAD.WIDE R128, R6, 0x2, R128 ;  /* 0x0000000206807825 */ /* 0x008fca00078e0280 */
[----:B------:R0:W3:Y:S02]  /*b3e0*/  LDG.E.U16 R125, desc[UR10][R128.64] ;  /* 0x0000000a807d7981 */ /* 0x0000e4000c1e1500 */
[C---:B0-----:R-:W-:Y:S02]  /*b3f0*/  IMAD.WIDE R128, R6.reuse, 0x2, R152 ;  /* 0x0000000206807825 */ /* 0x041fe400078e0298 */
[----:B------:R-:W3:Y:S02]  /*b400*/  LDL.64 R152, [R1+0x978] ;  /* 0x0009780001987983 */ /* 0x000ee40000100a00 */
[C---:B------:R-:W-:Y:S02]  /*b410*/  IMAD.WIDE R136, R6.reuse, 0x2, R136 ;  /* 0x0000000206887825 */ /* 0x040fe400078e0288 */
[----:B------:R-:W3:Y:S04]  /*b420*/  LDG.E.U16 R128, desc[UR10][R128.64] ;  /* 0x0000000a80807981 */ /* 0x000ee8000c1e1500 */
[----:B------:R-:W3:Y:S01]  /*b430*/  LDG.E.U16 R129, desc[UR10][R136.64] ;  /* 0x0000000a88817981 */ /* 0x000ee2000c1e1500 */
[----:B----4-:R-:W-:-:S04]  /*b440*/  IMAD.WIDE R134, R6, 0x2, R134 ;  /* 0x0000000206867825 */ /* 0x010fc800078e0286 */
[----:B------:R-:W-:-:S05]  /*b450*/  IMAD.WIDE R130, R6, 0x2, R130 ;  /* 0x0000000206827825 */ /* 0x000fca00078e0282 */
[----:B------:R0:W4:Y:S02]  /*b460*/  LDG.E.U16 R127, desc[UR10][R130.64] ;  /* 0x0000000a827f7981 */ /* 0x000124000c1e1500 */
[----:B0-----:R-:W-:-:S06]  /*b470*/  IMAD.WIDE R130, R6, 0x2, R150 ;  /* 0x0000000206827825 */ /* 0x001fcc00078e0296 */
[----:B------:R-:W4:Y:S01]  /*b480*/  LDG.E.U16 R130, desc[UR10][R130.64] ;  /* 0x0000000a82827981 */ /* 0x000f22000c1e1500 */
[----:B------:R-:W-:-:S04]  /*b490*/  IMAD.WIDE R136, R6, 0x2, R146 ;  /* 0x0000000206887825 */ /* 0x000fc800078e0292 */
[C---:B------:R-:W-:Y:S01]  /*b4a0*/  IMAD.WIDE R132, R6.reuse, 0x2, R132 ;  /* 0x0000000206847825 */ /* 0x040fe200078e0284 */
[----:B------:R0:W4:Y:S03]  /*b4b0*/  LDG.E.U16 R131, desc[UR10][R134.64] ;  /* 0x0000000a86837981 */ /* 0x000126000c1e1500 */
[C---:B------:R-:W-:Y:S02]  /*b4c0*/  IMAD.WIDE R138, R6.reuse, 0x2, R138 ;  /* 0x00000002068a7825 */ /* 0x040fe400078e028a */
[----:B------:R-:W4:Y:S02]  /*b4d0*/  LDG.E.U16 R132, desc[UR10][R132.64] ;  /* 0x0000000a84847981 */ /* 0x000f24000c1e1500 */
[----:B0-----:R-:W-:Y:S02]  /*b4e0*/  IMAD.WIDE R134, R6, 0x2, R144 ;  /* 0x0000000206867825 */ /* 0x001fe400078e0290 */
[----:B------:R0:W4:Y:S04]  /*b4f0*/  LDG.E.U16 R133, desc[UR10][R136.64] ;  /* 0x0000000a88857981 */ /* 0x000128000c1e1500 */
[----:B------:R-:W4:Y:S01]  /*b500*/  LDG.E.U16 R134, desc[UR10][R134.64] ;  /* 0x0000000a86867981 */ /* 0x000f22000c1e1500 */
[----:B------:R-:W-:Y:S01]  /*b510*/  SHF.L.U32 R144, R148, 0x1, RZ ;  /* 0x0000000194907819 */ /* 0x000fe200000006ff */
[----:B0-----:R-:W-:-:S02]  /*b520*/  IMAD.WIDE R136, R6, 0x2, R140 ;  /* 0x0000000206887825 */ /* 0x001fc400078e028c */
[----:B------:R0:W4:Y:S02]  /*b530*/  LDG.E.U16 R135, desc[UR10][R138.64] ;  /* 0x0000000a8a877981 */ /* 0x000124000c1e1500 */
[----:B------:R-:W-:Y:S02]  /*b540*/  IMAD.WIDE R140, R148, 0x2, R156 ;  /* 0x00000002948c7825 */ /* 0x000fe400078e029c */
[----:B------:R-:W4:Y:S02]  /*b550*/  LDG.E.U16 R136, desc[UR10][R136.64] ;  /* 0x0000000a88887981 */ /* 0x000f24000c1e1500 */
[----:B------:R-:W-:-:S04]  /*b560*/  IMAD.WIDE R142, R6, 0x2, R142 ;  /* 0x00000002068e7825 */ /* 0x000fc800078e028e */
[----:B0-----:R-:W-:-:S04]  /*b570*/  IMAD.WIDE R138, R148, 0x2, R158 ;  /* 0x00000002948a7825 */ /* 0x001fc800078e029e */
[C---:B------:R-:W-:Y:S01]  /*b580*/  IMAD.WIDE R140, R6.reuse, 0x2, R140 ;  /* 0x00000002068c7825 */ /* 0x040fe200078e028c */
[----:B------:R0:W4:Y:S03]  /*b590*/  LDG.E.U16 R137, desc[UR10][R142.64] ;  /* 0x0000000a8e897981 */ /* 0x000126000c1e1500 */
[----:B------:R-:W-:Y:S01]  /*b5a0*/  IMAD.WIDE R138, R6, 0x2, R138 ;  /* 0x00000002068a7825 */ /* 0x000fe200078e028a */
[----:B------:R-:W4:Y:S03]  /*b5b0*/  LDG.E.U16 R247, desc[UR10][R140.64] ;  /* 0x0000000a8cf77981 */ /* 0x000f26000c1e1500 */
[----:B------:R-:W-:Y:S01]  /*b5c0*/  IMAD R150, R148, 0xe, RZ ;  /* 0x0000000e94967824 */ /* 0x000fe200078e02ff */
[----:B------:R1:W4:Y:S01]  /*b5d0*/  LDG.E.U16 R243, desc[UR10][R138.64] ;  /* 0x0000000a8af37981 */ /* 0x000322000c1e1500 */
[----:B0-----:R-:W-:-:S04]  /*b5e0*/  IMAD.WIDE R142, R144, 0x2, R156 ;  /* 0x00000002908e7825 */ /* 0x001fc800078e029c */
[----:B------:R-:W-:-:S04]  /*b5f0*/  IMAD.WIDE R146, R150, 0x2, R158 ;  /* 0x0000000296927825 */ /* 0x000fc800078e029e */
[----:B-1----:R-:W-:Y:S02]  /*b600*/  IMAD R138, R148, 0x3, RZ ;  /* 0x00000003948a7824 */ /* 0x002fe400078e02ff */
[----:B------:R-:W-:Y:S01]  /*b610*/  IMAD.WIDE R140, R144, 0x2, R158 ;  /* 0x00000002908c7825 */ /* 0x000fe200078e029e */
[----:B------:R-:W-:-:S03]  /*b620*/  SHF.L.U32 R149, R148, 0x2, RZ ;  /* 0x0000000294957819 */ /* 0x000fc600000006ff */
[----:B------:R-:W-:-:S04]  /*b630*/  IMAD.WIDE R142, R6, 0x2, R142 ;  /* 0x00000002068e7825 */ /* 0x000fc800078e028e */
[----:B------:R-:W-:Y:S01]  /*b640*/  IMAD.WIDE R144, R138, 0x2, R156 ;  /* 0x000000028a907825 */ /* 0x000fe200078e029c */
[----:B------:R0:W4:Y:S03]  /*b650*/  LDG.E.U16 R237, desc[UR10][R142.64] ;  /* 0x0000000a8eed7981 */ /* 0x000126000c1e1500 */
[----:B------:R-:W-:-:S04]  /*b660*/  IMAD.WIDE R146, R6, 0x2, R146 ;  /* 0x0000000206927825 */ /* 0x000fc800078e0292 */
[----:B------:R-:W-:Y:S01]  /*b670*/  IMAD.WIDE R138, R138, 0x2, R158 ;  /* 0x000000028a8a7825 */ /* 0x000fe200078e029e */
[----:B------:R1:W4:Y:S03]  /*b680*/  LDG.E.U16 R215, desc[UR10][R146.64] ;  /* 0x0000000a92d77981 */ /* 0x000326000c1e1500 */
[----:B------:R-:W-:-:S04]  /*b690*/  IMAD.WIDE R140, R6, 0x2, R140 ;  /* 0x00000002068c7825 */ /* 0x000fc800078e028c */
[----:B0-----:R-:W-:Y:S01]  /*b6a0*/  IMAD.WIDE R142, R149, 0x2, R156 ;  /* 0x00000002958e7825 */ /* 0x001fe200078e029c */
[----:B------:R0:W4:Y:S03]  /*b6b0*/  LDG.E.U16 R235, desc[UR10][R140.64] ;  /* 0x0000000a8ceb7981 */ /* 0x000126000c1e1500 */
[----:B------:R-:W-:-:S04]  /*b6c0*/  IMAD.WIDE R144, R6, 0x2, R144 ;  /* 0x0000000206907825 */ /* 0x000fc800078e0290 */
[----:B-1----:R-:W-:Y:S01]  /*b6d0*/  IMAD R146, R148, 0x5, RZ ;  /* 0x0000000594927824 */ /* 0x002fe200078e02ff */
[----:B------:R1:W4:Y:S01]  /*b6e0*/  LDG.E.U16 R233, desc[UR10][R144.64] ;  /* 0x0000000a90e97981 */ /* 0x000322000c1e1500 */
[----:B------:R-:W-:-:S04]  /*b6f0*/  IMAD.WIDE R138, R6, 0x2, R138 ;  /* 0x00000002068a7825 */ /* 0x000fc800078e028a */
[----:B0-----:R-:W-:Y:S01]  /*b700*/  IMAD.WIDE R140, R149, 0x2, R158 ;  /* 0x00000002958c7825 */ /* 0x001fe200078e029e */
[----:B------:R0:W4:Y:S03]  /*b710*/  LDG.E.U16 R231, desc[UR10][R138.64] ;  /* 0x0000000a8ae77981 */ /* 0x000126000c1e1500 */
[----:B------:R-:W-:-:S04]  /*b720*/  IMAD.WIDE R142, R6, 0x2, R142 ;  /* 0x00000002068e7825 */ /* 0x000fc800078e028e */
[----:B-1----:R-:W-:Y:S01]  /*b730*/  IMAD.WIDE R144, R146, 0x2, R158 ;  /* 0x0000000292907825 */ /* 0x002fe200078e029e */
[----:B------:R1:W4:Y:S03]  /*b740*/  LDG.E.U16 R229, desc[UR10][R142.64] ;  /* 0x0000000a8ee57981 */ /* 0x000326000c1e1500 */
[----:B------:R-:W-:Y:S02]  /*b750*/  IMAD R147, R148, 0x6, RZ ;  /* 0x0000000694937824 */ /* 0x000fe400078e02ff */
[----:B0-----:R-:W-:-:S04]  /*b760*/  IMAD.WIDE R138, R146, 0x2, R156 ;  /* 0x00000002928a7825 */ /* 0x001fc800078e029c */
[----:B------:R-:W-:-:S04]  /*b770*/  IMAD.WIDE R140, R6, 0x2, R140 ;  /* 0x00000002068c7825 */ /* 0x000fc800078e028c */
[----:B-1----:R-:W-:Y:S01]  /*b780*/  IMAD.WIDE R142, R147, 0x2, R156 ;  /* 0x00000002938e7825 */ /* 0x002fe200078e029c */
[----:B------:R0:W4:Y:S03]  /*b790*/  LDG.E.U16 R227, desc[UR10][R140.64] ;  /* 0x0000000a8ce37981 */ /* 0x000126000c1e1500 */
[----:B------:R-:W-:-:S04]  /*b7a0*/  IMAD.WIDE R144, R6, 0x2, R144 ;  /* 0x0000000206907825 */ /* 0x000fc800078e0290 */
[----:B------:R-:W-:Y:S01]  /*b7b0*/  IMAD.SHL.U32 R151, R148, 0x8, RZ ;  /* 0x0000000894977824 */ /* 0x000fe200078e00ff */
[----:B------:R1:W4:Y:S01]  /*b7c0*/  LDG.E.U16 R223, desc[UR10][R144.64] ;  /* 0x0000000a90df7981 */ /* 0x000322000c1e1500 */
[----:B------:R-:W-:-:S04]  /*b7d0*/  IMAD.WIDE R138, R6, 0x2, R138 ;  /* 0x00000002068a7825 */ /* 0x000fc800078e028a */
[----:B0-----:R-:W-:Y:S01]  /*b7e0*/  IMAD.WIDE R140, R147, 0x2, R158 ;  /* 0x00000002938c7825 */ /* 0x001fe200078e029e */
[----:B------:R0:W4:Y:S03]  /*b7f0*/  LDG.E.U16 R225, desc[UR10][R138.64] ;  /* 0x0000000a8ae17981 */ /* 0x000126000c1e1500 */
[----:B------:R-:W-:Y:S02]  /*b800*/  IMAD R146, R148, 0x7, RZ ;  /* 0x0000000794927824 */ /* 0x000fe400078e02ff */
[----:B------:R-:W-:-:S04]  /*b810*/  IMAD.WIDE R142, R6, 0x2, R142 ;  /* 0x00000002068e7825 */ /* 0x000fc800078e028e */
[--C-:B-1----:R-:W-:Y:S01]  /*b820*/  IMAD.WIDE R144, R151, 0x2, R156.reuse ;  /* 0x0000000297907825 */ /* 0x102fe200078e029c */
[----:B------:R1:W4:Y:S03]  /*b830*/  LDG.E.U16 R221, desc[UR10][R142.64] ;  /* 0x0000000a8edd7981 */ /* 0x000326000c1e1500 */
[----:B------:R-:W-:Y:S02]  /*b840*/  IMAD R149, R148, 0x9, RZ ;  /* 0x0000000994957824 */ /* 0x000fe400078e02ff */
[----:B0-----:R-:W-:-:S04]  /*b850*/  IMAD.WIDE R138, R146, 0x2, R156 ;  /* 0x00000002928a7825 */ /* 0x001fc800078e029c */
[----:B------:R-:W-:-:S04]  /*b860*/  IMAD.WIDE R140, R6, 0x2, R140 ;  /* 0x00000002068c7825 */ /* 0x000fc800078e028c */
[----:B------:R-:W-:Y:S01]  /*b870*/  IMAD.WIDE R146, R146, 0x2, R158 ;  /* 0x0000000292927825 */ /* 0x000fe200078e029e */
[----:B------:R0:W4:Y:S03]  /*b880*/  LDG.E.U16 R219, desc[UR10][R140.64] ;  /* 0x0000000a8cdb7981 */ /* 0x000126000c1e1500 */
[----:B------:R-:W-:-:S04]  /*b890*/  IMAD.WIDE R144, R6, 0x2, R144 ;  /* 0x0000000206907825 */ /* 0x000fc800078e0290 */
[----:B-1----:R-:W-:Y:S01]  /*b8a0*/  IMAD.WIDE R142, R149, 0x2, R156 ;  /* 0x00000002958e7825 */ /* 0x002fe200078e029c */
        /* <DEDUP_REMOVED lines=13> */
[----:B0-----:R-:W-:Y:S02]  /*b980*/  IMAD R142, R148, 0xb, RZ ;  /* 0x0000000b948e7824 */ /* 0x001fe400078e02ff */
[----:B------:R-:W-:-:S04]  /*b990*/  IMAD.WIDE R138, R6, 0x2, R138 ;  /* 0x00000002068a7825 */ /* 0x000fc800078e028a */
[----:B------:R-:W-:Y:S01]  /*b9a0*/  IMAD.WIDE R146, R6, 0x2, R146 ;  /* 0x0000000206927825 */ /* 0x000fe200078e0292 */
[----:B------:R0:W4:Y:S03]  /*b9b0*/  LDG.E.U16 R205, desc[UR10][R138.64] ;  /* 0x0000000a8acd7981 */ /* 0x000126000c1e1500 */
[----:B-1----:R-:W-:Y:S01]  /*b9c0*/  IMAD.WIDE R140, R144, 0x2, R158 ;  /* 0x00000002908c7825 */ /* 0x002fe200078e029e */
[----:B------:R1:W4:Y:S03]  /*b9d0*/  LDG.E.U16 R203, desc[UR10][R146.64] ;  /* 0x0000000a92cb7981 */ /* 0x000326000c1e1500 */
[----:B------:R-:W-:-:S04]  /*b9e0*/  IMAD.WIDE R144, R142, 0x2, R156 ;  /* 0x000000028e907825 */ /* 0x000fc800078e029c */
[----:B------:R-:W-:Y:S02]  /*b9f0*/  IMAD R149, R148, 0xc, RZ ;  /* 0x0000000c94957824 */ /* 0x000fe400078e02ff */
[----:B------:R-:W-:-:S04]  /*ba00*/  IMAD.WIDE R140, R6, 0x2, R140 ;  /* 0x00000002068c7825 */ /* 0x000fc800078e028c */
[----:B0-----:R-:W-:Y:S01]  /*ba10*/  IMAD.WIDE R138, R149, 0x2, R156 ;  /* 0x00000002958a7825 */ /* 0x001fe200078e029c */
[----:B------:R0:W4:Y:S03]  /*ba20*/  LDG.E.U16 R201, desc[UR10][R140.64] ;  /* 0x0000000a8cc97981 */ /* 0x000126000c1e1500 */
[----:B------:R-:W-:-:S04]  /*ba30*/  IMAD.WIDE R144, R6, 0x2, R144 ;  /* 0x0000000206907825 */ /* 0x000fc800078e0290 */
[----:B-1----:R-:W-:Y:S01]  /*ba40*/  IMAD.WIDE R146, R149, 0x2, R158 ;  /* 0x0000000295927825 */ /* 0x002fe200078e029e */
[----:B------:R1:W4:Y:S03]  /*ba50*/  LDG.E.U16 R199, desc[UR10][R144.64] ;  /* 0x0000000a90c77981 */ /* 0x000326000c1e1500 */
[----:B------:R-:W-:Y:S02]  /*ba60*/  IMAD R148, R148, 0xd, RZ ;  /* 0x0000000d94947824 */ /* 0x000fe400078e02ff */
[----:B------:R-:W-:-:S04]  /*ba70*/  IMAD.WIDE R138, R6, 0x2, R138 ;  /* 0x00000002068a7825 */ /* 0x000fc800078e028a */
[----:B0-----:R-:W-:Y:S01]  /*ba80*/  IMAD.WIDE R140, R148, 0x2, R156 ;  /* 0x00000002948c7825 */ /* 0x001fe200078e029c */
[----:B------:R2:W4:Y:S03]  /*ba90*/  LDG.E.U16 R195, desc[UR10][R138.64] ;  /* 0x0000000a8ac37981 */ /* 0x000526000c1e1500 */
[----:B------:R-:W-:-:S04]  /*baa0*/  IMAD.WIDE R146, R6, 0x2, R146 ;  /* 0x0000000206927825 */ /* 0x000fc800078e0292 */
[--C-:B-1----:R-:W-:Y:S01]  /*bab0*/  IMAD.WIDE R144, R148, 0x2, R158.reuse ;  /* 0x0000000294907825 */ /* 0x102fe200078e029e */
[----:B------:R3:W4:Y:S04]  /*bac0*/  LDG.E.U16 R193, desc[UR10][R146.64] ;  /* 0x0000000a92c17981 */ /* 0x000728000c1e1500 */
[----:B------:R-:W4:Y:S01]  /*bad0*/  LDL.64 R148, [R1+0x968] ;  /* 0x0009680001947983 */ /* 0x000f220000100a00 */
[----:B------:R-:W-:-:S03]  /*bae0*/  IMAD.WIDE R142, R142, 0x2, R158 ;  /* 0x000000028e8e7825 */ /* 0x000fc600078e029e */
[----:B------:R-:W-:Y:S01]  /*baf0*/  STL [R1+0x1058], R158 ;  /* 0x0010589e01007387 */ /* 0x000fe20000100800 */
[----:B--2---:R-:W-:-:S03]  /*bb00*/  IMAD.WIDE R138, R6, 0x2, R186 ;  /* 0x00000002068a7825 */ /* 0x004fc600078e02ba */
[----:B------:R0:W-:Y:S01]  /*bb10*/  STL [R1+0x1054], R159 ;  /* 0x0010549f01007387 */ /* 0x0001e20000100800 */
[----:B---3--:R-:W-:-:S03]  /*bb20*/  IMAD.WIDE R146, R6, 0x2, R152 ;  /* 0x0000000206927825 */ /* 0x008fc600078e0298 */
[----:B------:R-:W2:Y:S01]  /*bb30*/  LDG.E.U16 R138, desc[UR10][R138.64] ;  /* 0x0000000a8a8a7981 */ /* 0x000ea2000c1e1500 */
[----:B------:R-:W-:-:S03]  /*bb40*/  IMAD.WIDE R140, R6, 0x2, R140 ;  /* 0x00000002068c7825 */ /* 0x000fc600078e028c */
[----:B0-----:R-:W3:Y:S04]  /*bb50*/  LDL.64 R158, [R1+0x960] ;  /* 0x00096000019e7983 */ /* 0x001ee80000100a00 */
[----:B------:R-:W-:Y:S04]  /*bb60*/  STL [R1+0x1060], R156 ;  /* 0x0010609c01007387 */ /* 0x000fe80000100800 */
[----:B------:R0:W-:Y:S04]  /*bb70*/  STL [R1+0x105c], R157 ;  /* 0x00105c9d01007387 */ /* 0x0001e80000100800 */
[----:B------:R-:W2:Y:S04]  /*bb80*/  LDL.64 R152, [R1+0x958] ;  /* 0x0009580001987983 */ /* 0x000ea80000100a00 */
[----:B------:R-:W2:Y:S04]  /*bb90*/  LDG.E.U16 R139, desc[UR10][R146.64] ;  /* 0x0000000a928b7981 */ /* 0x000ea8000c1e1500 */
[----:B------:R1:W2:Y:S04]  /*bba0*/  LDG.E.U16 R191, desc[UR10][R140.64] ;  /* 0x0000000a8cbf7981 */ /* 0x0002a8000c1e1500 */
[----:B------:R-:W2:Y:S01]  /*bbb0*/  LDL.64 R146, [R1+0x950] ;  /* 0x0009500001927983 */ /* 0x000ea20000100a00 */
[----:B-1----:R-:W-:-:S03]  /*bbc0*/  IMAD.WIDE R140, R6, 0x2, R160 ;  /* 0x00000002068c7825 */ /* 0x002fc600078e02a0 */
[----:B------:R-:W2:Y:S01]  /*bbd0*/  LDL.64 R160, [R1+0x948] ;  /* 0x0009480001a07983 */ /* 0x000ea20000100a00 */
[----:B------:R-:W-:-:S03]  /*bbe0*/  IMAD.WIDE R142, R6, 0x2, R142 ;  /* 0x00000002068e7825 */ /* 0x000fc600078e028e */
[----:B------:R-:W2:Y:S04]  /*bbf0*/  LDG.E.U16 R140, desc[UR10][R140.64] ;  /* 0x0000000a8c8c7981 */ /* 0x000ea8000c1e1500 */
[----:B------:R1:W2:Y:S01]  /*bc00*/  LDG.E.U16 R197, desc[UR10][R142.64] ;  /* 0x0000000a8ec57981 */ /* 0x0002a2000c1e1500 */
[----:B------:R-:W-:-:S05]  /*bc10*/  IMAD.WIDE R144, R6, 0x2, R144 ;  /* 0x0000000206907825 */ /* 0x000fca00078e0290 */
[----:B------:R4:W2:Y:S01]  /*bc20*/  LDG.E.U16 R189, desc[UR10][R144.64] ;  /* 0x0000000a90bd7981 */ /* 0x0008a2000c1e1500 */
[----:B-1----:R-:W-:-:S03]  /*bc30*/  IMAD.WIDE R142, R150, 0x2, R156 ;  /* 0x00000002968e7825 */ /* 0x002fc600078e029c */
[----:B------:R-:W2:Y:S01]  /*bc40*/  LDL.64 R150, [R1+0x928] ;  /* 0x0009280001967983 */ /* 0x000ea20000100a00 */
[----:B------:R-:W-:-:S03]  /*bc50*/  IMAD.WIDE R142, R6, 0x2, R142 ;  /* 0x00000002068e7825 */ /* 0x000fc600078e028e */
[----:B0-----:R-:W2:Y:S04]  /*bc60*/  LDL.64 R156, [R1+0x920] ;  /* 0x00092000019c7983 */ /* 0x001ea80000100a00 */
[----:B------:R3:W2:Y:S01]  /*bc70*/  LDG.E.U16 R187, desc[UR10][R142.64] ;  /* 0x0000000a8ebb7981 */ /* 0x0006a2000c1e1500 */
[----:B----4-:R-:W-:-:S03]  /*bc80*/  IMAD.WIDE R144, R6, 0x2, R148 ;  /* 0x0000000206907825 */ /* 0x010fc600078e0294 */
[----:B------:R-:W4:Y:S04]  /*bc90*/  LDL.64 R148, [R1+0x938] ;  /* 0x0009380001947983 */ /* 0x000f280000100a00 */
[----:B------:R2:W4:Y:S01]  /*bca0*/  LDG.E.U16 R141, desc[UR10][R144.64] ;  /* 0x0000000a908d7981 */ /* 0x000522000c1e1500 */
[----:B---3--:R-:W-:-:S03]  /*bcb0*/  IMAD.WIDE R142, R6, 0x2, R158 ;  /* 0x00000002068e7825 */ /* 0x008fc600078e029e */
[----:B------:R-:W3:Y:S04]  /*bcc0*/  LDL.64 R158, [R1+0x930] ;  /* 0x00093000019e7983 */ /* 0x000ee80000100a00 */
[----:B------:R-:W3:Y:S01]  /*bcd0*/  LDG.E.U16 R142, desc[UR10][R142.64] ;  /* 0x0000000a8e8e7981 */ /* 0x000ee2000c1e1500 */
[----:B--2---:R-:W-:-:S03]  /*bce0*/  IMAD.WIDE R144, R6, 0x2, R152 ;  /* 0x0000000206907825 */ /* 0x004fc600078e0298 */
[----:B------:R-:W2:Y:S04]  /*bcf0*/  LDL.64 R152, [R1+0x918] ;  /* 0x0009180001987983 */ /* 0x000ea80000100a00 */
[----:B------:R0:W3:Y:S02]  /*bd00*/  LDG.E.U16 R143, desc[UR10][R144.64] ;  /* 0x0000000a908f7981 */ /* 0x0000e4000c1e1500 */
[----:B0-----:R-:W-:-:S04]  /*bd10*/  IMAD.WIDE R144, R6, 0x2, R146 ;  /* 0x0000000206907825 */ /* 0x001fc800078e0292 */
[C---:B------:R-:W-:Y:S02]  /*bd20*/  IMAD.WIDE R146, R6.reuse, 0x2, R160 ;  /* 0x0000000206927825 */ /* 0x040fe400078e02a0 */
[----:B------:R-:W3:Y:S04]  /*bd30*/  LDG.E.U16 R144, desc[UR10][R144.64] ;  /* 0x0000000a90907981 */ /* 0x000ee8000c1e1500 */
[----:B------:R-:W3:Y:S04]  /*bd40*/  LDL.64 R160, [R1+0x900] ;  /* 0x0009000001a07983 */ /* 0x000ee80000100a00 */
[----:B------:R0:W3:Y:S04]  /*bd50*/  LDG.E.U16 R145, desc[UR10][R146.64] ;  /* 0x0000000a92917981 */ /* 0x0000e8000c1e1500 */
[----:B------:R-:W0:Y:S01]  /*bd60*/  LDL.64 R146, [R1+0x940] ;  /* 0x0009400001927983 */ /* 0x000e220000100a00 */
[----:B------:R-:W-:-:S04]  /*bd70*/  IMAD.WIDE R150, R6, 0x2, R150 ;  /* 0x0000000206967825 */ /* 0x000fc800078e0296 */
[----:B----4-:R-:W-:-:S04]  /*bd80*/  IMAD.WIDE R148, R6, 0x2, R148 ;  /* 0x0000000206947825 */ /* 0x010fc800078e0294 */
[----:B--2---:R-:W-:-:S04]  /*bd90*/  IMAD.WIDE R152, R6, 0x2, R152 ;  /* 0x0000000206987825 */ /* 0x004fc800078e0298 */
[----:B0-----:R-:W-:-:S06]  /*bda0*/  IMAD.WIDE R146, R6, 0x2, R146 ;  /* 0x0000000206927825 */ /* 0x001fcc00078e0292 */
[----:B------:R-:W2:Y:S04]  /*bdb0*/  LDG.E.U16 R146, desc[UR10][R146.64] ;  /* 0x0000000a92927981 */ /* 0x000ea8000c1e1500 */
[----:B------:R3:W4:Y:S02]  /*bdc0*/  LDG.E.U16 R147, desc[UR10][R148.64] ;  /* 0x0000000a94937981 */ /* 0x000724000c1e1500 */
[C---:B---3--:R-:W-:Y:S02]  /*bdd0*/  IMAD.WIDE R148, R6.reuse, 0x2, R158 ;  /* 0x0000000206947825 */ /* 0x048fe400078e029e */
[----:B------:R-:W3:Y:S04]  /*bde0*/  LDL.64 R158, [R1+0x8f0] ;  /* 0x0008f000019e7983 */ /* 0x000ee80000100a00 */
[----:B------:R-:W4:Y:S04]  /*bdf0*/  LDG.E.U16 R148, desc[UR10][R148.64] ;  /* 0x0000000a94947981 */ /* 0x000f28000c1e1500 */
[----:B------:R0:W4:Y:S02]  /*be00*/  LDG.E.U16 R149, desc[UR10][R150.64] ;  /* 0x0000000a96957981 */ /* 0x000124000c1e1500 */
[----:B0-----:R-:W-:-:S02]  /*be10*/  IMAD.WIDE R150, R6, 0x2, R156 ;  /* 0x0000000206967825 */ /* 0x001fc400078e029c */
[----:B------:R-:W2:Y:S04]  /*be20*/  LDL.64 R156, [R1+0x7e0] ;  /* 0x0007e000019c7983 */ /* 0x000ea80000100a00 */
[----:B------:R-:W4:Y:S04]  /*be30*/  LDG.E.U16 R150, desc[UR10][R150.64] ;  /* 0x0000000a96967981 */ /* 0x000f28000c1e1500 */
[----:B------:R0:W4:Y:S04]  /*be40*/  LDG.E.U16 R151, desc[UR10][R152.64] ;  /* 0x0000000a98977981 */ /* 0x000128000c1e1500 */
[----:B------:R-:W0:Y:S01]  /*be50*/  LDL.64 R152, [R1+0x910] ;  /* 0x0009100001987983 */ /* 0x000e220000100a00 */
[----:B------:R-:W-:-:S04]  /*be60*/  IMAD.WIDE R160, R6, 0x2, R160 ;  /* 0x0000000206a07825 */ /* 0x000fc800078e02a0 */
[----:B0-----:R-:W-:-:S06]  /*be70*/  IMAD.WIDE R152, R6, 0x2, R152 ;  /* 0x0000000206987825 */ /* 0x001fcc00078e0298 */
[----:B------:R-:W4:Y:S04]  /*be80*/  LDG.E.U16 R152, desc[UR10][R152.64] ;  /* 0x0000000a98987981 */ /* 0x000f28000c1e1500 */
[----:B------:R0:W4:Y:S04]  /*be90*/  LDG.E.U16 R153, desc[UR10][R160.64] ;  /* 0x0000000aa0997981 */ /* 0x000128000c1e1500 */
[----:B------:R-:W0:Y:S02]  /*bea0*/  LDL.64 R160, [R1+0x8f8] ;  /* 0x0008f80001a07983 */ /* 0x000e240000100a00 */
[----:B0-----:R-:W-:-:S05]  /*beb0*/  IMAD.WIDE R160, R6, 0x2, R160 ;  /* 0x0000000206a07825 */ /* 0x001fca00078e02a0 */
        /* <DEDUP_REMOVED lines=9> */
[----:B------:R2:W4:Y:S02]  /*bf50*/  LDG.E.U16 R166, desc[UR10][R160.64] ;  /* 0x0000000aa0a67981 */ /* 0x000524000c1e1500 */
[C---:B--2---:R-:W-:Y:S02]  /*bf60*/  IMAD.WIDE R160, R6.reuse, 0x2, R156 ;  /* 0x0000000206a07825 */ /* 0x044fe400078e029c */
[----:B------:R-:W2:Y:S04]  /*bf70*/  LDL.64 R156, [R1+0x8e0] ;  /* 0x0008e000019c7983 */ /* 0x000ea80000100a00 */
[----:B------:R3:W4:Y:S02]  /*bf80*/  LDG.E.U16 R168, desc[UR10][R160.64] ;  /* 0x0000000aa0a87981 */ /* 0x000724000c1e1500 */
[----:B---3--:R-:W-:-:S02]  /*bf90*/  IMAD.WIDE R160, R6, 0x2, R158 ;  /* 0x0000000206a07825 */ /* 0x008fc400078e029e */
[----:B------:R-:W3:Y:S04]  /*bfa0*/  LDL.64 R158, [R1+0x8d8] ;  /* 0x0008d800019e7983 */ /* 0x000ee80000100a00 */
        /* <DEDUP_REMOVED lines=92> */
[----:B------:R-:W2:Y:S04]  /*c570*/  LDL.LU R157, [R1+0xc] ;  /* 0x00000c00019d7983 */ /* 0x000ea80000300800 */
[----:B------:R3:W4:Y:S04]  /*c580*/  LDG.E.U16 R232, desc[UR10][R160.64] ;  /* 0x0000000aa0e87981 */ /* 0x000728000c1e1500 */
[----:B------:R-:W4:Y:S01]  /*c590*/  LDL.LU R156, [R1+0x8] ;  /* 0x00000800019c7983 */ /* 0x000f220000300800 */
[----:B---3--:R-:W-:-:S03]  /*c5a0*/  IMAD.WIDE R160, R6, 0x2, R158 ;  /* 0x0000000206a07825 */ /* 0x008fc600078e029e */
[----:B------:R-:W3:Y:S04]  /*c5b0*/  LDL.LU R159, [R1+0x4] ;  /* 0x00000400019f7983 */ /* 0x000ee80000300800 */
[----:B------:R-:W3:Y:S04]  /*c5c0*/  LDL.LU R158, [R1] ;  /* 0x00000000019e7983 */ /* 0x000ee80000300800 */
[----:B------:R0:W3:Y:S04]  /*c5d0*/  LDG.E.U16 R234, desc[UR10][R160.64] ;  /* 0x0000000aa0ea7981 */ /* 0x0000e8000c1e1500 */
[----:B------:R-:W0:Y:S02]  /*c5e0*/  LDL.64 R160, [R1+0x808] ;  /* 0x0008080001a07983 */ /* 0x000e240000100a00 */
[----:B0-----:R-:W-:-:S05]  /*c5f0*/  IMAD.WIDE R160, R6, 0x2, R160 ;  /* 0x0000000206a07825 */ /* 0x001fca00078e02a0 */
        /* <DEDUP_REMOVED lines=22> */
[----:B------:R-:W0:Y:S01]  /*c760*/  LDL.64 R160, [R1+0x778] ;  /* 0x0007780001a07983 */ /* 0x000e220000100a00 */
[----:B------:R-:W1:Y:S01]  /*c770*/  S2R R48, SR_TID.X ;  /* 0x0000000000307919 */ /* 0x000e620000002100 */
[----:B0-----:R-:W-:-:S05]  /*c780*/  IMAD.WIDE R160, R6, 0x2, R160 ;  /* 0x0000000206a07825 */ /* 0x001fca00078e02a0 */
[----:B------:R0:W3:Y:S04]  /*c790*/  LDG.E.U16 R252, desc[UR10][R160.64] ;  /* 0x0000000aa0fc7981 */ /* 0x0000e8000c1e1500 */
[----:B------:R-:W0:Y:S01]  /*c7a0*/  LDL.64 R160, [R1+0x770] ;  /* 0x0007700001a07983 */ /* 0x000e220000100a00 */
[----:B-1----:R-:W-:-:S03]  /*c7b0*/  LOP3.LUT R48, R48, 0xff, RZ, 0xc0, !PT ;  /* 0x000000ff30307812 */ /* 0x002fc600078ec0ff */
[----:B------:R-:W-:Y:S01]  /*c7c0*/  STL [R1+0x1064], R6 ;  /* 0x0010640601007387 */ /* 0x000fe20000100800 */
[----:B0-----:R-:W-:-:S06]  /*c7d0*/  IMAD.WIDE R160, R6, 0x2, R160 ;  /* 0x0000000206a07825 */ /* 0x001fcc00078e02a0 */
[----:B------:R0:W3:Y:S02]  /*c7e0*/  LDG.E.U16 R160, desc[UR10][R160.64] ;  /* 0x0000000aa0a07981 */ /* 0x0000e4000c1e1500 */
[----:B0-----:R-:W-:Y:S01]  /*c7f0*/  SHF.L.U32 R161, R48, 0x1, RZ ;  /* 0x0000000130a17819 */ /* 0x001fe200000006ff */
[----:B------:R-:W-:Y:S06]  /*c800*/  BAR.SYNC.DEFER_BLOCKING 0x0 ;  /* 0x0000000000007b1d */ /* 0x000fec0000010000 */
[----:B------:R0:W-:Y:S04]  /*c810*/  STS.U16 [R161+UR6+0x6000], R95 ;  /* 0x0060005fa1007988 */ /* 0x0001e80008000406 */
[----:B------:R1:W-:Y:S04]  /*c820*/  STS.U16 [R161+UR6+0x6200], R104 ;  /* 0x00620068a1007988 */ /* 0x0003e80008000406 */
[----:B------:R2:W-:Y:S04]  /*c830*/  STS.U16 [R161+UR6+0x8000], R105 ;  /* 0x00800069a1007988 */ /* 0x0005e80008000406 */
[----:B0-----:R-:W3:Y:S04]  /*c840*/  LDL.LU R95, [R1+0x1134] ;  /* 0x00113400015f7983 */ /* 0x001ee80000300800 */
[----:B-1----:R-:W3:Y:S04]  /*c850*/  LDL.LU R104, [R1+0x1130] ;  /* 0x0011300001687983 */ /* 0x002ee80000300800 */
[----:B--2---:R-:W2:Y:S04]  /*c860*/  LDL.LU R105, [R1+0x112c] ;  /* 0x00112c0001697983 */ /* 0x004ea80000300800 */
[----:B------:R0:W-:Y:S04]  /*c870*/  STS.U16 [R161+UR6+0x8200], R4 ;  /* 0x00820004a1007988 */ /* 0x0001e80008000406 */
[----:B------:R1:W-:Y:S04]  /*c880*/  STS.U16 [R161+UR6+0xa000], R3 ;  /* 0x00a00003a1007988 */ /* 0x0003e80008000406 */
[----:B0-----:R-:W2:Y:S04]  /*c890*/  LDL.LU R4, [R1+0x1128] ;  /* 0x0011280001047983 */ /* 0x001ea80000300800 */
[----:B-1----:R-:W2:Y:S04]  /*c8a0*/  LDL.LU R3, [R1+0x1124] ;  /* 0x0011240001037983 */ /* 0x002ea80000300800 */
[----:B------:R0:W-:Y:S04]  /*c8b0*/  STS.U16 [R161+UR6+0xa200], R57 ;  /* 0x00a20039a1007988 */ /* 0x0001e80008000406 */
[----:B------:R1:W-:Y:S04]  /*c8c0*/  STS.U16 [R161+UR6+0xc000], R58 ;  /* 0x00c0003aa1007988 */ /* 0x0003e80008000406 */
[----:B0-----:R-:W2:Y:S04]  /*c8d0*/  LDL.LU R57, [R1+0x1120] ;  /* 0x0011200001397983 */ /* 0x001ea80000300800 */
[----:B-1----:R-:W2:Y:S01]  /*c8e0*/  LDL.LU R58, [R1+0x111c] ;  /* 0x00111c00013a7983 */ /* 0x002ea20000300800 */
[----:B------:R-:W0:Y:S03]  /*c8f0*/  S2R R6, SR_TID.X ;  /* 0x0000000000067919 */ /* 0x000e260000002100 */
[----:B------:R1:W-:Y:S04]  /*c900*/  STS.U16 [R161+UR6+0x10000], R10 ;  /* 0x0100000aa1007988 */ /* 0x0003e80008000406 */
[----:B------:R-:W-:Y:S01]  /*c910*/  STS.U16 [R161+UR6], R157 ;  /* 0x0000009da1007988 */ /* 0x000fe20008000406 */
[----:B-1----:R-:W-:-:S03]  /*c920*/  LOP3.LUT R10, R161, 0x10, RZ, 0x3c, !PT ;  /* 0x00000010a10a7812 */ /* 0x002fc600078e3cff */
[----:B----4-:R-:W-:Y:S04]  /*c930*/  STS.U16 [R161+UR6+0x200], R156 ;  /* 0x0002009ca1007988 */ /* 0x010fe80008000406 */
[----:B------:R-:W-:Y:S04]  /*c940*/  STS.U16 [R161+UR6+0x2000], R211 ;  /* 0x002000d3a1007988 */ /* 0x000fe80008000406 */
[----:B------:R-:W-:Y:S04]  /*c950*/  STS.U16 [R161+UR6+0x2200], R209 ;  /* 0x002200d1a1007988 */ /* 0x000fe80008000406 */
[----:B---3--:R-:W-:Y:S04]  /*c960*/  STS.U16 [R161+UR6+0x4000], R159 ;  /* 0x0040009fa1007988 */ /* 0x008fe80008000406 */
[----:B------:R-:W-:Y:S04]  /*c970*/  STS.U16 [R161+UR6+0x4200], R158 ;  /* 0x0042009ea1007988 */ /* 0x000fe80008000406 */
[----:B------:R-:W-:Y:S04]  /*c980*/  STS.U16 [R161+UR6+0xc200], R2 ;  /* 0x00c20002a1007988 */ /* 0x000fe80008000406 */
[----:B------:R-:W-:Y:S04]  /*c990*/  STS.U16 [R161+UR6+0xe000], R185 ;  /* 0x00e000b9a1007988 */ /* 0x000fe80008000406 */
[----:B------:R-:W-:Y:S04]  /*c9a0*/  STS.U16 [R161+UR6+0xe200], R183 ;  /* 0x00e200b7a1007988 */ /* 0x000fe80008000406 */
[----:B------:R0:W-:Y:S04]  /*c9b0*/  STS.U16 [R161+UR6+0x10200], R11 ;  /* 0x0102000ba1007988 */ /* 0x0001e80008000406 */
[----:B------:R-:W-:Y:S04]  /*c9c0*/  STS.U16 [R161+UR6+0x12000], R26 ;  /* 0x0120001aa1007988 */ /* 0x000fe80008000406 */
[----:B------:R-:W-:Y:S01]  /*c9d0*/  STS.U16 [R161+UR6+0x12200], R27 ;  /* 0x0122001ba1007988 */ /* 0x000fe20008000406 */
[----:B0-----:R-:W-:-:S03]  /*c9e0*/  LOP3.LUT R11, R6, 0x7, RZ, 0xc0, !PT ;  /* 0x00000007060b7812 */ /* 0x001fc600078ec0ff */
[----:B------:R-:W-:Y:S04]  /*c9f0*/  STS.U16 [R161+UR6+0x14000], R42 ;  /* 0x0140002aa1007988 */ /* 0x000fe80008000406 */
[----:B------:R-:W-:Y:S04]  /*ca00*/  STS.U16 [R161+UR6+0x14200], R43 ;  /* 0x0142002ba1007988 */ /* 0x000fe80008000406 */
[----:B------:R-:W-:Y:S04]  /*ca10*/  STS.U16 [R161+UR6+0x16000], R122 ;  /* 0x0160007aa1007988 */ /* 0x000fe80008000406 */
[----:B------:R-:W-:Y:S04]  /*ca20*/  STS.U16 [R161+UR6+0x16200], R123 ;  /* 0x0162007ba1007988 */ /* 0x000fe80008000406 */
[----:B------:R-:W-:Y:S04]  /*ca30*/  STS.U16 [R161+UR6+0x18000], R138 ;  /* 0x0180008aa1007988 */ /* 0x000fe80008000406 */
[----:B------:R0:W-:Y:S04]  /*ca40*/  STS.U16 [R161+UR6+0x18200], R139 ;  /* 0x0182008ba1007988 */ /* 0x0001e80008000406 */
[----:B------:R-:W-:Y:S04]  /*ca50*/  STS.U16 [R161+UR6+0x1a000], R153 ;  /* 0x01a00099a1007988 */ /* 0x000fe80008000406 */
[----:B------:R-:W-:Y:S04]  /*ca60*/  STS.U16 [R161+UR6+0x1a200], R154 ;  /* 0x01a2009aa1007988 */ /* 0x000fe80008000406 */
[----:B------:R-:W-:Y:S04]  /*ca70*/  STS.U16 [R161+UR6+0x1c000], R162 ;  /* 0x01c000a2a1007988 */ /* 0x000fe80008000406 */
[----:B------:R-:W-:Y:S04]  /*ca80*/  STS.U16 [R161+UR6+0x1c200], R164 ;  /* 0x01c200a4a1007988 */ /* 0x000fe80008000406 */
[----:B------:R-:W-:Y:S04]  /*ca90*/  STS.U16 [R161+UR6+0x1e000], R166 ;  /* 0x01e000a6a1007988 */ /* 0x000fe80008000406 */
[----:B------:R-:W-:Y:S04]  /*caa0*/  STS.U16 [R161+UR6+0x1e200], R168 ;  /* 0x01e200a8a1007988 */ /* 0x000fe80008000406 */
[----:B------:R1:W-:Y:S01]  /*cab0*/  STS.U16 [R10+UR6+0x10400], R12 ;  /* 0x0104000c0a007988 */ /* 0x0003e20008000406 */
[----:B0-----:R-:W-:-:S03]  /*cac0*/  SHF.L.U32 R139, R6, 0x1, RZ ;  /* 0x00000001068b7819 */ /* 0x001fc600000006ff */
[----:B------:R-:W-:Y:S04]  /*cad0*/  STS.U16 [R10+UR6+0x400], R247 ;  /* 0x000400f70a007988 */ /* 0x000fe80008000406 */
[----:B------:R-:W3:Y:S01]  /*cae0*/  LDL.LU R2, [R1+0x1118] ;  /* 0x0011180001027983 */ /* 0x000ee20000300800 */
[----:B-1----:R-:W-:-:S03]  /*caf0*/  SHF.L.U32 R12, R6, 0x3, RZ ;  /* 0x00000003060c7819 */ /* 0x002fc600000006ff */
[----:B------:R-:W-:Y:S01]  /*cb00*/  STS.U16 [R10+UR6+0x600], R243 ;  /* 0x000600f30a007988 */ /* 0x000fe20008000406 */
[----:B------:R-:W-:-:S03]  /*cb10*/  LOP3.LUT R138, R6, 0xe0, RZ, 0xc0, !PT ;  /* 0x000000e0068a7812 */ /* 0x000fc600078ec0ff */
        /* <DEDUP_REMOVED lines=26> */
[----:B------:R-:W-:Y:S01]  /*ccc0*/  STS.U16 [R10+UR6+0x1e600], R180 ;  /* 0x01e600b40a007988 */ /* 0x000fe20008000406 */
[----:B0-----:R-:W-:-:S03]  /*ccd0*/  LOP3.LUT R13, R6, 0x10, RZ, 0xc0, !PT ;  /* 0x00000010060d7812 */ /* 0x001fc600078ec0ff */
[----:B--2---:R-:W-:Y:S04]  /*cce0*/  STS.U16 [R10+UR6+0x4600], R4 ;  /* 0x004600040a007988 */ /* 0x004fe80008000406 */
[----:B------:R0:W-:Y:S02]  /*ccf0*/  STS.U16 [R10+UR6+0x4400], R3 ;  /* 0x004400030a007988 */ /* 0x0001e40008000406 */
[----:B0-----:R-:W-:Y:S01]  /*cd00*/  LOP3.LUT R10, R12, 0x30, RZ, 0xc0, !PT ;  /* 0x000000300c0a7812 */ /* 0x001fe200078ec0ff */
[C---:B------:R-:W-:Y:S01]  /*cd10*/  IMAD.SHL.U32 R12, R11.reuse, 0x10, RZ ;  /* 0x000000100b0c7824 */ /* 0x040fe200078e00ff */
[----:B------:R-:W2:Y:S02]  /*cd20*/  LDL.LU R3, [R1+0x1114] ;  /* 0x0011140001037983 */ /* 0x000ea40000300800 */
[----:B------:R-:W-:-:S02]  /*cd30*/  LEA R10, R11, R10, 0x6 ;  /* 0x0000000a0b0a7211 */ /* 0x000fc400078e30ff */
[----:B------:R-:W-:Y:S01]  /*cd40*/  LEA R11, R11, R138, 0x2 ;  /* 0x0000008a0b0b7211 */ /* 0x000fe200078e10ff */
[----:B------:R-:W4:Y:S01]  /*cd50*/  LDL.LU R4, [R1+0x1110] ;  /* 0x0011100001047983 */ /* 0x000f220000300800 */
[----:B------:R-:W-:-:S03]  /*cd60*/  LOP3.LUT R12, R12, 0x30, R139, 0x78, !PT ;  /* 0x000000300c0c7812 */ /* 0x000fc600078e788b */
[----:B------:R-:W4:Y:S01]  /*cd70*/  LDL.LU R5, [R1+0x110c] ;  /* 0x00110c0001057983 */ /* 0x000f220000300800 */
[----:B------:R-:W-:Y:S02]  /*cd80*/  LEA R11, R11, R12, 0x8 ;  /* 0x0000000c0b0b7211 */ /* 0x000fe400078e40ff */
[----:B------:R-:W-:Y:S01]  /*cd90*/  LOP3.LUT R12, R10, 0x10, R139, 0x78, !PT ;  /* 0x000000100a0c7812 */ /* 0x000fe200078e788b */
[----:B------:R-:W4:Y:S01]  /*cda0*/  LDL.LU R0, [R1+0x1108] ;  /* 0x0011080001007983 */ /* 0x000f220000300800 */
[----:B------:R-:W-:-:S03]  /*cdb0*/  LOP3.LUT R10, R161, 0x20, RZ, 0x3c, !PT ;  /* 0x00000020a10a7812 */ /* 0x000fc600078e3cff */
[----:B------:R-:W-:Y:S01]  /*cdc0*/  IMAD R12, R13, 0x20, R12 ;  /* 0x000000200d0c7824 */ /* 0x000fe200078e020c */
[C---:B------:R-:W-:Y:S01]  /*cdd0*/  LOP3.LUT R13, R161.reuse, 0x30, RZ, 0x3c, !PT ;  /* 0x00000030a10d7812 */ /* 0x040fe200078e3cff */
        /* <DEDUP_REMOVED lines=65> */
[----:B------:R-:W-:Y:S01]  /*d1f0*/  STS.U16 [R10+UR6+0x1000], R229 ;  /* 0x001000e50a007988 */ /* 0x000fe20008000406 */
[----:B0-----:R-:W-:-:S03]  /*d200*/  LOP3.LUT R13, R161, 0x50, RZ, 0x3c, !PT ;  /* 0x00000050a10d7812 */ /* 0x001fc600078e3cff */
        /* <DEDUP_REMOVED lines=65> */
[----:B0-----:R-:W-:-:S03]  /*d620*/  SHF.L.U32 R13, R48, 0x1, RZ ;  /* 0x00000001300d7819 */ /* 0x001fc600000006ff */
        /* <DEDUP_REMOVED lines=64> */
[----:B------:R-:W-:Y:S01]  /*da30*/  BAR.SYNC.DEFER_BLOCKING 0x0 ;  /* 0x0000000000007b1d */ /* 0x000fe20000010000 */
[----:B0-----:R-:W-:-:S05]  /*da40*/  LOP3.LUT R7, R12, 0x20, RZ, 0x3c, !PT ;  /* 0x000000200c077812 */ /* 0x001fca00078e3cff */
[----:B------:R-:W-:Y:S04]  /*da50*/  LDSM.16.MT88.4 R124, [R12+UR6+0x20000] ;  /* 0x020000060c7c783b */ /* 0x000fe80008004200 */
[----:B------:R-:W0:Y:S04]  /*da60*/  LDSM.16.M88.4 R36, [R11+UR6] ;  /* 0x000000060b24783b */ /* 0x000e280008000200 */
[----:B------:R-:W3:Y:S04]  /*da70*/  LDSM.16.M88.4 R20, [R11+UR6+0x10000] ;  /* 0x010000060b14783b */ /* 0x000ee80008000200 */
[----:B------:R-:W2:Y:S04]  /*da80*/  LDSM.16.MT88.4 R116, [R7+UR6+0x20000] ;  /* 0x020000060774783b */ /* 0x000ea80008004200 */
[----:B------:R-:W4:Y:S04]  /*da90*/  LDSM.16.MT88.4 R112, [R12+UR6+0x20400] ;  /* 0x020400060c70783b */ /* 0x000f280008004200 */
[----:B------:R-:W4:Y:S01]  /*daa0*/  LDSM.16.MT88.4 R40, [R7+UR6+0x20400] ;  /* 0x020400060728783b */ /* 0x000f220008004200 */
[----:B-1----:R-:W-:-:S03]  /*dab0*/  LOP3.LUT R8, R11, 0x40, RZ, 0x3c, !PT ;  /* 0x000000400b087812 */ /* 0x002fc600078e3cff */
[----:B------:R-:W-:Y:S04]  /*dac0*/  LDSM.16.MT88.4 R16, [R12+UR6+0x20800] ;  /* 0x020800060c10783b */ /* 0x000fe80008004200 */
[----:B------:R-:W1:Y:S04]  /*dad0*/  LDSM.16.M88.4 R32, [R8+UR6] ;  /* 0x000000060820783b */ /* 0x000e680008000200 */
[----:B------:R-:W1:Y:S04]  /*dae0*/  LDSM.16.M88.4 R28, [R8+UR6+0x10000] ;  /* 0x01000006081c783b */ /* 0x000e680008000200 */
[----:B------:R-:W1:Y:S04]  /*daf0*/  LDSM.16.MT88.4 R44, [R7+UR6+0x20800] ;  /* 0x02080006072c783b */ /* 0x000e680008004200 */
[----:B------:R-:W-:Y:S01]  /*db00*/  LDSM.16.MT88.4 R128, [R7+UR6+0x20c00] ;  /* 0x020c00060780783b */ /* 0x000fe20008004200 */
[C---:B0-----:R-:W-:Y:S06]  /*db10*/  HMMA.16816.F32 R120, R124.reuse, R36, RZ ;  /* 0x000000247c78723c */ /* 0x041fec00000018ff */
[-C--:B---3--:R-:W-:Y:S06]  /*db20*/  HMMA.16816.F32 R124, R124, R20.reuse, RZ ;  /* 0x000000147c7c723c */ /* 0x088fec00000018ff */
[C---:B--2---:R-:W-:Y:S06]  /*db30*/  HMMA.16816.F32 R24, R116.reuse, R20, RZ ;  /* 0x000000147418723c */ /* 0x044fec00000018ff */
[----:B------:R-:W-:Y:S06]  /*db40*/  HMMA.16816.F32 R116, R116, R36, RZ ;  /* 0x000000247474723c */ /* 0x000fec00000018ff */
[C---:B----4-:R-:W-:Y:S06]  /*db50*/  HMMA.16816.F32 R120, R112.reuse, R38, R120 ;  /* 0x000000267078723c */ /* 0x050fec0000001878 */
[-C--:B------:R-:W-:Y:S01]  /*db60*/  HMMA.16816.F32 R112, R112, R22.reuse, R124 ;  /* 0x000000167070723c */ /* 0x080fe2000000187c */
[----:B------:R-:W-:Y:S05]  /*db70*/  LDSM.16.MT88.4 R124, [R12+UR6+0x21000] ;  /* 0x021000060c7c783b */ /* 0x000fea0008004200 */
[C---:B------:R-:W-:Y:S01]  /*db80*/  HMMA.16816.F32 R20, R40.reuse, R22, R24 ;  /* 0x000000162814723c */ /* 0x040fe20000001818 */
[----:B------:R-:W0:Y:S05]  /*db90*/  LDSM.16.MT88.4 R24, [R12+UR6+0x20c00] ;  /* 0x020c00060c18783b */ /* 0x000e2a0008004200 */
[----:B------:R-:W-:Y:S01]  /*dba0*/  HMMA.16816.F32 R116, R40, R38, R116 ;  /* 0x000000262874723c */ /* 0x000fe20000001874 */
[----:B------:R-:W2:Y:S04]  /*dbb0*/  LDSM.16.M88.4 R36, [R11+UR6+0x80] ;  /* 0x000080060b24783b */ /* 0x000ea80008000200 */
[----:B------:R-:W-:Y:S01]  /*dbc0*/  LDSM.16.MT88.4 R40, [R7+UR6+0x21000] ;  /* 0x021000060728783b */ /* 0x000fe20008004200 */
[C---:B-1----:R-:W-:Y:S06]  /*dbd0*/  HMMA.16816.F32 R120, R16.reuse, R32, R120 ;  /* 0x000000201078723c */ /* 0x042fec0000001878 */
[-C--:B------:R-:W-:Y:S01]  /*dbe0*/  HMMA.16816.F32 R112, R16, R28.reuse, R112 ;  /* 0x0000001c1070723c */ /* 0x080fe20000001870 */
[----:B------:R-:W1:Y:S05]  /*dbf0*/  LDSM.16.M88.4 R16, [R11+UR6+0x10080] ;  /* 0x010080060b10783b */ /* 0x000e6a0008000200 */
[C---:B------:R-:W-:Y:S06]  /*dc00*/  HMMA.16816.F32 R20, R44.reuse, R28, R20 ;  /* 0x0000001c2c14723c */ /* 0x040fec0000001814 */
[----:B------:R-:W-:Y:S01]  /*dc10*/  HMMA.16816.F32 R44, R44, R32, R116 ;  /* 0x000000202c2c723c */ /* 0x000fe20000001874 */
[----:B------:R-:W-:Y:S05]  /*dc20*/  LDSM.16.MT88.4 R116, [R7+UR6+0x21400] ;  /* 0x021400060774783b */ /* 0x000fea0008004200 */
[C---:B0-----:R-:W-:Y:S06]  /*dc30*/  HMMA.16816.F32 R120, R24.reuse, R34, R120 ;  /* 0x000000221878723c */ /* 0x041fec0000001878 */
[-C--:B------:R-:W-:Y:S01]  /*dc40*/  HMMA.16816.F32 R24, R24, R30.reuse, R112 ;  /* 0x0000001e1818723c */ /* 0x080fe20000001870 */
[----:B------:R-:W-:Y:S05]  /*dc50*/  LDSM.16.MT88.4 R112, [R12+UR6+0x21800] ;  /* 0x021800060c70783b */ /* 0x000fea0008004200 */
[C---:B------:R-:W-:Y:S01]  /*dc60*/  HMMA.16816.F32 R28, R128.reuse, R30, R20 ;  /* 0x0000001e801c723c */ /* 0x040fe20000001814 */
[----:B------:R-:W0:Y:S05]  /*dc70*/  LDSM.16.MT88.4 R20, [R12+UR6+0x21400] ;  /* 0x021400060c14783b */ /* 0x000e2a0008004200 */
[----:B------:R-:W-:Y:S01]  /*dc80*/  HMMA.16816.F32 R128, R128, R34, R44 ;  /* 0x000000228080723c */ /* 0x000fe2000000182c */
[----:B------:R-:W3:Y:S04]  /*dc90*/  LDSM.16.M88.4 R32, [R8+UR6+0x80] ;  /* 0x000080060820783b */ /* 0x000ee80008000200 */
[----:B------:R-:W-:Y:S01]  /*dca0*/  LDSM.16.MT88.4 R44, [R7+UR6+0x21800] ;  /* 0x02180006072c783b */ /* 0x000fe20008004200 */
[C---:B--2---:R-:W-:Y:S06]  /*dcb0*/  HMMA.16816.F32 R120, R124.reuse, R36, R120 ;  /* 0x000000247c78723c */ /* 0x044fec0000001878 */
[-C--:B-1----:R-:W-:Y:S01]  /*dcc0*/  HMMA.16816.F32 R124, R124, R16.reuse, R24 ;  /* 0x000000107c7c723c */ /* 0x082fe20000001818 */
        /* <DEDUP_REMOVED lines=10> */
[----:B------:R-:W-:Y:S04]  /*dd70*/  LDSM.16.M88.4 R40, [R11+UR6+0x10100] ;  /* 0x010100060b28783b */ /* 0x000fe80008000200 */
[----:B------:R-:W-:Y:S01]  /*dd80*/  LDSM.16.MT88.4 R36, [R7+UR6+0x22000] ;  /* 0x022000060724783b */ /* 0x000fe20008004200 */
[C---:B---3--:R-:W-:Y:S06]  /*dd90*/  HMMA.16816.F32 R120, R112.reuse, R32, R120 ;  /* 0x000000207078723c */ /* 0x048fec0000001878 */
        /* <DEDUP_REMOVED lines=25> */
[----:B------:R-:W-:Y:S04]  /*df30*/  LDSM.16.MT88.4 R36, [R12+UR6+0x23000] ;  /* 0x023000060c24783b */ /* 0x000fe80008004200 */
[----:B------:R-:W-:Y:S01]  /*df40*/  LDSM.16.M88.4 R20, [R11+UR6+0x10180] ;  /* 0x010180060b14783b */ /* 0x000fe20008000200 */
[C---:B-1----:R-:W-:Y:S06]  /*df50*/  HMMA.16816.F32 R120, R112.reuse, R28, R120 ;  /* 0x0000001c7078723c */ /* 0x042fec0000001878 */
[-C--:B------:R-:W-:Y:S01]  /*df60*/  HMMA.16816.F32 R112, R112, R32.reuse, R16 ;  /* 0x000000207070723c */ /* 0x080fe20000001810 */
[----:B------:R-:W1:Y:S05]  /*df70*/  LDSM.16.M88.4 R16, [R11+UR6+0x180] ;  /* 0x000180060b10783b */ /* 0x000e6a0008000200 */
[C---:B------:R-:W-:Y:S06]  /*df80*/  HMMA.16816.F32 R40, R44.reuse, R32, R40 ;  /* 0x000000202c28723c */ /* 0x040fec0000001828 */
[----:B------:R-:W-:Y:S01]  /*df90*/  HMMA.16816.F32 R44, R44, R28, R116 ;  /* 0x0000001c2c2c723c */ /* 0x000fe20000001874 */
[----:B------:R-:W2:Y:S05]  /*dfa0*/  LDSM.16.MT88.4 R116, [R12+UR6+0x23400] ;  /* 0x023400060c74783b */ /* 0x000eaa0008004200 */
[C---:B0-----:R-:W-:Y:S06]  /*dfb0*/  HMMA.16816.F32 R120, R24.reuse, R30, R120 ;  /* 0x0000001e1878723c */ /* 0x041fec0000001878 */
[-C--:B------:R-:W-:Y:S01]  /*dfc0*/  HMMA.16816.F32 R24, R24, R34.reuse, R112 ;  /* 0x000000221818723c */ /* 0x080fe20000001870 */
[----:B------:R-:W-:Y:S05]  /*dfd0*/  LDSM.16.MT88.4 R112, [R12+UR6+0x23800] ;  /* 0x023800060c70783b */ /* 0x000fea0008004200 */
[C---:B------:R-:W-:Y:S01]  /*dfe0*/  HMMA.16816.F32 R32, R128.reuse, R34, R40 ;  /* 0x000000228020723c */ /* 0x040fe20000001828 */
[----:B------:R-:W0:Y:S05]  /*dff0*/  LDSM.16.MT88.4 R40, [R7+UR6+0x23400] ;  /* 0x023400060728783b */ /* 0x000e2a0008004200 */
[----:B------:R-:W-:Y:S01]  /*e000*/  HMMA.16816.F32 R128, R128, R30, R44 ;  /* 0x0000001e8080723c */ /* 0x000fe2000000182c */
[----:B------:R-:W-:Y:S04]  /*e010*/  LDSM.16.M88.4 R44, [R8+UR6+0x10180] ;  /* 0x01018006082c783b */ /* 0x000fe80008000200 */
[----:B------:R-:W3:Y:S01]  /*e020*/  LDSM.16.M88.4 R28, [R8+UR6+0x180] ;  /* 0x00018006081c783b */ /* 0x000ee20008000200 */
[C---:B-1----:R-:W-:Y:S06]  /*e030*/  HMMA.16816.F32 R120, R36.reuse, R16, R120 ;  /* 0x000000102478723c */ /* 0x042fec0000001878 */
[-C--:B------:R-:W-:Y:S01]  /*e040*/  HMMA.16816.F32 R36, R36, R20.reuse, R24 ;  /* 0x000000142424723c */ /* 0x080fe20000001818 */
[----:B------:R-:W1:Y:S05]  /*e050*/  LDSM.16.MT88.4 R24, [R7+UR6+0x23800] ;  /* 0x023800060718783b */ /* 0x000e6a0008004200 */
[C---:B------:R-:W-:Y:S06]  /*e060*/  HMMA.16816.F32 R32, R124.reuse, R20, R32 ;  /* 0x000000147c20723c */ /* 0x040fec0000001820 */
[----:B------:R-:W-:Y:S01]  /*e070*/  HMMA.16816.F32 R128, R124, R16, R128 ;  /* 0x000000107c80723c */ /* 0x000fe20000001880 */
[----:B------:R-:W-:Y:S05]  /*e080*/  LDSM.16.MT88.4 R124, [R12+UR6+0x24000] ;  /* 0x024000060c7c783b */ /* 0x000fea0008004200 */
[C---:B--2---:R-:W-:Y:S06]  /*e090*/  HMMA.16816.F32 R120, R116.reuse, R18, R120 ;  /* 0x000000127478723c */ /* 0x044fec0000001878 */
[-C--:B------:R-:W-:Y:S01]  /*e0a0*/  HMMA.16816.F32 R36, R116, R22.reuse, R36 ;  /* 0x000000167424723c */ /* 0x080fe20000001824 */
[----:B------:R-:W-:Y:S05]  /*e0b0*/  LDSM.16.MT88.4 R116, [R7+UR6+0x23c00] ;  /* 0x023c00060774783b */ /* 0x000fea0008004200 */
[C---:B0-----:R-:W-:Y:S01]  /*e0c0*/  HMMA.16816.F32 R32, R40.reuse, R22, R32 ;  /* 0x000000162820723c */ /* 0x041fe20000001820 */
[----:B------:R-:W0:Y:S05]  /*e0d0*/  LDSM.16.MT88.4 R20, [R12+UR6+0x23c00] ;  /* 0x023c00060c14783b */ /* 0x000e2a0008004200 */
[----:B------:R-:W-:Y:S01]  /*e0e0*/  HMMA.16816.F32 R128, R40, R18, R128 ;  /* 0x000000122880723c */ /* 0x000fe20000001880 */
[----:B------:R-:W-:Y:S05]  /*e0f0*/  LDSM.16.MT88.4 R16, [R7+UR6+0x24000] ;  /* 0x024000060710783b */ /* 0x000fea0008004200 */
[C---:B---3--:R-:W-:Y:S06]  /*e100*/  HMMA.16816.F32 R120, R112.reuse, R28, R120 ;  /* 0x0000001c7078723c */ /* 0x048fec0000001878 */
[-C--:B------:R-:W-:Y:S01]  /*e110*/  HMMA.16816.F32 R36, R112, R44.reuse, R36 ;  /* 0x0000002c7024723c */ /* 0x080fe20000001824 */
[----:B------:R-:W2:Y:S05]  /*e120*/  LDSM.16.M88.4 R112, [R11+UR6+0x10200] ;  /* 0x010200060b70783b */ /* 0x000eaa0008000200 */
[C---:B-1----:R-:W-:Y:S01]  /*e130*/  HMMA.16816.F32 R40, R24.reuse, R44, R32 ;  /* 0x0000002c1828723c */ /* 0x042fe20000001820 */
[----:B------:R-:W1:Y:S05]  /*e140*/  LDSM.16.M88.4 R32, [R11+UR6+0x200] ;  /* 0x000200060b20783b */ /* 0x000e6a0008000200 */
[----:B------:R-:W-:Y:S01]  /*e150*/  HMMA.16816.F32 R128, R24, R28, R128 ;  /* 0x0000001c1880723c */ /* 0x000fe20000001880 */
[----:B------:R-:W3:Y:S11]  /*e160*/  LDSM.16.MT88.4 R24, [R12+UR6+0x24400] ;  /* 0x024400060c18783b */ /* 0x000ef60008004200 */
[-C--:B0-----:R-:W-:Y:S06]  /*e170*/  HMMA.16816.F32 R36, R20, R46.reuse, R36 ;  /* 0x0000002e1424723c */ /* 0x081fec0000001824 */
[----:B------:R-:W-:Y:S06]  /*e180*/  HMMA.16816.F32 R40, R116, R46, R40 ;  /* 0x0000002e7428723c */ /* 0x000fec0000001828 */
[-C--:B------:R-:W-:Y:S01]  /*e190*/  HMMA.16816.F32 R120, R20, R30.reuse, R120 ;  /* 0x0000001e1478723c */ /* 0x080fe20000001878 */
[----:B------:R-:W0:Y:S05]  /*e1a0*/  LDSM.16.MT88.4 R20, [R7+UR6+0x24400] ;  /* 0x024400060714783b */ /* 0x000e2a0008004200 */
[----:B------:R-:W-:Y:S01]  /*e1b0*/  HMMA.16816.F32 R128, R116, R30, R128 ;  /* 0x0000001e7480723c */ /* 0x000fe20000001880 */
[----:B------:R-:W-:Y:S04]  /*e1c0*/  LDSM.16.M88.4 R116, [R8+UR6+0x10200] ;  /* 0x010200060874783b */ /* 0x000fe80008000200 */
[----:B------:R-:W-:Y:S01]  /*e1d0*/  LDSM.16.M88.4 R28, [R8+UR6+0x200] ;  /* 0x00020006081c783b */ /* 0x000fe20008000200 */
[-C--:B--2---:R-:W-:Y:S06]  /*e1e0*/  HMMA.16816.F32 R36, R124, R112.reuse, R36 ;  /* 0x000000707c24723c */ /* 0x084fec0000001824 */
[----:B------:R-:W-:Y:S01]  /*e1f0*/  HMMA.16816.F32 R44, R16, R112, R40 ;  /* 0x00000070102c723c */ /* 0x000fe20000001828 */
[----:B------:R-:W-:Y:S05]  /*e200*/  LDSM.16.MT88.4 R40, [R7+UR6+0x24800] ;  /* 0x024800060728783b */ /* 0x000fea0008004200 */
[-C--:B-1----:R-:W-:Y:S01]  /*e210*/  HMMA.16816.F32 R120, R124, R32.reuse, R120 ;  /* 0x000000207c78723c */ /* 0x082fe20000001878 */
[----:B------:R-:W1:Y:S05]  /*e220*/  LDSM.16.MT88.4 R124, [R12+UR6+0x24800] ;  /* 0x024800060c7c783b */ /* 0x000e6a0008004200 */
[----:B------:R-:W-:Y:S01]  /*e230*/  HMMA.16816.F32 R128, R16, R32, R128 ;  /* 0x000000201080723c */ /* 0x000fe20000001880 */
[----:B------:R-:W-:Y:S05]  /*e240*/  LDSM.16.MT88.4 R16, [R7+UR6+0x24c00] ;  /* 0x024c00060710783b */ /* 0x000fea0008004200 */
[-C--:B---3--:R-:W-:Y:S06]  /*e250*/  HMMA.16816.F32 R36, R24, R114.reuse, R36 ;  /* 0x000000721824723c */ /* 0x088fec0000001824 */
[----:B0-----:R-:W-:Y:S01]  /*e260*/  HMMA.16816.F32 R44, R20, R114, R44 ;  /* 0x00000072142c723c */ /* 0x001fe2000000182c */
[----:B------:R-:W-:Y:S05]  /*e270*/  LDSM.16.M88.4 R112, [R11+UR6+0x10280] ;  /* 0x010280060b70783b */ /* 0x000fea0008000200 */
[-C--:B------:R-:W-:Y:S01]  /*e280*/  HMMA.16816.F32 R120, R24, R34.reuse, R120 ;  /* 0x000000221878723c */ /* 0x080fe20000001878 */
[----:B------:R-:W0:Y:S05]  /*e290*/  LDSM.16.MT88.4 R24, [R12+UR6+0x24c00] ;  /* 0x024c00060c18783b */ /* 0x000e2a0008004200 */
[----:B------:R-:W-:Y:S01]  /*e2a0*/  HMMA.16816.F32 R128, R20, R34, R128 ;  /* 0x000000221480723c */ /* 0x000fe20000001880 */
[----:B------:R-:W-:Y:S04]  /*e2b0*/  LDSM.16.MT88.4 R32, [R7+UR6+0x25000] ;  /* 0x025000060720783b */ /* 0x000fe80008004200 */
[----:B------:R-:W-:Y:S01]  /*e2c0*/  LDSM.16.M88.4 R20, [R11+UR6+0x280] ;  /* 0x000280060b14783b */ /* 0x000fe20008000200 */
[-C--:B-1----:R-:W-:Y:S06]  /*e2d0*/  HMMA.16816.F32 R36, R124, R116.reuse, R36 ;  /* 0x000000747c24723c */ /* 0x082fec0000001824 */
[----:B------:R-:W-:Y:S06]  /*e2e0*/  HMMA.16816.F32 R44, R40, R116, R44 ;  /* 0x00000074282c723c */ /* 0x000fec000000182c */
[-C--:B------:R-:W-:Y:S01]  /*e2f0*/  HMMA.16816.F32 R120, R124, R28.reuse, R120 ;  /* 0x0000001c7c78723c */ /* 0x080fe20000001878 */
[----:B------:R-:W1:Y:S05]  /*e300*/  LDSM.16.MT88.4 R124, [R12+UR6+0x25000] ;  /* 0x025000060c7c783b */ /* 0x000e6a0008004200 */
[----:B------:R-:W-:Y:S01]  /*e310*/  HMMA.16816.F32 R128, R40, R28, R128 ;  /* 0x0000001c2880723c */ /* 0x000fe20000001880 */
[----:B------:R-:W-:Y:S05]  /*e320*/  LDSM.16.MT88.4 R40, [R7+UR6+0x25400] ;  /* 0x025400060728783b */ /* 0x000fea0008004200 */
[-C--:B0-----:R-:W-:Y:S06]  /*e330*/  HMMA.16816.F32 R36, R24, R118.reuse, R36 ;  /* 0x000000761824723c */ /* 0x081fec0000001824 */
[----:B------:R-:W-:Y:S01]  /*e340*/  HMMA.16816.F32 R44, R16, R118, R44 ;  /* 0x00000076102c723c */ /* 0x000fe2000000182c */
        /* <DEDUP_REMOVED lines=32> */
[----:B------:R-:W2:Y:S04]  /*e550*/  LDSM.16.MT88.4 R16, [R12+UR6+0x26800] ;  /* 0x026800060c10783b */ /* 0x000ea80008004200 */
[----:B------:R-:W-:Y:S01]  /*e560*/  LDSM.16.M88.4 R32, [R8+UR6+0x300] ;  /* 0x000300060820783b */ /* 0x000fe20008000200 */
[-C--:B-1----:R-:W-:Y:S06]  /*e570*/  HMMA.16816.F32 R36, R124, R112.reuse, R36 ;  /* 0x000000707c24723c */ /* 0x082fec0000001824 */
[----:B------:R-:W-:Y:S06]  /*e580*/  HMMA.16816.F32 R44, R40, R112, R44 ;  /* 0x00000070282c723c */ /* 0x000fec000000182c */
[-C--:B------:R-:W-:Y:S01]  /*e590*/  HMMA.16816.F32 R120, R124, R20.reuse, R120 ;  /* 0x000000147c78723c */ /* 0x080fe20000001878 */
[----:B------:R-:W1:Y:S05]  /*e5a0*/  LDSM.16.MT88.4 R124, [R7+UR6+0x26800] ;  /* 0x02680006077c783b */ /* 0x000e6a0008004200 */
[----:B------:R-:W-:Y:S01]  /*e5b0*/  HMMA.16816.F32 R128, R40, R20, R128 ;  /* 0x000000142880723c */ /* 0x000fe20000001880 */
[----:B------:R-:W3:Y:S05]  /*e5c0*/  LDSM.16.MT88.4 R40, [R12+UR6+0x26c00] ;  /* 0x026c00060c28783b */ /* 0x000eea0008004200 */
[-C--:B0-----:R-:W-:Y:S06]  /*e5d0*/  HMMA.16816.F32 R36, R24, R114.reuse, R36 ;  /* 0x000000721824723c */ /* 0x081fec0000001824 */
[----:B------:R-:W-:Y:S01]  /*e5e0*/  HMMA.16816.F32 R44, R28, R114, R44 ;  /* 0x000000721c2c723c */ /* 0x000fe2000000182c */
[----:B------:R-:W-:Y:S05]  /*e5f0*/  LDSM.16.MT88.4 R112, [R7+UR6+0x27000] ;  /* 0x027000060770783b */ /* 0x000fea0008004200 */
[-C--:B------:R-:W-:Y:S01]  /*e600*/  HMMA.16816.F32 R120, R24, R22.reuse, R120 ;  /* 0x000000161878723c */ /* 0x080fe20000001878 */
[----:B------:R-:W0:Y:S05]  /*e610*/  LDSM.16.MT88.4 R24, [R7+UR6+0x26c00] ;  /* 0x026c00060718783b */ /* 0x000e2a0008004200 */
[----:B------:R-:W-:Y:S01]  /*e620*/  HMMA.16816.F32 R128, R28, R22, R128 ;  /* 0x000000161c80723c */ /* 0x000fe20000001880 */
[----:B------:R-:W-:Y:S04]  /*e630*/  LDSM.16.MT88.4 R20, [R12+UR6+0x27000] ;  /* 0x027000060c14783b */ /* 0x000fe80008004200 */
[----:B------:R-:W4:Y:S01]  /*e640*/  LDSM.16.M88.4 R28, [R11+UR6+0x10380] ;  /* 0x010380060b1c783b */ /* 0x000f220008000200 */
[-C--:B--2---:R-:W-:Y:S06]  /*e650*/  HMMA.16816.F32 R36, R16, R116.reuse, R36 ;  /* 0x000000741024723c */ /* 0x084fec0000001824 */
[----:B-1----:R-:W-:Y:S06]  /*e660*/  HMMA.16816.F32 R44, R124, R116, R44 ;  /* 0x000000747c2c723c */ /* 0x002fec000000182c */
[-C--:B------:R-:W-:Y:S01]  /*e670*/  HMMA.16816.F32 R120, R16, R32.reuse, R120 ;  /* 0x000000201078723c */ /* 0x080fe20000001878 */
[----:B------:R-:W1:Y:S05]  /*e680*/  LDSM.16.M88.4 R16, [R11+UR6+0x380] ;  /* 0x000380060b10783b */ /* 0x000e6a0008000200 */
[----:B------:R-:W-:Y:S06]  /*e690*/  HMMA.16816.F32 R128, R124, R32, R128 ;  /* 0x000000207c80723c */ /* 0x000fec0000001880 */
[-C--:B---3--:R-:W-:Y:S06]  /*e6a0*/  HMMA.16816.F32 R36, R40, R118.reuse, R36 ;  /* 0x000000762824723c */ /* 0x088fec0000001824 */
[----:B0-----:R-:W-:Y:S01]  /*e6b0*/  HMMA.16816.F32 R116, R24, R118, R44 ;  /* 0x000000761874723c */ /* 0x001fe2000000182c */
[----:B------:R-:W-:Y:S05]  /*e6c0*/  LDSM.16.MT88.4 R44, [R7+UR6+0x27400] ;  /* 0x02740006072c783b */ /* 0x000fea0008004200 */
[-C--:B------:R-:W-:Y:S01]  /*e6d0*/  HMMA.16816.F32 R120, R40, R34.reuse, R120 ;  /* 0x000000222878723c */ /* 0x080fe20000001878 */
[----:B------:R-:W0:Y:S05]  /*e6e0*/  LDSM.16.MT88.4 R40, [R12+UR6+0x27400] ;  /* 0x027400060c28783b */ /* 0x000e2a0008004200 */
[----:B------:R-:W-:Y:S01]  /*e6f0*/  HMMA.16816.F32 R128, R24, R34, R128 ;  /* 0x000000221880723c */ /* 0x000fe20000001880 */
[----:B------:R-:W-:Y:S04]  /*e700*/  LDSM.16.MT88.4 R24, [R12+UR6+0x27800] ;  /* 0x027800060c18783b */ /* 0x000fe80008004200 */
[----:B------:R-:W-:Y:S01]  /*e710*/  LDSM.16.MT88.4 R32, [R7+UR6+0x27800] ;  /* 0x027800060720783b */ /* 0x000fe20008004200 */
[-C--:B----4-:R-:W-:Y:S03]  /*e720*/  HMMA.16816.F32 R36, R20, R28.reuse, R36 ;  /* 0x0000001c1424723c */ /* 0x090fe60000001824 */
[----:B------:R-:W-:Y:S03]  /*e730*/  LDSM.16.MT88.4 R12, [R12+UR6+0x27c00] ;  /* 0x027c00060c0c783b */ /* 0x000fe60008004200 */
[----:B------:R-:W-:Y:S06]  /*e740*/  HMMA.16816.F32 R116, R112, R28, R116 ;  /* 0x0000001c7074723c */ /* 0x000fec0000001874 */
[-C--:B-1----:R-:W-:Y:S01]  /*e750*/  HMMA.16816.F32 R120, R20, R16.reuse, R120 ;  /* 0x000000101478723c */ /* 0x082fe20000001878 */
[----:B------:R-:W-:Y:S04]  /*e760*/  LDSM.16.M88.4 R20, [R8+UR6+0x380] ;  /* 0x000380060814783b */ /* 0x000fe80008000200 */
[----:B------:R-:W1:Y:S01]  /*e770*/  LDSM.16.M88.4 R8, [R8+UR6+0x10380] ;  /* 0x010380060808783b */ /* 0x000e620008000200 */
[----:B------:R-:W-:Y:S06]  /*e780*/  HMMA.16816.F32 R128, R112, R16, R128 ;  /* 0x000000107080723c */ /* 0x000fec0000001880 */
[-C--:B0-----:R-:W-:Y:S06]  /*e790*/  HMMA.16816.F32 R36, R40, R30.reuse, R36 ;  /* 0x0000001e2824723c */ /* 0x081fec0000001824 */
[----:B------:R-:W-:Y:S01]  /*e7a0*/  HMMA.16816.F32 R116, R44, R30, R116 ;  /* 0x0000001e2c74723c */ /* 0x000fe20000001874 */
[----:B------:R-:W0:Y:S05]  /*e7b0*/  LDSM.16.MT88.4 R28, [R7+UR6+0x27c00] ;  /* 0x027c0006071c783b */ /* 0x000e2a0008004200 */
[-C--:B------:R-:W-:Y:S06]  /*e7c0*/  HMMA.16816.F32 R120, R40, R18.reuse, R120 ;  /* 0x000000122878723c */ /* 0x080fec0000001878 */
[----:B------:R-:W-:Y:S06]  /*e7d0*/  HMMA.16816.F32 R128, R44, R18, R128 ;  /* 0x000000122c80723c */ /* 0x000fec0000001880 */
[-C--:B-1----:R-:W-:Y:S06]  /*e7e0*/  HMMA.16816.F32 R36, R24, R8.reuse, R36 ;  /* 0x000000081824723c */ /* 0x082fec0000001824 */
[----:B------:R-:W-:Y:S06]  /*e7f0*/  HMMA.16816.F32 R116, R32, R8, R116 ;  /* 0x000000082074723c */ /* 0x000fec0000001874 */
[-C--:B------:R-:W-:Y:S06]  /*e800*/  HMMA.16816.F32 R120, R24, R20.reuse, R120 ;  /* 0x000000141878723c */ /* 0x080fec0000001878 */
[----:B------:R-:W-:Y:S06]  /*e810*/  HMMA.16816.F32 R128, R32, R20, R128 ;  /* 0x000000142080723c */ /* 0x000fec0000001880 */
[-C--:B------:R-:W-:Y:S06]  /*e820*/  HMMA.16816.F32 R36, R12, R10.reuse, R36 ;  /* 0x0000000a0c24723c */ /* 0x080fec0000001824 */
[----:B0-----:R-:W-:Y:S01]  /*e830*/  HMMA.16816.F32 R116, R28, R10, R116 ;  /* 0x0000000a1c74723c */ /* 0x001fe20000001874 */
[----:B------:R-:W-:-:S05]  /*e840*/  LOP3.LUT R7, R139, 0x6, RZ, 0xc0, !PT ;  /* 0x000000068b077812 */ /* 0x000fca00078ec0ff */
[----:B------:R-:W-:Y:S01]  /*e850*/  HMMA.16816.F32 R120, R12, R22, R120 ;  /* 0x000000160c78723c */ /* 0x000fe20000001878 */
[----:B------:R-:W-:-:S05]  /*e860*/  LEA.HI R7, R138, R7, RZ, 0x1e ;  /* 0x000000078a077211 */ /* 0x000fca00078ff0ff */
[----:B------:R-:W-:Y:S01]  /*e870*/  HMMA.16816.F32 R128, R28, R22, R128 ;  /* 0x000000161c80723c */ /* 0x000fe20000001880 */
[----:B------:R-:W-:-:S04]  /*e880*/  IADD3 R7, R7, UR4, RZ ;  /* 0x0000000407077c10 */ /* 0x000fc8000fffe0ff */
[----:B------:R-:W-:Y:S01]  /*e890*/  IADD3 R8, R7, 0x40, RZ ;  /* 0x0000004007087810 */ /* 0x000fe20007ffe0ff */
[----:B------:R-:W-:Y:S01]  /*e8a0*/  FMUL R9, R36, UR9 ;  /* 0x0000000924097c20 */ /* 0x000fe20008400000 */
[----:B------:R-:W-:Y:S02]  /*e8b0*/  FMUL R10, R38, UR9 ;  /* 0x00000009260a7c20 */ /* 0x000fe40008400000 */
[-C--:B------:R-:W-:Y:S02]  /*e8c0*/  ISETP.GE.AND P6, PT, R2, R8.reuse, PT ;  /* 0x000000080200720c */ /* 0x080fe40003fc6270 */
[-C--:B------:R-:W-:Y:S01]  /*e8d0*/  ISETP.GE.AND P5, PT, R3, R8.reuse, PT ;  /* 0x000000080300720c */ /* 0x080fe20003fa6270 */
[----:B------:R-:W-:Y:S01]  /*e8e0*/  FMUL R11, R116, UR9 ;  /* 0x00000009740b7c20 */ /* 0x000fe20008400000 */
[----:B------:R-:W-:Y:S01]  /*e8f0*/  ISETP.GE.AND P2, PT, R4, R8, PT ;  /* 0x000000080400720c */ /* 0x000fe20003f46270 */
[----:B------:R-:W-:Y:S01]  /*e900*/  FMUL R14, R118, UR9 ;  /* 0x00000009760e7c20 */ /* 0x000fe20008400000 */
[----:B------:R-:W-:-:S02]  /*e910*/  FSEL R9, R9, -INF , P6 ;  /* 0xff80000009097808 */ /* 0x000fc40003000000 */
[----:B------:R-:W-:Y:S01]  /*e920*/  FSEL R10, R10, -INF , P5 ;  /* 0xff8000000a0a7808 */ /* 0x000fe20002800000 */
[----:B------:R-:W-:Y:S01]  /*e930*/  FMUL R24, R120, UR9 ;  /* 0x0000000978187c20 */ /* 0x000fe20008400000 */
[----:B------:R-:W-:Y:S01]  /*e940*/  FMUL R23, R121, UR9 ;  /* 0x0000000979177c20 */ /* 0x000fe20008400000 */
[----:B------:R-:W-:Y:S01]  /*e950*/  FMUL R16, R122, UR9 ;  /* 0x000000097a107c20 */ /* 0x000fe20008400000 */
[----:B------:R-:W-:Y:S02]  /*e960*/  ISETP.GE.AND P4, PT, R5, R8, PT ;  /* 0x000000080500720c */ /* 0x000fe40003f86270 */
[CC--:B------:R-:W-:Y:S02]  /*e970*/  ISETP.GE.AND P3, PT, R2.reuse, R7.reuse, PT ;  /* 0x000000070200720c */ /* 0x0c0fe40003f66270 */
[-C--:B------:R-:W-:Y:S02]  /*e980*/  ISETP.GT.AND P6, PT, R2, R7.reuse, PT ;  /* 0x000000070200720c */ /* 0x080fe40003fc4270 */
[----:B------:R-:W-:Y:S01]  /*e990*/  ISETP.GE.AND P5, PT, R3, R7, PT ;  /* 0x000000070300720c */ /* 0x000fe20003fa6270 */
[----:B------:R-:W-:Y:S01]  /*e9a0*/  FMUL R18, R123, UR9 ;  /* 0x000000097b127c20 */ /* 0x000fe20008400000 */
[----:B------:R-:W-:-:S02]  /*e9b0*/  FSEL R11, R11, -INF , P2 ;  /* 0xff8000000b0b7808 */ /* 0x000fc40001000000 */
[-C--:B------:R-:W-:Y:S01]  /*e9c0*/  ISETP.GT.AND P2, PT, R3, R7.reuse, PT ;  /* 0x000000070300720c */ /* 0x080fe20003f44270 */
[----:B------:R-:W-:Y:S01]  /*e9d0*/  FMUL R17, R128, UR9 ;  /* 0x0000000980117c20 */ /* 0x000fe20008400000 */
[----:B------:R-:W-:Y:S02]  /*e9e0*/  FSEL R14, R14, -INF , P4 ;  /* 0xff8000000e0e7808 */ /* 0x000fe40002000000 */
[----:B------:R-:W-:Y:S02]  /*e9f0*/  FSEL R24, R24, -INF , P3 ;  /* 0xff80000018187808 */ /* 0x000fe40001800000 */
[----:B------:R-:W-:Y:S02]  /*ea00*/  FSEL R23, R23, -INF , P6 ;  /* 0xff80000017177808 */ /* 0x000fe40003000000 */
[----:B------:R-:W-:Y:S02]  /*ea10*/  FSEL R16, R16, -INF , P5 ;  /* 0xff80000010107808 */ /* 0x000fe40002800000 */
[----:B------:R-:W-:-:S02]  /*ea20*/  ISETP.GE.AND P4, PT, R4, R7, PT ;  /* 0x000000070400720c */ /* 0x000fc40003f86270 */
[-C--:B------:R-:W-:Y:S02]  /*ea30*/  ISETP.GT.AND P3, PT, R4, R7.reuse, PT ;  /* 0x000000070400720c */ /* 0x080fe40003f64270 */
[CC--:B------:R-:W-:Y:S02]  /*ea40*/  ISETP.GE.AND P6, PT, R5.reuse, R7.reuse, PT ;  /* 0x000000070500720c */ /* 0x0c0fe40003fc6270 */
[----:B------:R-:W-:Y:S01]  /*ea50*/  ISETP.GT.AND P5, PT, R5, R7, PT ;  /* 0x000000070500720c */ /* 0x000fe20003fa4270 */
[----:B------:R-:W-:Y:S01]  /*ea60*/  VIADD R7, R7, 0x41 ;  /* 0x0000004107077836 */ /* 0x000fe20000000000 */
[----:B------:R-:W-:Y:S01]  /*ea70*/  FSEL R18, R18, -INF , P2 ;  /* 0xff80000012127808 */ /* 0x000fe20001000000 */
[----:B------:R-:W-:Y:S01]  /*ea80*/  FMUL R19, R39, UR9 ;  /* 0x0000000927137c20 */ /* 0x000fe20008400000 */
[----:B------:R-:W-:Y:S02]  /*ea90*/  FSEL R17, R17, -INF , P4 ;  /* 0xff80000011117808 */ /* 0x000fe40002000000 */
[----:B------:R-:W-:-:S02]  /*eaa0*/  ISETP.GE.AND P4, PT, R3, R7, PT ;  /* 0x000000070300720c */ /* 0x000fc40003f86270 */
[----:B------:R-:W-:Y:S02]  /*eab0*/  FMNMX R8, R16, R18, !PT ;  /* 0x0000001210087209 */ /* 0x000fe40007800000 */
[----:B------:R-:W-:Y:S02]  /*eac0*/  FSEL R19, R19, -INF , P4 ;  /* 0xff80000013137808 */ /* 0x000fe40002000000 */
[----:B------:R-:W-:-:S04]  /*ead0*/  FMNMX R8, R10, R8, !PT ;  /* 0x000000080a087209 */ /* 0x000fc80007800000 */
[----:B------:R-:W-:-:S05]  /*eae0*/  FMNMX R8, R19, R8, !PT ;  /* 0x0000000813087209 */ /* 0x000fca0007800000 */
[----:B------:R-:W0:Y:S02]  /*eaf0*/  SHFL.BFLY PT, R29, R8, 0x2, 0x1f ;  /* 0x0c401f00081d7f89 */ /* 0x000e2400000e0000 */
[----:B0-----:R-:W-:-:S05]  /*eb00*/  FMNMX R8, R8, R29, !PT ;  /* 0x0000001d08087209 */ /* 0x001fca0007800000 */
[----:B------:R-:W0:Y:S01]  /*eb10*/  SHFL.BFLY PT, R29, R8, 0x1, 0x1f ;  /* 0x0c201f00081d7f89 */ /* 0x000e2200000e0000 */
[----:B------:R-:W-:Y:S01]  /*eb20*/  FMUL R15, R129, UR9 ;  /* 0x00000009810f7c20 */ /* 0x000fe20008400000 */
[----:B------:R-:W-:Y:S01]  /*eb30*/  FMUL R13, R130, UR9 ;  /* 0x00000009820d7c20 */ /* 0x000fe20008400000 */
[----:B------:R-:W-:Y:S01]  /*eb40*/  FMUL R21, R131, UR9 ;  /* 0x0000000983157c20 */ /* 0x000fe20008400000 */
[----:B------:R-:W-:Y:S01]  /*eb50*/  STL [R1+0x1068], R2 ;  /* 0x0010680201007387 */ /* 0x000fe20000100800 */
[-C--:B------:R-:W-:Y:S02]  /*eb60*/  ISETP.GE.AND P2, PT, R2, R7.reuse, PT ;  /* 0x000000070200720c */ /* 0x080fe40003f46270 */
[----:B------:R-:W-:Y:S01]  /*eb70*/  FSEL R15, R15, -INF , P3 ;  /* 0xff8000000f0f7808 */ /* 0x000fe20001800000 */
[----:B------:R-:W-:Y:S01]  /*eb80*/  STL [R1+0x106c], R3 ;  /* 0x00106c0301007387 */ /* 0x000fe20000100800 */
[----:B------:R-:W-:Y:S02]  /*eb90*/  FSEL R13, R13, -INF , P6 ;  /* 0xff8000000d0d7808 */ /* 0x000fe40003000000 */
[-C--:B------:R-:W-:Y:S01]  /*eba0*/  ISETP.GE.AND P3, PT, R4, R7.reuse, PT ;  /* 0x000000070400720c */ /* 0x080fe20003f66270 */
[----:B------:R-:W-:Y:S01]  /*ebb0*/  STL [R1+0x1070], R4 ;  /* 0x0010700401007387 */ /* 0x000fe20000100800 */
[----:B------:R-:W-:-:S02]  /*ebc0*/  ISETP.GE.AND P6, PT, R5, R7, PT ;  /* 0x000000070500720c */ /* 0x000fc40003fc6270 */
[----:B------:R-:W-:Y:S01]  /*ebd0*/  FSEL R21, R21, -INF , P5 ;  /* 0xff80000015157808 */ /* 0x000fe20002800000 */
[----:B------:R1:W-:Y:S01]  /*ebe0*/  STL [R1+0x1074], R5 ;  /* 0x0010740501007387 */ /* 0x0003e20000100800 */
[----:B------:R-:W-:Y:S01]  /*ebf0*/  SHF.R.U32.HI R31, RZ, 0x3, R48 ;  /* 0x00000003ff1f7819 */ /* 0x000fe20000011630 */
[----:B------:R-:W-:Y:S02]  /*ec00*/  FMUL R22, R117, UR9 ;  /* 0x0000000975167c20 */ /* 0x000fe40008400000 */
[----:B------:R-:W2:Y:S01]  /*ec10*/  LDL.64 R58, [R1+0xf40] ;  /* 0x000f4000013a7983 */ /* 0x000ea20000100a00 */
[----:B0-----:R-:W-:-:S03]  /*ec20*/  FMNMX R8, R8, R29, !PT ;  /* 0x0000001d08087209 */ /* 0x001fc60007800000 */
[----:B------:R-:W3:Y:S01]  /*ec30*/  LDL.64 R54, [R1+0xf38] ;  /* 0x000f380001367983 */ /* 0x000ee20000100a00 */
[----:B------:R-:W-:Y:S01]  /*ec40*/  LEA R29, R48, UR6, 0x2 ;  /* 0x00000006301d7c11 */ /* 0x000fe2000f8e10ff */
[----:B------:R-:W-:Y:S02]  /*ec50*/  FMUL R20, R119, UR9 ;  /* 0x0000000977147c20 */ /* 0x000fe40008400000 */
[----:B------:R-:W4:Y:S01]  /*ec60*/  LDL.64 R52, [R1+0xf30] ;  /* 0x000f300001347983 */ /* 0x000f220000100a00 */
[----:B------:R-:W-:-:S03]  /*ec70*/  FMNMX R26, R17, R15, !PT ;  /* 0x0000000f111a7209 */ /* 0x000fc60007800000 */
[----:B------:R-:W2:Y:S01]  /*ec80*/  LDL.64 R50, [R1+0xf28] ;  /* 0x000f280001327983 */ /* 0x000ea20000100a00 */
[----:B------:R-:W-:-:S03]  /*ec90*/  FMNMX R27, R13, R21, !PT ;  /* 0x000000150d1b7209 */ /* 0x000fc60007800000 */
[----:B------:R-:W2:Y:S04]  /*eca0*/  LDL.64 R42, [R1+0xf20] ;  /* 0x000f2000012a7983 */ /* 0x000ea80000100a00 */
[----:B------:R-:W2:Y:S04]  /*ecb0*/  LDL.64 R48, [R1+0xf18] ;  /* 0x000f180001307983 */ /* 0x000ea80000100a00 */
[----:B------:R-:W2:Y:S04]  /*ecc0*/  LDL.64 R46, [R1+0xf10] ;  /* 0x000f1000012e7983 */ /* 0x000ea80000100a00 */
[----:B------:R-:W2:Y:S04]  /*ecd0*/  LDL.64 R44, [R1+0xf08] ;  /* 0x000f0800012c7983 */ /* 0x000ea80000100a00 */
[----:B-1----:R-:W2:Y:S04]  /*ece0*/  LDL.64 R4, [R1+0xf00] ;  /* 0x000f000001047983 */ /* 0x002ea80000100a00 */
[----:B------:R-:W2:Y:S04]  /*ecf0*/  LDL.64 R2, [R1+0xef8] ;  /* 0x000ef80001027983 */ /* 0x000ea80000100a00 */
[----:B------:R-:W3:Y:S04]  /*ed00*/  LDL.LU R248, [R1+0x18] ;  /* 0x0000180001f87983 */ /* 0x000ee80000300800 */
[----:B------:R-:W4:Y:S01]  /*ed10*/  LDL.LU R93, [R1+0x24] ;  /* 0x00002400015d7983 */ /* 0x000f220000300800 */
[----:B------:R-:W-:-:S02]  /*ed20*/  FSEL R22, R22, -INF , P3 ;  /* 0xff80000016167808 */ /* 0x000fc40001800000 */
[----:B------:R-:W-:Y:S01]  /*ed30*/  FSEL R20, R20, -INF , P6 ;  /* 0xff80000014147808 */ /* 0x000fe20003000000 */
[----:B------:R-:W-:Y:S01]  /*ed40*/  FMUL R25, R37, UR9 ;  /* 0x0000000925197c20 */ /* 0x000fe20008400000 */
[----:B------:R-:W-:Y:S01]  /*ed50*/  FMNMX R26, R11, R26, !PT ;  /* 0x0000001a0b1a7209 */ /* 0x000fe20007800000 */
[----:B------:R-:W2:Y:S01]  /*ed60*/  LDL.LU R56, [R1+0x20] ;  /* 0x0000200001387983 */ /* 0x000ea20000300800 */
[----:B------:R-:W-:Y:S02]  /*ed70*/  FMNMX R27, R14, R27, !PT ;  /* 0x0000001b0e1b7209 */ /* 0x000fe40007800000 */
[----:B------:R-:W-:Y:S01]  /*ed80*/  FMNMX R28, R24, R23, !PT ;  /* 0x00000017181c7209 */ /* 0x000fe20007800000 */
[----:B------:R-:W3:Y:S01]  /*ed90*/  LDL.LU R57, [R1+0x1c] ;  /* 0x00001c0001397983 */ /* 0x000ee20000300800 */
[----:B------:R-:W-:Y:S02]  /*eda0*/  FMNMX R26, R22, R26, !PT ;  /* 0x0000001a161a7209 */ /* 0x000fe40007800000 */
[----:B------:R-:W-:-:S02]  /*edb0*/  FMNMX R27, R20, R27, !PT ;  /* 0x0000001b141b7209 */ /* 0x000fc40007800000 */
[----:B------:R-:W-:Y:S02]  /*edc0*/  FSEL R25, R25, -INF , P2 ;  /* 0xff80000019197808 */ /* 0x000fe40001000000 */
[----:B------:R-:W-:Y:S01]  /*edd0*/  FMNMX R28, R9, R28, !PT ;  /* 0x0000001c091c7209 */ /* 0x000fe20007800000 */
[----:B------:R-:W0:Y:S04]  /*ede0*/  SHFL.BFLY PT, R12, R26, 0x2, 0x1f ;  /* 0x0c401f001a0c7f89 */ /* 0x000e2800000e0000 */
[----:B------:R-:W1:Y:S01]  /*edf0*/  SHFL.BFLY PT, R7, R27, 0x2, 0x1f ;  /* 0x0c401f001b077f89 */ /* 0x000e6200000e0000 */
[----:B------:R-:W-:-:S05]  /*ee00*/  FMNMX R28, R25, R28, !PT ;  /* 0x0000001c191c7209 */ /* 0x000fca0007800000 */
[----:B------:R-:W1:Y:S01]  /*ee10*/  SHFL.BFLY PT, R30, R28, 0x2, 0x1f ;  /* 0x0c401f001c1e7f89 */ /* 0x000e6200000e0000 */
[----:B0-----:R-:W-:Y:S02]  /*ee20*/  FMNMX R26, R26, R12, !PT ;  /* 0x0000000c1a1a7209 */ /* 0x001fe40007800000 */
[----:B-1----:R-:W-:-:S03]  /*ee30*/  FMNMX R27, R27, R7, !PT ;  /* 0x000000071b1b7209 */ /* 0x002fc60007800000 */
[----:B------:R-:W0:Y:S04]  /*ee40*/  SHFL.BFLY PT, R12, R26, 0x1, 0x1f ;  /* 0x0c201f001a0c7f89 */ /* 0x000e2800000e0000 */
[----:B------:R-:W1:Y:S01]  /*ee50*/  SHFL.BFLY PT, R7, R27, 0x1, 0x1f ;  /* 0x0c201f001b077f89 */ /* 0x000e6200000e0000 */
[----:B------:R-:W-:-:S05]  /*ee60*/  FMNMX R28, R28, R30, !PT ;  /* 0x0000001e1c1c7209 */ /* 0x000fca0007800000 */
[----:B------:R-:W1:Y:S01]  /*ee70*/  SHFL.BFLY PT, R30, R28, 0x1, 0x1f ;  /* 0x0c201f001c1e7f89 */ /* 0x000e6200000e0000 */
[----:B------:R-:W-:-:S04]  /*ee80*/  SHF.R.U32.HI R171, RZ, 0x2, R6 ;  /* 0x00000002ffab7819 */ /* 0x000fc80000011606 */
[----:B------:R-:W-:Y:S02]  /*ee90*/  SGXT.U32 R171, R171, 0x3 ;  /* 0x00000003abab781a */ /* 0x000fe40000000000 */
[----:B------:R-:W-:Y:S02]  /*eea0*/  LOP3.LUT R252, R6, 0x1c, RZ, 0xc0, !PT ;  /* 0x0000001c06fc7812 */ /* 0x000fe400078ec0ff */
[----:B------:R-:W-:Y:S02]  /*eeb0*/  LOP3.LUT R31, R31, 0x1c, RZ, 0xc0, !PT ;  /* 0x0000001c1f1f7812 */ /* 0x000fe400078ec0ff */
[----:B0-----:R-:W-:Y:S02]  /*eec0*/  FMNMX R26, R26, R12, !PT ;  /* 0x0000000c1a1a7209 */ /* 0x001fe40007800000 */
[----:B------:R-:W-:Y:S02]  /*eed0*/  LOP3.LUT R12, R171, 0x8, RZ, 0xfc, !PT ;  /* 0x00000008ab0c7812 */ /* 0x000fe400078efcff */
[----:B-1----:R-:W-:-:S02]  /*eee0*/  FMNMX R27, R27, R7, !PT ;  /* 0x000000071b1b7209 */ /* 0x002fc40007800000 */
[C---:B------:R-:W-:Y:S02]  /*eef0*/  LOP3.LUT R7, R171.reuse, 0x10, RZ, 0xfc, !PT ;  /* 0x00000010ab077812 */ /* 0x040fe400078efcff */
[----:B------:R-:W-:Y:S02]  /*ef00*/  LOP3.LUT R171, R171, 0x18, RZ, 0xfc, !PT ;  /* 0x00000018abab7812 */ /* 0x000fe400078efcff */
[----:B------:R-:W-:Y:S02]  /*ef10*/  LEA R252, R252, UR6, 0x3 ;  /* 0x00000006fcfc7c11 */ /* 0x000fe4000f8e18ff */
[----:B------:R-:W-:Y:S02]  /*ef20*/  LEA R12, R12, UR6, 0x5 ;  /* 0x000000060c0c7c11 */ /* 0x000fe4000f8e28ff */
[----:B------:R-:W-:Y:S01]  /*ef30*/  LEA R7, R7, UR6, 0x5 ;  /* 0x0000000607077c11 */ /* 0x000fe2000f8e28ff */
[----:B------:R-:W-:Y:S01]  /*ef40*/  BAR.SYNC.DEFER_BLOCKING 0x0 ;  /* 0x0000000000007b1d */ /* 0x000fe20000010000 */
[----:B------:R-:W-:-:S02]  /*ef50*/  LEA R171, R171, UR6, 0x5 ;  /* 0x00000006abab7c11 */ /* 0x000fc4000f8e28ff */
[----:B------:R-:W-:Y:S02]  /*ef60*/  FMNMX R28, R28, R30, !PT ;  /* 0x0000001e1c1c7209 */ /* 0x000fe40007800000 */
[----:B------:R-:W-:Y:S02]  /*ef70*/  IADD3 R30, R252, R31, RZ ;  /* 0x0000001ffc1e7210 */ /* 0x000fe40007ffe0ff */
[C---:B------:R-:W-:Y:S02]  /*ef80*/  IADD3 R34, R31.reuse, R12, RZ ;  /* 0x0000000c1f227210 */ /* 0x040fe40007ffe0ff */
[C---:B------:R-:W-:Y:S01]  /*ef90*/  IADD3 R33, R31.reuse, R7, RZ ;  /* 0x000000071f217210 */ /* 0x040fe20007ffe0ff */
[----:B------:R-:W-:Y:S01]  /*efa0*/  IMAD.IADD R31, R31, 0x1, R171 ;  /* 0x000000011f1f7824 */ /* 0x000fe200078e02ab */
[----:B------:R-:W-:Y:S04]  /*efb0*/  @!P1 STS [R30], R28 ;  /* 0x0000001c1e009388 */ /* 0x000fe80000000800 */
[----:B------:R-:W-:Y:S04]  /*efc0*/  @!P1 STS [R34], R8 ;  /* 0x0000000822009388 */ /* 0x000fe80000000800 */
[----:B------:R-:W-:Y:S04]  /*efd0*/  @!P1 STS [R33], R26 ;  /* 0x0000001a21009388 */ /* 0x000fe80000000800 */
[----:B------:R-:W-:Y:S01]  /*efe0*/  @!P1 STS [R31], R27 ;  /* 0x0000001b1f009388 */ /* 0x000fe20000000800 */
[----:B------:R-:W-:Y:S06]  /*eff0*/  BAR.SYNC.DEFER_BLOCKING 0x0 ;  /* 0x0000000000007b1d */ /* 0x000fec0000010000 */
[----:B------:R-:W0:Y:S04]  /*f000*/  LDS R8, [R29] ;  /* 0x000000001d087984 */ /* 0x000e280000000800 */
[----:B0-----:R-:W0:Y:S02]  /*f010*/  SHFL.BFLY PT, R26, R8, 0x4, 0x1f ;  /* 0x0c801f00081a7f89 */ /* 0x001e2400000e0000 */
[----:B0-----:R-:W-:-:S05]  /*f020*/  FMNMX R26, R8, R26, !PT ;  /* 0x0000001a081a7209 */ /* 0x001fca0007800000 */
[----:B------:R-:W0:Y:S02]  /*f030*/  SHFL.BFLY PT, R8, R26, 0x2, 0x1f ;  /* 0x0c401f001a087f89 */ /* 0x000e2400000e0000 */
[----:B0-----:R-:W-:-:S05]  /*f040*/  FMNMX R8, R26, R8, !PT ;  /* 0x000000081a087209 */ /* 0x001fca0007800000 */
[----:B------:R-:W0:Y:S02]  /*f050*/  SHFL.BFLY PT, R26, R8, 0x1, 0x1f ;  /* 0x0c201f00081a7f89 */ /* 0x000e2400000e0000 */
[----:B0-----:R-:W-:-:S05]  /*f060*/  FMNMX R26, R8, R26, !PT ;  /* 0x0000001a081a7209 */ /* 0x001fca0007800000 */
[----:B------:R-:W-:Y:S01]  /*f070*/  @!P0 STS [R29], R26 ;  /* 0x0000001a1d008388 */ /* 0x000fe20000000800 */
[----:B------:R-:W-:Y:S06]  /*f080*/  BAR.SYNC.DEFER_BLOCKING 0x0 ;  /* 0x0000000000007b1d */ /* 0x000fec0000010000 */
[----:B------:R-:W4:Y:S04]  /*f090*/  LDS R8, [R252] ;  /* 0x00000000fc087984 */ /* 0x000f280000000800 */
[----:B------:R-:W2:Y:S04]  /*f0a0*/  LDS R26, [R12] ;  /* 0x000000000c1a7984 */ /* 0x000ea80000000800 */
[----:B------:R-:W3:Y:S04]  /*f0b0*/  LDS R35, [R7] ;  /* 0x0000000007237984 */ /* 0x000ee80000000800 */
[----:B------:R-:W0:Y:S01]  /*f0c0*/  LDS R32, [R171] ;  /* 0x00000000ab207984 */ /* 0x000e220000000800 */
[----:B------:R-:W-:Y:S01]  /*f0d0*/  BAR.SYNC.DEFER_BLOCKING 0x0 ;  /* 0x0000000000007b1d */ /* 0x000fe20000010000 */
[----:B----4-:R-:W-:-:S05]  /*f0e0*/  FMNMX R8, R8, R93, !PT ;  /* 0x0000005d08087209 */ /* 0x010fca0007800000 */
[----:B------:R-:W-:-:S04]  /*f0f0*/  FADD R23, R23, -R8 ;  /* 0x8000000817177221 */ /* 0x000fc80000000000 */
[----:B------:R-:W-:Y:S01]  /*f100*/  FMUL R28, R23, 1.4426950216293334961 ;  /* 0x3fb8aa3b171c7820 */ /* 0x000fe20000400000 */
[----:B------:R-:W-:Y:S01]  /*f110*/  FADD R23, R9, -R8 ;  /* 0x8000000809177221 */ /* 0x000fe20000000000 */
[----:B--2---:R-:W-:-:S03]  /*f120*/  FMNMX R9, R26, R56, !PT ;  /* 0x000000381a097209 */ /* 0x004fc60007800000 */
[----:B------:R-:W-:Y:S01]  /*f130*/  FMUL R23, R23, 1.4426950216293334961 ;  /* 0x3fb8aa3b17177820 */ /* 0x000fe20000400000 */
[----:B------:R-:W-:-:S03]  /*f140*/  FADD R25, R25, -R8 ;  /* 0x8000000819197221 */ /* 0x000fc60000000000 */
[----:B------:R1:W-:Y:S01]  /*f150*/  MUFU.EX2 R26, R23 ;  /* 0x00000017001a7308 */ /* 0x0003e20000000800 */
[----:B------:R-:W-:Y:S01]  /*f160*/  FMUL R25, R25, 1.4426950216293334961 ;  /* 0x3fb8aa3b19197820 */ /* 0x000fe20000400000 */
[----:B-1----:R-:W-:-:S04]  /*f170*/  FADD R23, R16, -R9 ;  /* 0x8000000910177221 */ /* 0x002fc80000000000 */
[----:B------:R-:W-:Y:S02]  /*f180*/  FMUL R23, R23, 1.4426950216293334961 ;  /* 0x3fb8aa3b17177820 */ /* 0x000fe40000400000 */
[----:B------:R-:W-:Y:S01]  /*f190*/  MUFU.EX2 R16, R25 ;  /* 0x0000001900107308 */ /* 0x000fe20000000800 */
[----:B------:R-:W-:-:S07]  /*f1a0*/  FADD R19, R19, -R9 ;  /* 0x8000000913137221 */ /* 0x000fce0000000000 */
[----:B------:R1:W-:Y:S01]  /*f1b0*/  MUFU.EX2 R25, R23 ;  /* 0x0000001700197308 */ /* 0x0003e20000000800 */
[----:B------:R-:W-:Y:S01]  /*f1c0*/  FMUL R19, R19, 1.4426950216293334961 ;  /* 0x3fb8aa3b13137820 */ /* 0x000fe20000400000 */
[----:B------:R-:W-:Y:S01]  /*f1d0*/  FADD R27, R24, -R8 ;  /* 0x80000008181b7221 */ /* 0x000fe20000000000 */
[----:B-1----:R-:W-:Y:S01]  /*f1e0*/  FADD R23, R10, -R9 ;  /* 0x800000090a177221 */ /* 0x002fe20000000000 */
[----:B---3--:R-:W-:-:S03]  /*f1f0*/  FMNMX R10, R35, R57, !PT ;  /* 0x00000039230a7209 */ /* 0x008fc60007800000 */
[----:B------:R-:W-:Y:S02]  /*f200*/  FMUL R23, R23, 1.4426950216293334961 ;  /* 0x3fb8aa3b17177820 */ /* 0x000fe40000400000 */
[--C-:B------:R-:W-:Y:S02]  /*f210*/  FADD R15, R15, -R10.reuse ;  /* 0x8000000a0f0f7221 */ /* 0x100fe40000000000 */
[----:B------:R1:W-:Y:S02]  /*f220*/  MUFU.EX2 R24, R23 ;  /* 0x0000001700187308 */ /* 0x0003e40000000800 */
[----:B-1----:R-:W-:-:S06]  /*f230*/  FADD R23, R17, -R10 ;  /* 0x8000000a11177221 */ /* 0x002fcc0000000000 */
[----:B------:R1:W-:Y:S02]  /*f240*/  MUFU.EX2 R17, R19 ;  /* 0x0000001300117308 */ /* 0x0003e40000000800 */
[----:B-1----:R-:W-:Y:S01]  /*f250*/  FMUL R19, R15, 1.4426950216293334961 ;  /* 0x3fb8aa3b0f137820 */ /* 0x002fe20000400000 */
[--C-:B------:R-:W-:Y:S01]  /*f260*/  FADD R15, R11, -R10.reuse ;  /* 0x8000000a0b0f7221 */ /* 0x100fe20000000000 */
[----:B0-----:R-:W-:Y:S01]  /*f270*/  FMNMX R11, R32, R248, !PT ;  /* 0x000000f8200b7209 */ /* 0x001fe20007800000 */
[----:B------:R-:W-:Y:S02]  /*f280*/  FADD R32, R22, -R10 ;  /* 0x8000000a16207221 */ /* 0x000fe40000000000 */
[----:B------:R-:W-:Y:S02]  /*f290*/  FMUL R15, R15, 1.4426950216293334961 ;  /* 0x3fb8aa3b0f0f7820 */ /* 0x000fe40000400000 */
[----:B------:R-:W-:Y:S02]  /*f2a0*/  FMUL R32, R32, 1.4426950216293334961 ;  /* 0x3fb8aa3b20207820 */ /* 0x000fe40000400000 */
[----:B------:R0:W-:Y:S01]  /*f2b0*/  MUFU.EX2 R22, R15 ;  /* 0x0000000f00167308 */ /* 0x0001e20000000800 */
[----:B------:R-:W-:Y:S01]  /*f2c0*/  FADD R18, R18, -R9 ;  /* 0x8000000912127221 */ /* 0x000fe20000000000 */
[----:B------:R-:W-:Y:S01]  /*f2d0*/  FMUL R27, R27, 1.4426950216293334961 ;  /* 0x3fb8aa3b1b1b7820 */ /* 0x000fe20000400000 */
[----:B0-----:R-:W-:-:S05]  /*f2e0*/  FADD R15, R13, -R11 ;  /* 0x8000000b0d0f7221 */ /* 0x001fca0000000000 */
[----:B------:R0:W-:Y:S01]  /*f2f0*/  MUFU.EX2 R13, R32 ;  /* 0x00000020000d7308 */ /* 0x0001e20000000800 */
[----:B------:R-:W-:Y:S01]  /*f300*/  FMUL R15, R15, 1.4426950216293334961 ;  /* 0x3fb8aa3b0f0f7820 */ /* 0x000fe20000400000 */
[----:B------:R-:W-:Y:S01]  /*f310*/  FMUL R18, R18, 1.4426950216293334961 ;  /* 0x3fb8aa3b12127820 */ /* 0x000fe20000400000 */
[----:B------:R-:W-:Y:S01]  /*f320*/  FMUL R23, R23, 1.4426950216293334961 ;  /* 0x3fb8aa3b17177820 */ /* 0x000fe20000400000 */
[--C-:B------:R-:W-:Y:S01]  /*f330*/  FADD R14, R14, -R11.reuse ;  /* 0x8000000b0e0e7221 */ /* 0x100fe20000000000 */
[----:B0-----:R-:W-:-:S03]  /*f340*/  FADD R32, R21, -R11 ;  /* 0x8000000b15207221 */ /* 0x001fc60000000000 */
[----:B------:R0:W-:Y:S01]  /*f350*/  MUFU.EX2 R21, R15 ;  /* 0x0000000f00157308 */ /* 0x0001e20000000800 */
[----:B------:R-:W-:Y:S01]  /*f360*/  FMUL R14, R14, 1.4426950216293334961 ;  /* 0x3fb8aa3b0e0e7820 */ /* 0x000fe20000400000 */
[----:B0-----:R-:W-:-:S06]  /*f370*/  FMUL R15, R32, 1.4426950216293334961 ;  /* 0x3fb8aa3b200f7820 */ /* 0x001fcc0000400000 */
[----:B------:R-:W-:Y:S01]  /*f380*/  MUFU.EX2 R27, R27 ;  /* 0x0000001b001b7308 */ /* 0x000fe20000000800 */
[----:B------:R-:W-:-:S07]  /*f390*/  FADD R32, R20, -R11 ;  /* 0x8000000b14207221 */ /* 0x000fce0000000000 */
[----:B------:R-:W0:Y:S08]  /*f3a0*/  MUFU.EX2 R28, R28 ;  /* 0x0000001c001c7308 */ /* 0x000e300000000800 */
[----:B------:R-:W1:Y:S08]  /*f3b0*/  MUFU.EX2 R18, R18 ;  /* 0x0000001200127308 */ /* 0x000e700000000800 */
[----:B------:R-:W-:Y:S08]  /*f3c0*/  MUFU.EX2 R23, R23 ;  /* 0x0000001700177308 */ /* 0x000ff00000000800 */
[----:B------:R-:W2:Y:S08]  /*f3d0*/  MUFU.EX2 R19, R19 ;  /* 0x0000001300137308 */ /* 0x000eb00000000800 */
[----:B------:R-:W3:Y:S08]  /*f3e0*/  MUFU.EX2 R15, R15 ;  /* 0x0000000f000f7308 */ /* 0x000ef00000000800 */
[----:B------:R4:W3:Y:S02]  /*f3f0*/  MUFU.EX2 R20, R14 ;  /* 0x0000000e00147308 */ /* 0x0008e40000000800 */
[----:B----4-:R-:W-:-:S06]  /*f400*/  FMUL R14, R32, 1.4426950216293334961 ;  /* 0x3fb8aa3b200e7820 */ /* 0x010fcc0000400000 */
[----:B------:R-:W4:Y:S01]  /*f410*/  MUFU.EX2 R14, R14 ;  /* 0x0000000e000e7308 */ /* 0x000f220000000800 */
[----:B0-----:R-:W-:Y:S01]  /*f420*/  FADD R38, R27, R28 ;  /* 0x0000001c1b267221 */ /* 0x001fe20000000000 */
[----:B-1----:R-:W-:Y:S01]  /*f430*/  FADD R39, R25, R18 ;  /* 0x0000001219277221 */ /* 0x002fe20000000000 */
[----:B--2---:R-:W-:Y:S01]  /*f440*/  FADD R36, R23, R19 ;  /* 0x0000001317247221 */ /* 0x004fe20000000000 */
[----:B---3--:R-:W-:Y:S01]  /*f450*/  FADD R35, R21, R15 ;  /* 0x0000000f15237221 */ /* 0x008fe20000000000 */
[----:B------:R-:W-:Y:S01]  /*f460*/  FADD R38, R26, R38 ;  /* 0x000000261a267221 */ /* 0x000fe20000000000 */
[----:B------:R-:W-:Y:S01]  /*f470*/  FADD R39, R24, R39 ;  /* 0x0000002718277221 */ /* 0x000fe20000000000 */
[----:B------:R-:W-:Y:S01]  /*f480*/  FADD R36, R22, R36 ;  /* 0x0000002416247221 */ /* 0x000fe20000000000 */
[----:B------:R-:W-:Y:S01]  /*f490*/  FADD R35, R20, R35 ;  /* 0x0000002314237221 */ /* 0x000fe20000000000 */
[----:B------:R-:W-:Y:S01]  /*f4a0*/  FADD R38, R16, R38 ;  /* 0x0000002610267221 */ /* 0x000fe20000000000 */
[----:B------:R-:W-:Y:S01]  /*f4b0*/  FADD R39, R17, R39 ;  /* 0x0000002711277221 */ /* 0x000fe20000000000 */
[----:B------:R-:W-:-:S03]  /*f4c0*/  FADD R36, R13, R36 ;  /* 0x000000240d247221 */ /* 0x000fc60000000000 */
[----:B------:R-:W0:Y:S01]  /*f4d0*/  SHFL.BFLY PT, R40, R38, 0x2, 0x1f ;  /* 0x0c401f0026287f89 */ /* 0x000e2200000e0000 */
[----:B----4-:R-:W-:-:S03]  /*f4e0*/  FADD R35, R14, R35 ;  /* 0x000000230e237221 */ /* 0x010fc60000000000 */
[----:B------:R-:W1:Y:S04]  /*f4f0*/  SHFL.BFLY PT, R41, R39, 0x2, 0x1f ;  /* 0x0c401f0027297f89 */ /* 0x000e6800000e0000 */
[----:B------:R-:W2:Y:S04]  /*f500*/  SHFL.BFLY PT, R37, R36, 0x2, 0x1f ;  /* 0x0c401f0024257f89 */ /* 0x000ea800000e0000 */
[----:B------:R-:W3:Y:S01]  /*f510*/  SHFL.BFLY PT, R32, R35, 0x2, 0x1f ;  /* 0x0c401f0023207f89 */ /* 0x000ee200000e0000 */
[----:B0-----:R-:W-:Y:S01]  /*f520*/  FADD R40, R38, R40 ;  /* 0x0000002826287221 */ /* 0x001fe20000000000 */
[----:B-1----:R-:W-:Y:S01]  /*f530*/  FADD R41, R39, R41 ;  /* 0x0000002927297221 */ /* 0x002fe20000000000 */
[----:B--2---:R-:W-:Y:S01]  /*f540*/  FADD R37, R36, R37 ;  /* 0x0000002524257221 */ /* 0x004fe20000000000 */
[----:B---3--:R-:W-:-:S03]  /*f550*/  FADD R32, R35, R32 ;  /* 0x0000002023207221 */ /* 0x008fc60000000000 */
[----:B------:R-:W0:Y:S04]  /*f560*/  SHFL.BFLY PT, R36, R41, 0x1, 0x1f ;  /* 0x0c201f0029247f89 */ /* 0x000e2800000e0000 */
[----:B------:R-:W1:Y:S04]  /*f570*/  SHFL.BFLY PT, R35, R40, 0x1, 0x1f ;  /* 0x0c201f0028237f89 */ /* 0x000e6800000e0000 */
[----:B------:R-:W2:Y:S04]  /*f580*/  SHFL.BFLY PT, R38, R37, 0x1, 0x1f ;  /* 0x0c201f0025267f89 */ /* 0x000ea800000e0000 */
[----:B------:R-:W3:Y:S01]  /*f590*/  SHFL.BFLY PT, R39, R32, 0x1, 0x1f ;  /* 0x0c201f0020277f89 */ /* 0x000ee200000e0000 */
[----:B0-----:R-:W-:Y:S01]  /*f5a0*/  FADD R36, R41, R36 ;  /* 0x0000002429247221 */ /* 0x001fe20000000000 */
[----:B-1----:R-:W-:Y:S01]  /*f5b0*/  FADD R35, R40, R35 ;  /* 0x0000002328237221 */ /* 0x002fe20000000000 */
[----:B--2---:R-:W-:-:S04]  /*f5c0*/  FADD R38, R37, R38 ;  /* 0x0000002625267221 */ /* 0x004fc80000000000 */
[----:B------:R-:W-:Y:S01]  /*f5d0*/  @!P1 STS [R30], R35 ;  /* 0x000000231e009388 */ /* 0x000fe20000000800 */
[----:B---3--:R-:W-:-:S03]  /*f5e0*/  FADD R39, R32, R39 ;  /* 0x0000002720277221 */ /* 0x008fc60000000000 */
[----:B------:R-:W-:Y:S04]  /*f5f0*/  @!P1 STS [R34], R36 ;  /* 0x0000002422009388 */ /* 0x000fe80000000800 */
[----:B------:R-:W-:Y:S04]  /*f600*/  @!P1 STS [R33], R38 ;  /* 0x0000002621009388 */ /* 0x000fe80000000800 */
[----:B------:R-:W-:Y:S01]  /*f610*/  @!P1 STS [R31], R39 ;  /* 0x000000271f009388 */ /* 0x000fe20000000800 */
[----:B------:R-:W-:Y:S06]  /*f620*/  BAR.SYNC.DEFER_BLOCKING 0x0 ;  /* 0x0000000000007b1d */ /* 0x000fec0000010000 */
[----:B------:R-:W0:Y:S04]  /*f630*/  LDS R30, [R29] ;  /* 0x000000001d1e7984 */ /* 0x000e280000000800 */
[----:B0-----:R-:W0:Y:S02]  /*f640*/  SHFL.BFLY PT, R31, R30, 0x4, 0x1f ;  /* 0x0c801f001e1f7f89 */ /* 0x001e2400000e0000 */
[----:B0-----:R-:W-:-:S05]  /*f650*/  FADD R31, R30, R31 ;  /* 0x0000001f1e1f7221 */ /* 0x001fca0000000000 */
[----:B------:R-:W0:Y:S02]  /*f660*/  SHFL.BFLY PT, R30, R31, 0x2, 0x1f ;  /* 0x0c401f001f1e7f89 */ /* 0x000e2400000e0000 */
[----:B0-----:R-:W-:-:S05]  /*f670*/  FADD R30, R31, R30 ;  /* 0x0000001e1f1e7221 */ /* 0x001fca0000000000 */
[----:B------:R-:W0:Y:S04]  /*f680*/  SHFL.BFLY PT, R31, R30, 0x1, 0x1f ;  /* 0x0c201f001e1f7f89 */ /* 0x000e2800000e0000 */
[----:B------:R-:W-:Y:S04]  /*f690*/  STL [R1+0x1078], R93 ;  /* 0x0010785d01007387 */ /* 0x000fe80000100800 */
[----:B------:R-:W-:Y:S04]  /*f6a0*/  STL [R1+0x107c], R56 ;  /* 0x00107c3801007387 */ /* 0x000fe80000100800 */
[----:B------:R-:W-:Y:S01]  /*f6b0*/  STL [R1+0x1080], R8 ;  /* 0x0010800801007387 */ /* 0x000fe20000100800 */
[----:B0-----:R-:W-:-:S05]  /*f6c0*/  FADD R31, R30, R31 ;  /* 0x0000001f1e1f7221 */ /* 0x001fca0000000000 */
[----:B------:R0:W-:Y:S01]  /*f6d0*/  @!P0 STS [R29], R31 ;  /* 0x0000001f1d008388 */ /* 0x0001e20000000800 */
[----:B------:R-:W-:Y:S06]  /*f6e0*/  BAR.SYNC.DEFER_BLOCKING 0x0 ;  /* 0x0000000000007b1d */ /* 0x000fec0000010000 */
        /* <DEDUP_REMOVED lines=11> */
[----:B------:R-:W-:-:S03]  /*f7a0*/  IMAD.WIDE R36, R0, 0x2, R54 ;  /* 0x0000000200247825 */ /* 0x000fc600078e0236 */
[----:B------:R-:W-:Y:S01]  /*f7b0*/  STL [R1+0x10b0], R26 ;  /* 0x0010b01a01007387 */ /* 0x000fe20000100800 */
[----:B------:R-:W-:-:S03]  /*f7c0*/  IMAD.WIDE R34, R0, 0x2, R52 ;  /* 0x0000000200227825 */ /* 0x000fc600078e0234 */
[----:B------:R-:W-:Y:S01]  /*f7d0*/  STL [R1+0x10b4], R24 ;  /* 0x0010b41801007387 */ /* 0x000fe20000100800 */
[----:B------:R-:W-:-:S03]  /*f7e0*/  IMAD.WIDE R32, R0, 0x2, R50 ;  /* 0x0000000200207825 */ /* 0x000fc600078e0232 */
[----:B------:R2:W-:Y:S04]  /*f7f0*/  STL [R1+0x10b8], R22 ;  /* 0x0010b81601007387 */ /* 0x0005e80000100800 */
[----:B------:R-:W-:Y:S01]  /*f800*/  STL [R1+0x10bc], R20 ;  /* 0x0010bc1401007387 */ /* 0x000fe20000100800 */
[----:B0-----:R-:W-:-:S03]  /*f810*/  IMAD.WIDE R30, R0, 0x2, R42 ;  /* 0x00000002001e7825 */ /* 0x001fc600078e022a */
[----:B------:R-:W-:Y:S04]  /*f820*/  STL [R1+0x10c0], R16 ;  /* 0x0010c01001007387 */ /* 0x000fe80000100800 */
[----:B------:R0:W-:Y:S04]  /*f830*/  STL [R1+0x10c4], R17 ;  /* 0x0010c41101007387 */ /* 0x0001e80000100800 */
[----:B------:R3:W-:Y:S04]  /*f840*/  STL [R1+0x10c8], R13 ;  /* 0x0010c80d01007387 */ /* 0x0007e80000100800 */
[----:B------:R4:W-:Y:S04]  /*f850*/  STL [R1+0x10cc], R14 ;  /* 0x0010cc0e01007387 */ /* 0x0009e80000100800 */
[----:B------:R-:W4:Y:S04]  /*f860*/  LDL.64 R42, [R1+0xef0] ;  /* 0x000ef000012a7983 */ /* 0x000f280000100a00 */
[----:B-1----:R1:W4:Y:S04]  /*f870*/  LDG.E.U16 R18, desc[UR10][R36.64] ;  /* 0x0000000a24127981 */ /* 0x002328000c1e1500 */
[----:B------:R-:W4:Y:S04]  /*f880*/  LDL.64 R40, [R1+0xee8] ;  /* 0x000ee80001287983 */ /* 0x000f280000100a00 */
[----:B------:R0:W4:Y:S04]  /*f890*/  LDG.E.U16 R103, desc[UR10][R34.64] ;  /* 0x0000000a22677981 */ /* 0x000128000c1e1500 */
[----:B------:R3:W4:Y:S04]  /*f8a0*/  LDG.E.U16 R75, desc[UR10][R32.64] ;  /* 0x0000000a204b7981 */ /* 0x000728000c1e1500 */
[----:B--2---:R-:W2:Y:S01]  /*f8b0*/  LDL.64 R22, [R1+0xed0] ;  /* 0x000ed00001167983 */ /* 0x004ea20000100a00 */
[----:B------:R-:W-:-:S03]  /*f8c0*/  IMAD.WIDE R38, R0, 0x2, R58 ;  /* 0x0000000200267825 */ /* 0x000fc600078e023a */
[----:B------:R-:W2:Y:S01]  /*f8d0*/  LDG.E.U16 R249, desc[UR10][R30.64] ;  /* 0x0000000a1ef97981 */ /* 0x000ea2000c1e1500 */
[----:B-1----:R-:W-:-:S03]  /*f8e0*/  IMAD.WIDE R36, R0, 0x2, R46 ;  /* 0x0000000200247825 */ /* 0x002fc600078e022e */
[----:B------:R1:W2:Y:S01]  /*f8f0*/  LDG.E.U16 R251, desc[UR10][R38.64] ;  /* 0x0000000a26fb7981 */ /* 0x0002a2000c1e1500 */
[----:B0-----:R-:W-:-:S03]  /*f900*/  IMAD.WIDE R34, R0, 0x2, R44 ;  /* 0x0000000200227825 */ /* 0x001fc600078e022c */
[----:B------:R-:W2:Y:S01]  /*f910*/  LDL.64 R24, [R1+0xee0] ;  /* 0x000ee00001187983 */ /* 0x000ea20000100a00 */
[----:B---3--:R-:W-:-:S03]  /*f920*/  IMAD.WIDE R32, R0, 0x2, R4 ;  /* 0x0000000200207825 */ /* 0x008fc600078e0204 */
[----:B------:R-:W3:Y:S01]  /*f930*/  LDL.64 R16, [R1+0xec0] ;  /* 0x000ec00001107983 */ /* 0x000ee20000100a00 */
[----:B-1----:R-:W-:-:S03]  /*f940*/  IMAD.WIDE R38, R0, 0x2, R48 ;  /* 0x0000000200267825 */ /* 0x002fc600078e0230 */
[----:B------:R-:W3:Y:S01]  /*f950*/  LDG.E.U16 R80, desc[UR10][R36.64] ;  /* 0x0000000a24507981 */ /* 0x000ee2000c1e1500 */
[----:B------:R-:W-:-:S03]  /*f960*/  IMAD.WIDE R30, R0, 0x2, R2 ;  /* 0x00000002001e7825 */ /* 0x000fc600078e0202 */
[----:B------:R4:W3:Y:S04]  /*f970*/  LDG.E.U16 R27, desc[UR10][R38.64] ;  /* 0x0000000a261b7981 */ /* 0x0008e8000c1e1500 */
[----:B------:R-:W3:Y:S04]  /*f980*/  LDG.E.U16 R60, desc[UR10][R34.64] ;  /* 0x0000000a223c7981 */ /* 0x000ee8000c1e1500 */
[----:B------:R2:W3:Y:S04]  /*f990*/  LDG.E.U16 R13, desc[UR10][R32.64] ;  /* 0x0000000a200d7981 */ /* 0x0004e8000c1e1500 */
[----:B------:R3:W3:Y:S04]  /*f9a0*/  LDG.E.U16 R28, desc[UR10][R30.64] ;  /* 0x0000000a1e1c7981 */ /* 0x0006e8000c1e1500 */
[----:B------:R-:W0:Y:S01]  /*f9b0*/  LDS R171, [R171] ;  /* 0x00000000abab7984 */ /* 0x000e220000000800 */
[----:B------:R-:W-:-:S03]  /*f9c0*/  FADD R248, -R11, R248 ;  /* 0x000000f80bf87221 */ /* 0x000fc60000000100 */
[----:B------:R-:W-:Y:S04]  /*f9d0*/  LDS R12, [R12] ;  /* 0x000000000c0c7984 */ /* 0x000fe80000000800 */
[----:B------:R-:W-:Y:S01]  /*f9e0*/  LDS R7, [R7] ;  /* 0x0000000007077984 */ /* 0x000fe20000000800 */
[----:B----4-:R-:W-:-:S03]  /*f9f0*/  IMAD.WIDE R38, R0, 0x2, R42 ;  /* 0x0000000200267825 */ /* 0x010fc600078e022a */
[----:B------:R1:W-:Y:S01]  /*fa00*/  STL [R1+0x10d0], R18 ;  /* 0x0010d01201007387 */ /* 0x0003e20000100800 */
[----:B------:R-:W-:-:S03]  /*fa10*/  IMAD.WIDE R36, R0, 0x2, R40 ;  /* 0x0000000200247825 */ /* 0x000fc600078e0228 */
[----:B------:R-:W4:Y:S04]  /*fa20*/  LDG.E.U16 R81, desc[UR10][R38.64] ;  /* 0x0000000a26517981 */ /* 0x000f28000c1e1500 */
[----:B------:R-:W-:Y:S04]  /*fa30*/  STL [R1+0x10d4], R103 ;  /* 0x0010d46701007387 */ /* 0x000fe80000100800 */
[----:B------:R-:W-:Y:S01]  /*fa40*/  STL [R1+0x10d8], R75 ;  /* 0x0010d84b01007387 */ /* 0x000fe20000100800 */
[----:B--2---:R-:W-:-:S03]  /*fa50*/  IMAD.WIDE R32, R0, 0x2, R22 ;  /* 0x0000000200207825 */ /* 0x004fc600078e0216 */
[----:B------:R-:W2:Y:S04]  /*fa60*/  LDL.64 R20, [R1+0xd50] ;  /* 0x000d500001147983 */ /* 0x000ea80000100a00 */
[----:B------:R-:W2:Y:S04]  /*fa70*/  LDL.64 R14, [R1+0xd48] ;  /* 0x000d4800010e7983 */ /* 0x000ea80000100a00 */
[----:B------:R-:W2:Y:S04]  /*fa80*/  LDL.64 R8, [R1+0xbe0] ;  /* 0x000be00001087983 */ /* 0x000ea80000100a00 */
[----:B------:R0:W2:Y:S04]  /*fa90*/  LDG.E.U16 R61, desc[UR10][R36.64] ;  /* 0x0000000a243d7981 */ /* 0x0000a8000c1e1500 */
[----:B------:R-:W2:Y:S01]  /*faa0*/  LDG.E.U16 R10, desc[UR10][R32.64] ;  /* 0x0000000a200a7981 */ /* 0x000ea2000c1e1500 */
[----:B------:R-:W-:-:S03]  /*fab0*/  IMAD.WIDE R34, R0, 0x2, R24 ;  /* 0x0000000200227825 */ /* 0x000fc600078e0218 */
[----:B------:R-:W2:Y:S01]  /*fac0*/  LDL.64 R4, [R1+0xbd0] ;  /* 0x000bd00001047983 */ /* 0x000ea20000100a00 */
[----:B---3--:R-:W-:-:S03]  /*fad0*/  IMAD.WIDE R30, R0, 0x2, R16 ;  /* 0x00000002001e7825 */ /* 0x008fc600078e0210 */
[----:B------:R-:W3:Y:S04]  /*fae0*/  LDL.64 R2, [R1+0xbc0] ;  /* 0x000bc00001027983 */ /* 0x000ee80000100a00 */
[----:B------:R0:W-:Y:S04]  /*faf0*/  STL [R1+0x10dc], R27 ;  /* 0x0010dc1b01007387 */ /* 0x0001e80000100800 */
[----:B------:R-:W-:Y:S04]  /*fb00*/  STL [R1+0x10e0], R80 ;  /* 0x0010e05001007387 */ /* 0x000fe80000100800 */
[----:B------:R-:W-:Y:S04]  /*fb10*/  STL [R1+0x10e4], R60 ;  /* 0x0010e43c01007387 */ /* 0x000fe80000100800 */
[----:B------:R-:W-:Y:S04]  /*fb20*/  STL [R1+0x10e8], R28 ;  /* 0x0010e81c01007387 */ /* 0x000fe80000100800 */
[----:B------:R-:W3:Y:S04]  /*fb30*/  LDL.64 R16, [R1+0xa20] ;  /* 0x000a200001107983 */ /* 0x000ee80000100a00 */
[----:B-1----:R-:W3:Y:S04]  /*fb40*/  LDL.64 R18, [R1+0xa18] ;  /* 0x000a180001127983 */ /* 0x002ee80000100a00 */
[----:B0-----:R-:W3:Y:S04]  /*fb50*/  LDL.64 R26, [R1+0x8b0] ;  /* 0x0008b000011a7983 */ /* 0x001ee80000100a00 */
[----:B------:R0:W3:Y:S04]  /*fb60*/  LDG.E.U16 R6, desc[UR10][R34.64] ;  /* 0x0000000a22067981 */ /* 0x0000e8000c1e1500 */
[----:B------:R3:W3:Y:S04]  /*fb70*/  LDG.E.U16 R96, desc[UR10][R30.64] ;  /* 0x0000000a1e607981 */ /* 0x0006e8000c1e1500 */
[----:B----4-:R-:W-:Y:S01]  /*fb80*/  STL [R1+0x10ec], R81 ;  /* 0x0010ec5101007387 */ /* 0x010fe20000100800 */
[----:B--2---:R-:W-:-:S04]  /*fb90*/  IMAD.WIDE R38, R0, 0x2, R20 ;  /* 0x0000000200267825 */ /* 0x004fc800078e0214 */
[C---:B------:R-:W-:Y:S01]  /*fba0*/  IMAD.WIDE R36, R0.reuse, 0x2, R14 ;  /* 0x0000000200247825 */ /* 0x040fe200078e020e */
[----:B------:R1:W2:Y:S03]  /*fbb0*/  LDG.E.U16 R62, desc[UR10][R38.64] ;  /* 0x0000000a263e7981 */ /* 0x0002a6000c1e1500 */
[C---:B0-----:R-:W-:Y:S01]  /*fbc0*/  IMAD.WIDE R34, R0.reuse, 0x2, R8 ;  /* 0x0000000200227825 */ /* 0x041fe200078e0208 */
[----:B------:R-:W-:Y:S04]  /*fbd0*/  STL [R1+0x10f0], R61 ;  /* 0x0010f03d01007387 */ /* 0x000fe80000100800 */
[----:B------:R-:W4:Y:S04]  /*fbe0*/  LDL.64 R40, [R1+0x8a0] ;  /* 0x0008a00001287983 */ /* 0x000f280000100a00 */
[----:B------:R-:W4:Y:S04]  /*fbf0*/  LDL.64 R22, [R1+0x890] ;  /* 0x0008900001167983 */ /* 0x000f280000100a00 */
[----:B------:R0:W-:Y:S04]  /*fc00*/  STL [R1+0x10f4], R10 ;  /* 0x0010f40a01007387 */ /* 0x0001e80000100800 */
[----:B------:R-:W4:Y:S04]  /*fc10*/  LDG.E.U16 R9, desc[UR10][R34.64] ;  /* 0x0000000a22097981 */ /* 0x000f28000c1e1500 */
[----:B0-----:R0:W4:Y:S01]  /*fc20*/  LDG.E.U16 R10, desc[UR10][R36.64] ;  /* 0x0000000a240a7981 */ /* 0x001122000c1e1500 */
[----:B------:R-:W-:-:S04]  /*fc30*/  IMAD.WIDE R32, R0, 0x2, R4 ;  /* 0x0000000200207825 */ /* 0x000fc800078e0204 */
[C---:B---3--:R-:W-:Y:S01]  /*fc40*/  IMAD.WIDE R30, R0.reuse, 0x2, R2 ;  /* 0x00000002001e7825 */ /* 0x048fe200078e0202 */
[----:B------:R4:W3:Y:S03]  /*fc50*/  LDG.E.U16 R106, desc[UR10][R32.64] ;  /* 0x0000000a206a7981 */ /* 0x0008e6000c1e1500 */
[C---:B-1----:R-:W-:Y:S01]  /*fc60*/  IMAD.WIDE R38, R0.reuse, 0x2, R16 ;  /* 0x0000000200267825 */ /* 0x042fe200078e0210 */
[----:B------:R1:W3:Y:S03]  /*fc70*/  LDG.E.U16 R63, desc[UR10][R30.64] ;  /* 0x0000000a1e3f7981 */ /* 0x0002e6000c1e1500 */
[C---:B0-----:R-:W-:Y:S01]  /*fc80*/  IMAD.WIDE R36, R0.reuse, 0x2, R18 ;  /* 0x0000000200247825 */ /* 0x041fe200078e0212 */
[----:B------:R0:W3:Y:S03]  /*fc90*/  LDG.E.U16 R61, desc[UR10][R38.64] ;  /* 0x0000000a263d7981 */ /* 0x0000e6000c1e1500 */
[C---:B------:R-:W-:Y:S01]  /*fca0*/  IMAD.WIDE R34, R0.reuse, 0x2, R26 ;  /* 0x0000000200227825 */ /* 0x040fe200078e021a */
[----:B------:R0:W3:Y:S04]  /*fcb0*/  LDG.E.U16 R57, desc[UR10][R36.64] ;  /* 0x0000000a24397981 */ /* 0x0000e8000c1e1500 */
[----:B------:R-:W3:Y:S04]  /*fcc0*/  LDG.E.U16 R107, desc[UR10][R34.64] ;  /* 0x0000000a226b7981 */ /* 0x000ee8000c1e1500 */
[----:B------:R-:W-:Y:S04]  /*fcd0*/  STL [R1+0x10f8], R96 ;  /* 0x0010f86001007387 */ /* 0x000fe80000100800 */
[----:B------:R-:W0:Y:S04]  /*fce0*/  LDL.64 R28, [R1+0x768] ;  /* 0x00076800011c7983 */ /* 0x000e280000100a00 */
[----:B------:R-:W3:Y:S04]  /*fcf0*/  LDL.64 R14, [R1+0x760] ;  /* 0x00076000010e7983 */ /* 0x000ee80000100a00 */
[----:B------:R-:W3:Y:S04]  /*fd00*/  LDL.64 R2, [R1+0x758] ;  /* 0x0007580001027983 */ /* 0x000ee80000100a00 */
[----:B------:R-:W3:Y:S04]  /*fd10*/  LDL.64 R4, [R1+0x750] ;  /* 0x0007500001047983 */ /* 0x000ee80000100a00 */
[----:B------:R-:W-:Y:S04]  /*fd20*/  STL [R1+0x14], R13 ;  /* 0x0000140d01007387 */ /* 0x000fe80000100800 */
[----:B------:R-:W3:Y:S04]  /*fd30*/  LDL.64 R24, [R1+0x748] ;  /* 0x0007480001187983 */ /* 0x000ee80000100a00 */
[----:B------:R-:W3:Y:S04]  /*fd40*/  LDL.64 R20, [R1+0x740] ;  /* 0x0007400001147983 */ /* 0x000ee80000100a00 */
[----:B--2---:R-:W-:Y:S01]  /*fd50*/  STL [R1+0x10fc], R62 ;  /* 0x0010fc3e01007387 */ /* 0x004fe20000100800 */
[----:B----4-:R-:W-:-:S04]  /*fd60*/  IMAD.WIDE R32, R0, 0x2, R40 ;  /* 0x0000000200207825 */ /* 0x010fc800078e0228 */
[C---:B-1----:R-:W-:Y:S01]  /*fd70*/  IMAD.WIDE R30, R0.reuse, 0x2, R22 ;  /* 0x00000002001e7825 */ /* 0x042fe200078e0216 */
[----:B------:R1:W2:Y:S04]  /*fd80*/  LDG.E.U16 R64, desc[UR10][R32.64] ;  /* 0x0000000a20407981 */ /* 0x0002a8000c1e1500 */
[----:B------:R4:W2:Y:S04]  /*fd90*/  LDG.E.U16 R81, desc[UR10][R30.64] ;  /* 0x0000000a1e517981 */ /* 0x0008a8000c1e1500 */
[----:B------:R-:W-:Y:S04]  /*fda0*/  STL [R1+0x1100], R10 ;  /* 0x0011000a01007387 */ /* 0x000fe80000100800 */
[----:B------:R-:W-:Y:S04]  /*fdb0*/  STL [R1+0x1104], R9 ;  /* 0x0011040901007387 */ /* 0x000fe80000100800 */
[----:B------:R-:W2:Y:S04]  /*fdc0*/  LDL.64 R16, [R1+0x738] ;  /* 0x0007380001107983 */ /* 0x000ea80000100a00 */
[----:B------:R-:W2:Y:S04]  /*fdd0*/  LDL.64 R18, [R1+0x730] ;  /* 0x0007300001127983 */ /* 0x000ea80000100a00 */
[----:B------:R2:W-:Y:S04]  /*fde0*/  STL [R1+0x10], R6 ;  /* 0x0000100601007387 */ /* 0x0005e80000100800 */
[----:B------:R-:W2:Y:S04]  /*fdf0*/  LDL.64 R26, [R1+0x728] ;  /* 0x00072800011a7983 */ /* 0x000ea80000100a00 */
[----:B------:R-:W2:Y:S04]  /*fe00*/  LDL.64 R42, [R1+0x720] ;  /* 0x00072000012a7983 */ /* 0x000ea80000100a00 */
[----:B------:R-:W2:Y:S04]  /*fe10*/  LDL.64 R40, [R1+0x710] ;  /* 0x0007100001287983 */ /* 0x000ea80000100a00 */
[----:B------:R-:W2:Y:S01]  /*fe20*/  LDL.64 R22, [R1+0x718] ;  /* 0x0007180001167983 */ /* 0x000ea20000100a00 */
[----:B0-----:R-:W-:-:S03]  /*fe30*/  IMAD.WIDE R38, R0, 0x2, R28 ;  /* 0x0000000200267825 */ /* 0x001fc600078e021c */
[----:B------:R-:W2:Y:S01]  /*fe40*/  LDL.64 R52, [R1+0x6a0] ;  /* 0x0006a00001347983 */ /* 0x000ea20000100a00 */
[----:B---3--:R-:W-:-:S03]  /*fe50*/  IMAD.WIDE R36, R0, 0x2, R14 ;  /* 0x0000000200247825 */ /* 0x008fc600078e020e */
[----:B------:R-:W3:Y:S01]  /*fe60*/  LDL.64 R14, [R1+0x708] ;  /* 0x00070800010e7983 */ /* 0x000ee20000100a00 */
[----:B-1----:R-:W-:-:S03]  /*fe70*/  IMAD.WIDE R32, R0, 0x2, R4 ;  /* 0x0000000200207825 */ /* 0x002fc600078e0204 */
[----:B------:R0:W3:Y:S04]  /*fe80*/  LDG.E.U16 R8, desc[UR10][R38.64] ;  /* 0x0000000a26087981 */ /* 0x0000e8000c1e1500 */
[----:B------:R-:W3:Y:S01]  /*fe90*/  LDL.64 R4, [R1+0x6f8] ;  /* 0x0006f80001047983 */ /* 0x000ee20000100a00 */
[----:B------:R-:W-:-:S03]  /*fea0*/  IMAD.WIDE R34, R0, 0x2, R2 ;  /* 0x0000000200227825 */ /* 0x000fc600078e0202 */
[----:B------:R-:W3:Y:S01]  /*feb0*/  LDL.64 R2, [R1+0x700] ;  /* 0x0007000001027983 */ /* 0x000ee20000100a00 */
[----:B----4-:R-:W-:-:S03]  /*fec0*/  IMAD.WIDE R30, R0, 0x2, R24 ;  /* 0x00000002001e7825 */ /* 0x010fc600078e0218 */
[----:B------:R-:W4:Y:S04]  /*fed0*/  LDL.64 R24, [R1+0x6f0] ;  /* 0x0006f00001187983 */ /* 0x000f280000100a00 */
[----:B------:R-:W4:Y:S01]  /*fee0*/  LDG.E.U16 R28, desc[UR10][R32.64] ;  /* 0x0000000a201c7981 */ /* 0x000f22000c1e1500 */
[----:B0-----:R-:W-:-:S03]  /*fef0*/  IMAD.WIDE R38, R0, 0x2, R20 ;  /* 0x0000000200267825 */ /* 0x001fc600078e0214 */
[----:B------:R-:W4:Y:S04]  /*ff00*/  LDG.E.U16 R56, desc[UR10][R30.64] ;  /* 0x0000000a1e387981 */ /* 0x000f28000c1e1500 */
[----:B------:R-:W4:Y:S04]  /*ff10*/  LDL.64 R20, [R1+0x6e8] ;  /* 0x0006e80001147983 */ /* 0x000f280000100a00 */
[----:B------:R2:W4:Y:S04]  /*ff20*/  LDG.E.U16 R97, desc[UR10][R36.64] ;  /* 0x0000000a24617981 */ /* 0x000528000c1e1500 */
[----:B------:R-:W4:Y:S04]  /*ff30*/  LDG.E.U16 R65, desc[UR10][R34.64] ;  /* 0x0000000a22417981 */ /* 0x000f28000c1e1500 */
[----:B------:R-:W4:Y:S04]  /*ff40*/  LDG.E.U16 R84, desc[UR10][R38.64] ;  /* 0x0000000a26547981 */ /* 0x000f28000c1e1500 */
[----:B------:R-:W4:Y:S04]  /*ff50*/  LDL.64 R46, [R1+0x678] ;  /* 0x00067800012e7983 */ /* 0x000f280000100a00 */
        /* <DEDUP_REMOVED lines=28> */
[----:B------:R-:W4:Y:S01]  /*10120*/  LDL.64 R160, [R1+0x190] ;  /* 0x0001900001a07983 */ /* 0x000f220000100a00 */
[----:B--2---:R-:W-:-:S03]  /*10130*/  IMAD.WIDE R36, R0, 0x2, R16 ;  /* 0x0000000200247825 */ /* 0x004fc600078e0210 */
[----:B------:R-:W2:Y:S04]  /*10140*/  LDL.64 R16, [R1+0x6e0] ;  /* 0x0006e00001107983 */ /* 0x000ea80000100a00 */
[----:B------:R0:W2:Y:S01]  /*10150*/  LDG.E.U16 R66, desc[UR10][R36.64] ;  /* 0x0000000a24427981 */ /* 0x0000a2000c1e1500 */
[----:B------:R-:W-:-:S03]  /*10160*/  IMAD.WIDE R32, R0, 0x2, R26 ;  /* 0x0000000200207825 */ /* 0x000fc600078e021a */
[----:B------:R-:W2:Y:S01]  /*10170*/  LDL.64 R26, [R1+0x6d0] ;  /* 0x0006d000011a7983 */ /* 0x000ea20000100a00 */
[----:B------:R-:W-:-:S03]  /*10180*/  IMAD.WIDE R30, R0, 0x2, R42 ;  /* 0x00000002001e7825 */ /* 0x000fc600078e022a */
[----:B------:R-:W2:Y:S01]  /*10190*/  LDL.64 R42, [R1+0x6c8] ;  /* 0x0006c800012a7983 */ /* 0x000ea20000100a00 */
[----:B0-----:R-:W-:-:S03]  /*101a0*/  IMAD.WIDE R36, R0, 0x2, R40 ;  /* 0x0000000200247825 */ /* 0x001fc600078e0228 */
[----:B------:R-:W2:Y:S01]  /*101b0*/  LDL.64 R40, [R1+0x6b8] ;  /* 0x0006b80001287983 */ /* 0x000ea20000100a00 */
[----:B------:R-:W-:-:S03]  /*101c0*/  IMAD.WIDE R34, R0, 0x2, R18 ;  /* 0x0000000200227825 */ /* 0x000fc600078e0212 */
[----:B------:R-:W2:Y:S01]  /*101d0*/  LDL.64 R18, [R1+0x6d8] ;  /* 0x0006d80001127983 */ /* 0x000ea20000100a00 */
[----:B------:R-:W-:-:S03]  /*101e0*/  IMAD.WIDE R38, R0, 0x2, R22 ;  /* 0x0000000200267825 */ /* 0x000fc600078e0216 */
[----:B------:R-:W2:Y:S04]  /*101f0*/  LDL.64 R22, [R1+0x6c0] ;  /* 0x0006c00001167983 */ /* 0x000ea80000100a00 */
[----:B------:R3:W2:Y:S04]  /*10200*/  LDG.E.U16 R85, desc[UR10][R30.64] ;  /* 0x0000000a1e557981 */ /* 0x0006a8000c1e1500 */
[----:B------:R4:W2:Y:S04]  /*10210*/  LDG.E.U16 R67, desc[UR10][R38.64] ;  /* 0x0000000a26437981 */ /* 0x0008a8000c1e1500 */
[----:B------:R0:W2:Y:S01]  /*10220*/  LDG.E.U16 R60, desc[UR10][R34.64] ;  /* 0x0000000a223c7981 */ /* 0x0000a2000c1e1500 */
[----:B---3--:R-:W-:-:S03]  /*10230*/  IMAD.WIDE R30, R0, 0x2, R4 ;  /* 0x00000002001e7825 */ /* 0x008fc600078e0204 */
[----:B------:R1:W3:Y:S01]  /*10240*/  LDG.E.U16 R93, desc[UR10][R32.64] ;  /* 0x0000000a205d7981 */ /* 0x0002e2000c1e1500 */
[----:B----4-:R-:W-:-:S03]  /*10250*/  IMAD.WIDE R38, R0, 0x2, R24 ;  /* 0x0000000200267825 */ /* 0x010fc600078e0218 */
[----:B------:R-:W4:Y:S01]  /*10260*/  LDL.64 R24, [R1+0x698] ;  /* 0x0006980001187983 */ /* 0x000f220000100a00 */
[----:B0-----:R-:W-:-:S03]  /*10270*/  IMAD.WIDE R34, R0, 0x2, R14 ;  /* 0x0000000200227825 */ /* 0x001fc600078e020e */
[----:B------:R-:W3:Y:S01]  /*10280*/  LDL.64 R14, [R1+0x6b0] ;  /* 0x0006b000010e7983 */ /* 0x000ee20000100a00 */
[----:B-1----:R-:W-:-:S03]  /*10290*/  IMAD.WIDE R32, R0, 0x2, R2 ;  /* 0x0000000200207825 */ /* 0x002fc600078e0202 */
[----:B------:R-:W3:Y:S04]  /*102a0*/  LDL.64 R2, [R1+0x6a8] ;  /* 0x0006a80001027983 */ /* 0x000ee80000100a00 */
[----:B------:R-:W3:Y:S04]  /*102b0*/  LDG.E.U16 R48, desc[UR10][R30.64] ;  /* 0x0000000a1e307981 */ /* 0x000ee8000c1e1500 */
[----:B------:R0:W3:Y:S04]  /*102c0*/  LDG.E.U16 R80, desc[UR10][R36.64] ;  /* 0x0000000a24507981 */ /* 0x0000e8000c1e1500 */
[----:B------:R2:W3:Y:S04]  /*102d0*/  LDG.E.U16 R5, desc[UR10][R34.64] ;  /* 0x0000000a22057981 */ /* 0x0004e8000c1e1500 */
[----:B------:R-:W3:Y:S01]  /*102e0*/  LDG.E.U16 R82, desc[UR10][R32.64] ;  /* 0x0000000a20527981 */ /* 0x000ee2000c1e1500 */
[----:B0-----:R-:W-:-:S03]  /*102f0*/  IMAD.WIDE R36, R0, 0x2, R20 ;  /* 0x0000000200247825 */ /* 0x001fc600078e0214 */
[----:B------:R-:W3:Y:S04]  /*10300*/  LDL.64 R20, [R1+0x690] ;  /* 0x0006900001147983 */ /* 0x000ee80000100a00 */
[----:B------:R-:W3:Y:S01]  /*10310*/  LDG.E.U16 R4, desc[UR10][R36.64] ;  /* 0x0000000a24047981 */ /* 0x000ee2000c1e1500 */
[----:B--2---:R-:W-:-:S03]  /*10320*/  IMAD.WIDE R34, R0, 0x2, R16 ;  /* 0x0000000200227825 */ /* 0x004fc600078e0210 */
[----:B------:R-:W2:Y:S04]  /*10330*/  LDL.64 R16, [R1+0x688] ;  /* 0x0006880001107983 */ /* 0x000ea80000100a00 */
[----:B------:R-:W2:Y:S01]  /*10340*/  LDG.E.U16 R83, desc[UR10][R34.64] ;  /* 0x0000000a22537981 */ /* 0x000ea2000c1e1500 */
[----:B------:R-:W-:-:S03]  /*10350*/  IMAD.WIDE R30, R0, 0x2, R26 ;  /* 0x00000002001e7825 */ /* 0x000fc600078e021a */
[----:B------:R0:W2:Y:S04]  /*10360*/  LDG.E.U16 R27, desc[UR10][R38.64] ;  /* 0x0000000a261b7981 */ /* 0x0000a8000c1e1500 */
[----:B------:R-:W2:Y:S01]  /*10370*/  LDG.E.U16 R75, desc[UR10][R30.64] ;  /* 0x0000000a1e4b7981 */ /* 0x000ea2000c1e1500 */
[----:B0-----:R-:W-:-:S03]  /*10380*/  IMAD.WIDE R38, R0, 0x2, R42 ;  /* 0x0000000200267825 */ /* 0x001fc600078e022a */
[----:B------:R-:W2:Y:S01]  /*10390*/  LDL.64 R42, [R1+0x670] ;  /* 0x00067000012a7983 */ /* 0x000ea20000100a00 */
[----:B------:R-:W-:-:S03]  /*103a0*/  IMAD.WIDE R34, R0, 0x2, R40 ;  /* 0x0000000200227825 */ /* 0x000fc600078e0228 */
[----:B------:R-:W2:Y:S01]  /*103b0*/  LDL.64 R40, [R1+0x650] ;  /* 0x0006500001287983 */ /* 0x000ea20000100a00 */
[----:B------:R-:W-:-:S03]  /*103c0*/  IMAD.WIDE R32, R0, 0x2, R18 ;  /* 0x0000000200207825 */ /* 0x000fc600078e0212 */
[----:B------:R-:W2:Y:S01]  /*103d0*/  LDL.64 R18, [R1+0x680] ;  /* 0x0006800001127983 */ /* 0x000ea20000100a00 */
[----:B------:R-:W-:-:S03]  /*103e0*/  IMAD.WIDE R36, R0, 0x2, R22 ;  /* 0x0000000200247825 */ /* 0x000fc600078e0216 */
[----:B------:R-:W2:Y:S04]  /*103f0*/  LDL.64 R22, [R1+0x668] ;  /* 0x0006680001167983 */ /* 0x000ea80000100a00 */
[----:B------:R4:W2:Y:S04]  /*10400*/  LDG.E.U16 R76, desc[UR10][R36.64] ;  /* 0x0000000a244c7981 */ /* 0x0008a8000c1e1500 */
[----:B------:R3:W2:Y:S04]  /*10410*/  LDG.E.U16 R49, desc[UR10][R32.64] ;  /* 0x0000000a20317981 */ /* 0x0006a8000c1e1500 */
[----:B------:R-:W2:Y:S01]  /*10420*/  LDG.E.U16 R50, desc[UR10][R34.64] ;  /* 0x0000000a22327981 */ /* 0x000ea2000c1e1500 */
[----:B----4-:R-:W-:-:S03]  /*10430*/  IMAD.WIDE R36, R0, 0x2, R24 ;  /* 0x0000000200247825 */ /* 0x010fc600078e0218 */
[----:B------:R-:W4:Y:S01]  /*10440*/  LDL.64 R24, [R1+0x640] ;  /* 0x0006400001187983 */ /* 0x000f220000100a00 */
[----:B---3--:R-:W-:-:S03]  /*10450*/  IMAD.WIDE R32, R0, 0x2, R14 ;  /* 0x0000000200207825 */ /* 0x008fc600078e020e */
[----:B------:R-:W3:Y:S01]  /*10460*/  LDL.64 R14, [R1+0x658] ;  /* 0x00065800010e7983 */ /* 0x000ee20000100a00 */
[----:B------:R-:W-:-:S03]  /*10470*/  IMAD.WIDE R30, R0, 0x2, R2 ;  /* 0x00000002001e7825 */ /* 0x000fc600078e0202 */
[----:B------:R0:W4:Y:S04]  /*10480*/  LDG.E.U16 R3, desc[UR10][R38.64] ;  /* 0x0000000a26037981 */ /* 0x000128000c1e1500 */
[----:B------:R-:W4:Y:S04]  /*10490*/  LDG.E.U16 R51, desc[UR10][R36.64] ;  /* 0x0000000a24337981 */ /* 0x000f28000c1e1500 */
[----:B------:R-:W4:Y:S01]  /*104a0*/  LDG.E.U16 R103, desc[UR10][R32.64] ;  /* 0x0000000a20677981 */ /* 0x000f22000c1e1500 */
[----:B0-----:R-:W-:-:S03]  /*104b0*/  IMAD.WIDE R38, R0, 0x2, R52 ;  /* 0x0000000200267825 */ /* 0x001fc600078e0234 */
[----:B------:R-:W4:Y:S01]  /*104c0*/  LDG.E.U16 R2, desc[UR10][R30.64] ;  /* 0x0000000a1e027981 */ /* 0x000f22000c1e1500 */
[----:B------:R-:W-:-:S03]  /*104d0*/  IMAD.WIDE R34, R0, 0x2, R20 ;  /* 0x0000000200227825 */ /* 0x000fc600078e0214 */
[----:B------:R-:W4:Y:S04]  /*104e0*/  LDL.64 R20, [R1+0x638] ;  /* 0x0006380001147983 */ /* 0x000f280000100a00 */
[----:B------:R0:W4:Y:S02]  /*104f0*/  LDG.E.U16 R77, desc[UR10][R38.64] ;  /* 0x0000000a264d7981 */ /* 0x000124000c1e1500 */
[C---:B0-----:R-:W-:Y:S02]  /*10500*/  IMAD.WIDE R38, R0.reuse, 0x2, R46 ;  /* 0x0000000200267825 */ /* 0x041fe400078e022e */
[----:B------:R-:W4:Y:S04]  /*10510*/  LDL.64 R46, [R1+0x620] ;  /* 0x00062000012e7983 */ /* 0x000f280000100a00 */
[----:B------:R-:W4:Y:S01]  /*10520*/  LDG.E.U16 R52, desc[UR10][R38.64] ;  /* 0x0000000a26347981 */ /* 0x000f22000c1e1500 */
[----:B--2---:R-:W-:-:S03]  /*10530*/  IMAD.WIDE R32, R0, 0x2, R16 ;  /* 0x0000000200207825 */ /* 0x004fc600078e0210 */
[----:B------:R-:W2:Y:S04]  /*10540*/  LDL.64 R16, [R1+0x630] ;  /* 0x0006300001107983 */ /* 0x000ea80000100a00 */
[----:B------:R0:W2:Y:S01]  /*10550*/  LDG.E.U16 R6, desc[UR10][R32.64] ;  /* 0x0000000a20067981 */ /* 0x0000a2000c1e1500 */
[----:B------:R-:W-:-:S03]  /*10560*/  IMAD.WIDE R36, R0, 0x2, R42 ;  /* 0x0000000200247825 */ /* 0x000fc600078e022a */
[----:B------:R-:W2:Y:S01]  /*10570*/  LDL.64 R42, [R1+0x618] ;  /* 0x00061800012a7983 */ /* 0x000ea20000100a00 */
[----:B0-----:R-:W-:-:S03]  /*10580*/  IMAD.WIDE R32, R0, 0x2, R44 ;  /* 0x0000000200207825 */ /* 0x001fc600078e022c */
[----:B------:R-:W2:Y:S01]  /*10590*/  LDL.64 R44, [R1+0x608] ;  /* 0x00060800012c7983 */ /* 0x000ea20000100a00 */
[----:B------:R-:W-:-:S03]  /*105a0*/  IMAD.WIDE R38, R0, 0x2, R40 ;  /* 0x0000000200267825 */ /* 0x000fc600078e0228 */
[----:B------:R-:W2:Y:S01]  /*105b0*/  LDL.64 R40, [R1+0x5f8] ;  /* 0x0005f80001287983 */ /* 0x000ea20000100a00 */
[----:B------:R-:W-:-:S03]  /*105c0*/  IMAD.WIDE R30, R0, 0x2, R18 ;  /* 0x00000002001e7825 */ /* 0x000fc600078e0212 */
[----:B------:R0:W2:Y:S04]  /*105d0*/  LDG.E.U16 R18, desc[UR10][R34.64] ;  /* 0x0000000a22127981 */ /* 0x0000a8000c1e1500 */
[----:B------:R3:W2:Y:S04]  /*105e0*/  LDG.E.U16 R68, desc[UR10][R30.64] ;  /* 0x0000000a1e447981 */ /* 0x0006a8000c1e1500 */
[----:B------:R1:W2:Y:S01]  /*105f0*/  LDG.E.U16 R13, desc[UR10][R38.64] ;  /* 0x0000000a260d7981 */ /* 0x0002a2000c1e1500 */
[----:B0-----:R-:W-:-:S03]  /*10600*/  IMAD.WIDE R34, R0, 0x2, R22 ;  /* 0x0000000200227825 */ /* 0x001fc600078e0216 */
[----:B------:R-:W2:Y:S04]  /*10610*/  LDL.64 R22, [R1+0x610] ;  /* 0x0006100001167983 */ /* 0x000ea80000100a00 */
[----:B------:R4:W2:Y:S01]  /*10620*/  LDG.E.U16 R156, desc[UR10][R34.64] ;  /* 0x0000000a229c7981 */ /* 0x0008a2000c1e1500 */
[----:B---3--:R-:W-:-:S03]  /*10630*/  IMAD.WIDE R30, R0, 0x2, R14 ;  /* 0x00000002001e7825 */ /* 0x008fc600078e020e */
[----:B------:R0:W3:Y:S01]  /*10640*/  LDG.E.U16 R14, desc[UR10][R36.64] ;  /* 0x0000000a240e7981 */ /* 0x0000e2000c1e1500 */
[----:B-1----:R-:W-:-:S03]  /*10650*/  IMAD.WIDE R38, R0, 0x2, R58 ;  /* 0x0000000200267825 */ /* 0x002fc600078e023a */
[----:B------:R-:W3:Y:S01]  /*10660*/  LDL.64 R58, [R1+0x5d0] ;  /* 0x0005d000013a7983 */ /* 0x000ee20000100a00 */
[----:B----4-:R-:W-:-:S03]  /*10670*/  IMAD.WIDE R34, R0, 0x2, R24 ;  /* 0x0000000200227825 */ /* 0x010fc600078e0218 */
[----:B------:R-:W4:Y:S01]  /*10680*/  LDL.64 R24, [R1+0x5e8] ;  /* 0x0005e80001187983 */ /* 0x000f220000100a00 */
[----:B0-----:R-:W-:-:S03]  /*10690*/  IMAD.WIDE R36, R0, 0x2, R54 ;  /* 0x0000000200247825 */ /* 0x001fc600078e0236 */
[----:B------:R-:W3:Y:S04]  /*106a0*/  LDG.E.U16 R99, desc[UR10][R34.64] ;  /* 0x0000000a22637981 */ /* 0x000ee8000c1e1500 */
[----:B------:R0:W3:Y:S04]  /*106b0*/  LDG.E.U16 R98, desc[UR10][R32.64] ;  /* 0x0000000a20627981 */ /* 0x0000e8000c1e1500 */
[----:B------:R1:W3:Y:S04]  /*106c0*/  LDG.E.U16 R157, desc[UR10][R36.64] ;  /* 0x0000000a249d7981 */ /* 0x0002e8000c1e1500 */
[----:B------:R2:W3:Y:S01]  /*106d0*/  LDG.E.U16 R53, desc[UR10][R30.64] ;  /* 0x0000000a1e357981 */ /* 0x0004e2000c1e1500 */
[----:B0-----:R-:W-:-:S03]  /*106e0*/  IMAD.WIDE R32, R0, 0x2, R20 ;  /* 0x0000000200207825 */ /* 0x001fc600078e0214 */
[----:B------:R-:W3:Y:S04]  /*106f0*/  LDL.64 R20, [R1+0x5e0] ;  /* 0x0005e00001147983 */ /* 0x000ee80000100a00 */
[----:B------:R-:W3:Y:S01]  /*10700*/  LDG.E.U16 R54, desc[UR10][R32.64] ;  /* 0x0000000a20367981 */ /* 0x000ee2000c1e1500 */
[----:B-1----:R-:W-:-:S03]  /*10710*/  IMAD.WIDE R36, R0, 0x2, R46 ;  /* 0x0000000200247825 */ /* 0x002fc600078e022e */
[----:B------:R-:W3:Y:S04]  /*10720*/  LDL.64 R46, [R1+0x5c8] ;  /* 0x0005c800012e7983 */ /* 0x000ee80000100a00 */
[----:B------:R-:W3:Y:S04]  /*10730*/  LDG.E.U16 R69, desc[UR10][R36.64] ;  /* 0x0000000a24457981 */ /* 0x000ee8000c1e1500 */
[----:B------:R-:W3:Y:S01]  /*10740*/  LDG.E.U16 R158, desc[UR10][R38.64] ;  /* 0x0000000a269e7981 */ /* 0x000ee2000c1e1500 */
[----:B--2---:R-:W-:-:S05]  /*10750*/  IMAD.WIDE R30, R0, 0x2, R16 ;  /* 0x00000002001e7825 */ /* 0x004fca00078e0210 */
[----:B------:R0:W2:Y:S01]  /*10760*/  LDG.E.U16 R17, desc[UR10][R30.64] ;  /* 0x0000000a1e117981 */ /* 0x0000a2000c1e1500 */
[----:B------:R-:W-:-:S03]  /*10770*/  IMAD.WIDE R34, R0, 0x2, R42 ;  /* 0x0000000200227825 */ /* 0x000fc600078e022a */
[----:B------:R-:W2:Y:S01]  /*10780*/  LDL.64 R42, [R1+0x5c0] ;  /* 0x0005c000012a7983 */ /* 0x000ea20000100a00 */
[----:B0-----:R-:W-:-:S03]  /*10790*/  IMAD.WIDE R30, R0, 0x2, R44 ;  /* 0x00000002001e7825 */ /* 0x001fc600078e022c */
[----:B------:R-:W2:Y:S01]  /*107a0*/  LDL.64 R44, [R1+0x5b0] ;  /* 0x0005b000012c7983 */ /* 0x000ea20000100a00 */
[----:B------:R-:W-:-:S03]  /*107b0*/  IMAD.WIDE R36, R0, 0x2, R40 ;  /* 0x0000000200247825 */ /* 0x000fc600078e0228 */
[----:B------:R-:W2:Y:S04]  /*107c0*/  LDL.64 R40, [R1+0x5a0] ;  /* 0x0005a00001287983 */ /* 0x000ea80000100a00 */
[----:B------:R0:W2:Y:S01]  /*107d0*/  LDG.E.U16 R55, desc[UR10][R34.64] ;  /* 0x0000000a22377981 */ /* 0x0000a2000c1e1500 */
[----:B------:R-:W-:-:S03]  /*107e0*/  IMAD.WIDE R32, R0, 0x2, R22 ;  /* 0x0000000200207825 */ /* 0x000fc600078e0216 */
[----:B------:R-:W2:Y:S04]  /*107f0*/  LDG.E.U16 R88, desc[UR10][R36.64] ;  /* 0x0000000a24587981 */ /* 0x000ea8000c1e1500 */
[----:B------:R-:W2:Y:S01]  /*10800*/  LDL.64 R22, [R1+0x5b8] ;  /* 0x0005b80001167983 */ /* 0x000ea20000100a00 */
[----:B0-----:R-:W-:-:S03]  /*10810*/  IMAD.WIDE R34, R0, 0x2, R72 ;  /* 0x0000000200227825 */ /* 0x001fc600078e0248 */
[----:B------:R4:W2:Y:S04]  /*10820*/  LDG.E.U16 R16, desc[UR10][R32.64] ;  /* 0x0000000a20107981 */ /* 0x0008a8000c1e1500 */
[----:B------:R-:W2:Y:S01]  /*10830*/  LDL.64 R72, [R1+0x598] ;  /* 0x0005980001487983 */ /* 0x000ea20000100a00 */
[----:B------:R-:W-:-:S03]  /*10840*/  IMAD.WIDE R38, R0, 0x2, R78 ;  /* 0x0000000200267825 */ /* 0x000fc600078e024e */
[----:B------:R0:W2:Y:S01]  /*10850*/  LDG.E.U16 R159, desc[UR10][R30.64] ;  /* 0x0000000a1e9f7981 */ /* 0x0000a2000c1e1500 */
[----:B----4-:R-:W-:-:S03]  /*10860*/  IMAD.WIDE R32, R0, 0x2, R24 ;  /* 0x0000000200207825 */ /* 0x010fc600078e0218 */
[----:B------:R-:W4:Y:S01]  /*10870*/  LDL.64 R24, [R1+0x590] ;  /* 0x0005900001187983 */ /* 0x000f220000100a00 */
[----:B---3--:R-:W-:-:S03]  /*10880*/  IMAD.WIDE R36, R0, 0x2, R58 ;  /* 0x0000000200247825 */ /* 0x008fc600078e023a */
[----:B------:R-:W3:Y:S04]  /*10890*/  LDG.E.U16 R108, desc[UR10][R32.64] ;  /* 0x0000000a206c7981 */ /* 0x000ee8000c1e1500 */
[----:B------:R-:W3:Y:S04]  /*108a0*/  LDL.64 R58, [R1+0x570] ;  /* 0x00057000013a7983 */ /* 0x000ee80000100a00 */
[----:B------:R1:W3:Y:S01]  /*108b0*/  LDG.E.U16 R86, desc[UR10][R38.64] ;  /* 0x0000000a26567981 */ /* 0x0002e2000c1e1500 */
[----:B0-----:R-:W-:-:S03]  /*108c0*/  IMAD.WIDE R30, R0, 0x2, R20 ;  /* 0x00000002001e7825 */ /* 0x001fc600078e0214 */
[----:B------:R0:W3:Y:S04]  /*108d0*/  LDG.E.U16 R20, desc[UR10][R34.64] ;  /* 0x0000000a22147981 */ /* 0x0000e8000c1e1500 */
[----:B------:R-:W3:Y:S01]  /*108e0*/  LDG.E.U16 R87, desc[UR10][R30.64] ;  /* 0x0000000a1e577981 */ /* 0x000ee2000c1e1500 */
[----:B-1----:R-:W-:-:S03]  /*108f0*/  IMAD.WIDE R38, R0, 0x2, R70 ;  /* 0x0000000200267825 */ /* 0x002fc600078e0246 */
[----:B------:R-:W3:Y:S01]  /*10900*/  LDL.64 R70, [R1+0x578] ;  /* 0x0005780001467983 */ /* 0x000ee20000100a00 */
[----:B0-----:R-:W-:-:S03]  /*10910*/  IMAD.WIDE R34, R0, 0x2, R46 ;  /* 0x0000000200227825 */ /* 0x001fc600078e022e */
[----:B------:R-:W3:Y:S04]  /*10920*/  LDL.64 R46, [R1+0x560] ;  /* 0x00056000012e7983 */ /* 0x000ee80000100a00 */
[----:B------:R0:W3:Y:S04]  /*10930*/  LDG.E.U16 R89, desc[UR10][R38.64] ;  /* 0x0000000a26597981 */ /* 0x0000e8000c1e1500 */
[----:B------:R1:W3:Y:S01]  /*10940*/  LDG.E.U16 R109, desc[UR10][R34.64] ;  /* 0x0000000a226d7981 */ /* 0x0002e2000c1e1500 */
[----:B--2---:R-:W-:-:S03]  /*10950*/  IMAD.WIDE R32, R0, 0x2, R42 ;  /* 0x0000000200207825 */ /* 0x004fc600078e022a */
[----:B------:R-:W2:Y:S01]  /*10960*/  LDL.64 R42, [R1+0x568] ;  /* 0x00056800012a7983 */ /* 0x000ea20000100a00 */
[----:B0-----:R-:W-:-:S03]  /*10970*/  IMAD.WIDE R38, R0, 0x2, R44 ;  /* 0x0000000200267825 */ /* 0x001fc600078e022c */
[----:B------:R-:W2:Y:S01]  /*10980*/  LDL.64 R44, [R1+0x558] ;  /* 0x00055800012c7983 */ /* 0x000ea20000100a00 */
[----:B-1----:R-:W-:-:S03]  /*10990*/  IMAD.WIDE R34, R0, 0x2, R40 ;  /* 0x0000000200227825 */ /* 0x002fc600078e0228 */
[----:B------:R-:W2:Y:S04]  /*109a0*/  LDL.64 R40, [R1+0x548] ;  /* 0x0005480001287983 */ /* 0x000ea80000100a00 */
[----:B------:R0:W2:Y:S04]  /*109b0*/  LDG.E.U16 R78, desc[UR10][R32.64] ;  /* 0x0000000a204e7981 */ /* 0x0000a8000c1e1500 */
[----:B------:R-:W2:Y:S01]  /*109c0*/  LDG.E.U16 R79, desc[UR10][R34.64] ;  /* 0x0000000a224f7981 */ /* 0x000ea2000c1e1500 */
[----:B------:R-:W-:-:S03]  /*109d0*/  IMAD.WIDE R30, R0, 0x2, R22 ;  /* 0x00000002001e7825 */ /* 0x000fc600078e0216 */
[----:B------:R1:W2:Y:S04]  /*109e0*/  LDG.E.U16 R22, desc[UR10][R36.64] ;  /* 0x0000000a24167981 */ /* 0x0002a8000c1e1500 */
[----:B------:R4:W2:Y:S01]  /*109f0*/  LDG.E.U16 R90, desc[UR10][R30.64] ;  /* 0x0000000a1e5a7981 */ /* 0x0008a2000c1e1500 */
[----:B0-----:R-:W-:-:S03]  /*10a00*/  IMAD.WIDE R32, R0, 0x2, R72 ;  /* 0x0000000200207825 */ /* 0x001fc600078e0248 */
[----:B------:R-:W2:Y:S01]  /*10a10*/  LDL.64 R72, [R1+0x540] ;  /* 0x0005400001487983 */ /* 0x000ea20000100a00 */
[----:B-1----:R-:W-:-:S03]  /*10a20*/  IMAD.WIDE R36, R0, 0x2, R100 ;  /* 0x0000000200247825 */ /* 0x002fc600078e0264 */
[----:B------:R3:W2:Y:S01]  /*10a30*/  LDG.E.U16 R91, desc[UR10][R32.64] ;  /* 0x0000000a205b7981 */ /* 0x0006a2000c1e1500 */
[----:B----4-:R-:W-:-:S03]  /*10a40*/  IMAD.WIDE R30, R0, 0x2, R24 ;  /* 0x00000002001e7825 */ /* 0x010fc600078e0218 */
[----:B------:R0:W4:Y:S04]  /*10a50*/  LDG.E.U16 R24, desc[UR10][R38.64] ;  /* 0x0000000a26187981 */ /* 0x000128000c1e1500 */
[----:B------:R-:W4:Y:S01]  /*10a60*/  LDG.E.U16 R26, desc[UR10][R30.64] ;  /* 0x0000000a1e1a7981 */ /* 0x000f22000c1e1500 */
[----:B---3--:R-:W-:-:S03]  /*10a70*/  IMAD.WIDE R32, R0, 0x2, R58 ;  /* 0x0000000200207825 */ /* 0x008fc600078e023a */
[----:B------:R-:W3:Y:S01]  /*10a80*/  LDL.64 R58, [R1+0x518] ;  /* 0x00051800013a7983 */ /* 0x000ee20000100a00 */
[----:B0-----:R-:W-:-:S03]  /*10a90*/  IMAD.WIDE R38, R0, 0x2, R104 ;  /* 0x0000000200267825 */ /* 0x001fc600078e0268 */
[----:B------:R0:W4:Y:S04]  /*10aa0*/  LDG.E.U16 R100, desc[UR10][R36.64] ;  /* 0x0000000a24647981 */ /* 0x000128000c1e1500 */
[----:B------:R1:W4:Y:S04]  /*10ab0*/  LDG.E.U16 R101, desc[UR10][R38.64] ;  /* 0x0000000a26657981 */ /* 0x000328000c1e1500 */
[----:B------:R-:W4:Y:S01]  /*10ac0*/  LDG.E.U16 R21, desc[UR10][R32.64] ;  /* 0x0000000a20157981 */ /* 0x000f22000c1e1500 */
[----:B0-----:R-:W-:-:S04]  /*10ad0*/  IMAD.WIDE R36, R0, 0x2, R94 ;  /* 0x0000000200247825 */ /* 0x001fc800078e025e */
[C---:B-1----:R-:W-:Y:S02]  /*10ae0*/  IMAD.WIDE R38, R0.reuse, 0x2, R46 ;  /* 0x0000000200267825 */ /* 0x042fe400078e022e */
[----:B------:R-:W4:Y:S02]  /*10af0*/  LDL.64 R46, [R1+0x508] ;  /* 0x00050800012e7983 */ /* 0x000f240000100a00 */
[C---:B------:R-:W-:Y:S02]  /*10b00*/  IMAD.WIDE R34, R0.reuse, 0x2, R70 ;  /* 0x0000000200227825 */ /* 0x040fe400078e0246 */
[----:B------:R0:W4:Y:S04]  /*10b10*/  LDG.E.U16 R70, desc[UR10][R36.64] ;  /* 0x0000000a24467981 */ /* 0x000128000c1e1500 */
[----:B------:R1:W4:Y:S04]  /*10b20*/  LDG.E.U16 R94, desc[UR10][R34.64] ;  /* 0x0000000a225e7981 */ /* 0x000328000c1e1500 */
[----:B------:R1:W4:Y:S01]  /*10b30*/  LDG.E.U16 R71, desc[UR10][R38.64] ;  /* 0x0000000a26477981 */ /* 0x000322000c1e1500 */
[----:B--2---:R-:W-:-:S03]  /*10b40*/  IMAD.WIDE R30, R0, 0x2, R42 ;  /* 0x00000002001e7825 */ /* 0x004fc600078e022a */
[----:B------:R-:W2:Y:S01]  /*10b50*/  LDL.64 R42, [R1+0x510] ;  /* 0x00051000012a7983 */ /* 0x000ea20000100a00 */
[----:B0-----:R-:W-:-:S03]  /*10b60*/  IMAD.WIDE R36, R0, 0x2, R44 ;  /* 0x0000000200247825 */ /* 0x001fc600078e022c */
[----:B------:R-:W2:Y:S01]  /*10b70*/  LDL.64 R44, [R1+0x500] ;  /* 0x00050000012c7983 */ /* 0x000ea20000100a00 */
[----:B------:R-:W-:-:S03]  /*10b80*/  IMAD.WIDE R32, R0, 0x2, R40 ;  /* 0x0000000200207825 */ /* 0x000fc600078e0228 */
[----:B------:R-:W2:Y:S01]  /*10b90*/  LDL.64 R40, [R1+0x4f0] ;  /* 0x0004f00001287983 */ /* 0x000ea20000100a00 */
[----:B-1----:R-:W-:-:S03]  /*10ba0*/  IMAD.WIDE R34, R0, 0x2, R110 ;  /* 0x0000000200227825 */ /* 0x002fc600078e026e */
[----:B------:R-:W2:Y:S01]  /*10bb0*/  LDG.E.U16 R104, desc[UR10][R30.64] ;  /* 0x0000000a1e687981 */ /* 0x000ea2000c1e1500 */
[----:B------:R-:W-:-:S03]  /*10bc0*/  IMAD.WIDE R38, R0, 0x2, R118 ;  /* 0x0000000200267825 */ /* 0x000fc600078e0276 */
[----:B------:R0:W2:Y:S04]  /*10bd0*/  LDG.E.U16 R15, desc[UR10][R34.64] ;  /* 0x0000000a220f7981 */ /* 0x0000a8000c1e1500 */
[----:B------:R1:W2:Y:S04]  /*10be0*/  LDG.E.U16 R95, desc[UR10][R36.64] ;  /* 0x0000000a245f7981 */ /* 0x0002a8000c1e1500 */
[----:B------:R-:W2:Y:S01]  /*10bf0*/  LDL.64 R118, [R1+0x4d8] ;  /* 0x0004d80001767983 */ /* 0x000ea20000100a00 */
[----:B0-----:R-:W-:-:S03]  /*10c00*/  IMAD.WIDE R34, R0, 0x2, R114 ;  /* 0x0000000200227825 */ /* 0x001fc600078e0272 */
[----:B------:R-:W2:Y:S04]  /*10c10*/  LDL.64 R114, [R1+0x4c8] ;  /* 0x0004c80001727983 */ /* 0x000ea80000100a00 */
[----:B------:R-:W2:Y:S01]  /*10c20*/  LDG.E.U16 R110, desc[UR10][R32.64] ;  /* 0x0000000a206e7981 */ /* 0x000ea2000c1e1500 */
[----:B------:R-:W-:-:S03]  /*10c30*/  IMAD.WIDE R30, R0, 0x2, R72 ;  /* 0x00000002001e7825 */ /* 0x000fc600078e0248 */
[----:B------:R-:W2:Y:S01]  /*10c40*/  LDG.E.U16 R111, desc[UR10][R34.64] ;  /* 0x0000000a226f7981 */ /* 0x000ea2000c1e1500 */
[----:B-1----:R-:W-:-:S03]  /*10c50*/  IMAD.WIDE R36, R0, 0x2, R116 ;  /* 0x0000000200247825 */ /* 0x002fc600078e0274 */
[----:B------:R3:W2:Y:S04]  /*10c60*/  LDG.E.U16 R72, desc[UR10][R30.64] ;  /* 0x0000000a1e487981 */ /* 0x0006a8000c1e1500 */
[----:B------:R4:W2:Y:S04]  /*10c70*/  LDG.E.U16 R23, desc[UR10][R36.64] ;  /* 0x0000000a24177981 */ /* 0x0008a8000c1e1500 */
[----:B------:R-:W2:Y:S01]  /*10c80*/  LDL.64 R116, [R1+0x4d0] ;  /* 0x0004d00001747983 */ /* 0x000ea20000100a00 */
[----:B---3--:R-:W-:-:S03]  /*10c90*/  IMAD.WIDE R30, R0, 0x2, R58 ;  /* 0x00000002001e7825 */ /* 0x008fc600078e023a */
[----:B------:R-:W3:Y:S01]  /*10ca0*/  LDG.E.U16 R58, desc[UR10][R38.64] ;  /* 0x0000000a263a7981 */ /* 0x000ee2000c1e1500 */
[----:B------:R-:W-:-:S03]  /*10cb0*/  IMAD.WIDE R32, R0, 0x2, R112 ;  /* 0x0000000200207825 */ /* 0x000fc600078e0270 */
[----:B------:R-:W3:Y:S04]  /*10cc0*/  LDG.E.U16 R59, desc[UR10][R30.64] ;  /* 0x0000000a1e3b7981 */ /* 0x000ee8000c1e1500 */
[----:B------:R-:W3:Y:S04]  /*10cd0*/  LDL.64 R112, [R1+0x4c0] ;  /* 0x0004c00001707983 */ /* 0x000ee80000100a00 */
[----:B------:R0:W3:Y:S01]  /*10ce0*/  LDG.E.U16 R73, desc[UR10][R32.64] ;  /* 0x0000000a20497981 */ /* 0x0000e2000c1e1500 */
[----:B----4-:R-:W-:-:S03]  /*10cf0*/  IMAD.WIDE R36, R0, 0x2, R46 ;  /* 0x0000000200247825 */ /* 0x010fc600078e022e */
[----:B------:R-:W4:Y:S01]  /*10d00*/  LDL.64 R46, [R1+0x4b0] ;  /* 0x0004b000012e7983 */ /* 0x000f220000100a00 */
[----:B0-----:R-:W-:-:S03]  /*10d10*/  IMAD.WIDE R32, R0, 0x2, R120 ;  /* 0x0000000200207825 */ /* 0x001fc600078e0278 */
[----:B------:R-:W4:Y:S04]  /*10d20*/  LDL.64 R120, [R1+0x488] ;  /* 0x0004880001787983 */ /* 0x000f280000100a00 */
[----:B------:R0:W4:Y:S04]  /*10d30*/  LDG.E.U16 R105, desc[UR10][R36.64] ;  /* 0x0000000a24697981 */ /* 0x000128000c1e1500 */
[----:B------:R-:W4:Y:S01]  /*10d40*/  LDG.E.U16 R92, desc[UR10][R32.64] ;  /* 0x0000000a205c7981 */ /* 0x000f22000c1e1500 */
[----:B--2---:R-:W-:-:S03]  /*10d50*/  IMAD.WIDE R38, R0, 0x2, R42 ;  /* 0x0000000200267825 */ /* 0x004fc600078e022a */
[----:B------:R-:W2:Y:S01]  /*10d60*/  LDL.64 R42, [R1+0x4b8] ;  /* 0x0004b800012a7983 */ /* 0x000ea20000100a00 */
[----:B------:R-:W-:-:S03]  /*10d70*/  IMAD.WIDE R34, R0, 0x2, R44 ;  /* 0x0000000200227825 */ /* 0x000fc600078e022c */
[----:B------:R-:W2:Y:S01]  /*10d80*/  LDL.64 R44, [R1+0x4a8] ;  /* 0x0004a800012c7983 */ /* 0x000ea20000100a00 */
[----:B------:R-:W-:-:S03]  /*10d90*/  IMAD.WIDE R30, R0, 0x2, R40 ;  /* 0x00000002001e7825 */ /* 0x000fc600078e0228 */
[----:B------:R-:W2:Y:S01]  /*10da0*/  LDL.64 R40, [R1+0x490] ;  /* 0x0004900001287983 */ /* 0x000ea20000100a00 */
[----:B0-----:R-:W-:-:S03]  /*10db0*/  IMAD.WIDE R36, R0, 0x2, R126 ;  /* 0x0000000200247825 */ /* 0x001fc600078e027e */
[----:B------:R0:W2:Y:S04]  /*10dc0*/  LDG.E.U16 R25, desc[UR10][R30.64] ;  /* 0x0000000a1e197981 */ /* 0x0000a8000c1e1500 */
[----:B------:R1:W2:Y:S04]  /*10dd0*/  LDG.E.U16 R74, desc[UR10][R34.64] ;  /* 0x0000000a224a7981 */ /* 0x0002a8000c1e1500 */
[----:B------:R-:W2:Y:S04]  /*10de0*/  LDG.E.U16 R247, desc[UR10][R36.64] ;  /* 0x0000000a24f77981 */ /* 0x000ea8000c1e1500 */
[----:B------:R1:W2:Y:S01]  /*10df0*/  LDG.E.U16 R19, desc[UR10][R38.64] ;  /* 0x0000000a26137981 */ /* 0x0002a2000c1e1500 */
[----:B0-----:R-:W-:-:S03]  /*10e00*/  IMAD.WIDE R30, R0, 0x2, R114 ;  /* 0x00000002001e7825 */ /* 0x001fc600078e0272 */
[----:B------:R-:W2:Y:S01]  /*10e10*/  LDL.64 R114, [R1+0x470] ;  /* 0x0004700001727983 */ /* 0x000ea20000100a00 */
[----:B-1----:R-:W-:-:S03]  /*10e20*/  IMAD.WIDE R34, R0, 0x2, R118 ;  /* 0x0000000200227825 */ /* 0x002fc600078e0276 */
[----:B------:R-:W2:Y:S01]  /*10e30*/  LDL.64 R118, [R1+0x480] ;  /* 0x0004800001767983 */ /* 0x000ea20000100a00 */
[----:B------:R-:W-:-:S03]  /*10e40*/  IMAD.WIDE R38, R0, 0x2, R128 ;  /* 0x0000000200267825 */ /* 0x000fc600078e0280 */
[----:B------:R-:W2:Y:S04]  /*10e50*/  LDG.E.U16 R245, desc[UR10][R34.64] ;  /* 0x0000000a22f57981 */ /* 0x000ea8000c1e1500 */
[----:B------:R3:W2:Y:S04]  /*10e60*/  LDG.E.U16 R102, desc[UR10][R38.64] ;  /* 0x0000000a26667981 */ /* 0x0006a8000c1e1500 */
[----:B------:R-:W2:Y:S01]  /*10e70*/  LDL.64 R126, [R1+0x438] ;  /* 0x00043800017e7983 */ /* 0x000ea20000100a00 */
[----:B------:R-:W-:-:S03]  /*10e80*/  IMAD.WIDE R32, R0, 0x2, R116 ;  /* 0x0000000200207825 */ /* 0x000fc600078e0274 */
[----:B------:R-:W2:Y:S04]  /*10e90*/  LDL.64 R116, [R1+0x478] ;  /* 0x0004780001747983 */ /* 0x000ea80000100a00 */
[----:B------:R-:W2:Y:S04]  /*10ea0*/  LDG.E.U16 R243, desc[UR10][R32.64] ;  /* 0x0000000a20f37981 */ /* 0x000ea8000c1e1500 */
[----:B------:R-:W2:Y:S01]  /*10eb0*/  LDL.64 R128, [R1+0x440] ;  /* 0x0004400001807983 */ /* 0x000ea20000100a00 */
[----:B---3--:R-:W-:-:S03]  /*10ec0*/  IMAD.WIDE R38, R0, 0x2, R112 ;  /* 0x0000000200267825 */ /* 0x008fc600078e0270 */
[----:B------:R-:W3:Y:S04]  /*10ed0*/  LDL.64 R112, [R1+0x468] ;  /* 0x0004680001707983 */ /* 0x000ee80000100a00 */
[----:B------:R0:W3:Y:S04]  /*10ee0*/  LDG.E.U16 R239, desc[UR10][R38.64] ;  /* 0x0000000a26ef7981 */ /* 0x0000e8000c1e1500 */
[----:B------:R-:W3:Y:S01]  /*10ef0*/  LDG.E.U16 R241, desc[UR10][R30.64] ;  /* 0x0000000a1ef17981 */ /* 0x000ee2000c1e1500 */
[----:B----4-:R-:W-:-:S03]  /*10f00*/  IMAD.WIDE R34, R0, 0x2, R46 ;  /* 0x0000000200227825 */ /* 0x010fc600078e022e */
[----:B------:R-:W4:Y:S01]  /*10f10*/  LDL.64 R46, [R1+0x458] ;  /* 0x00045800012e7983 */ /* 0x000f220000100a00 */
[----:B0-----:R-:W-:-:S03]  /*10f20*/  IMAD.WIDE R38, R0, 0x2, R122 ;  /* 0x0000000200267825 */ /* 0x001fc600078e027a */
[----:B------:R0:W4:Y:S04]  /*10f30*/  LDG.E.U16 R235, desc[UR10][R34.64] ;  /* 0x0000000a22eb7981 */ /* 0x000128000c1e1500 */
[----:B------:R-:W4:Y:S01]  /*10f40*/  LDL.64 R122, [R1+0x420] ;  /* 0x00042000017a7983 */ /* 0x000f220000100a00 */
[----:B--2---:R-:W-:-:S03]  /*10f50*/  IMAD.WIDE R36, R0, 0x2, R42 ;  /* 0x0000000200247825 */ /* 0x004fc600078e022a */
[----:B------:R-:W2:Y:S04]  /*10f60*/  LDG.E.U16 R229, desc[UR10][R38.64] ;  /* 0x0000000a26e57981 */ /* 0x000ea8000c1e1500 */
[----:B------:R-:W2:Y:S01]  /*10f70*/  LDL.64 R42, [R1+0x460] ;  /* 0x00046000012a7983 */ /* 0x000ea20000100a00 */
[----:B------:R-:W-:-:S03]  /*10f80*/  IMAD.WIDE R32, R0, 0x2, R44 ;  /* 0x0000000200207825 */ /* 0x000fc600078e022c */
[----:B------:R1:W2:Y:S04]  /*10f90*/  LDG.E.U16 R237, desc[UR10][R36.64] ;  /* 0x0000000a24ed7981 */ /* 0x0002a8000c1e1500 */
[----:B------:R-:W2:Y:S01]  /*10fa0*/  LDL.64 R44, [R1+0x450] ;  /* 0x00045000012c7983 */ /* 0x000ea20000100a00 */
[----:B0-----:R-:W-:-:S03]  /*10fb0*/  IMAD.WIDE R34, R0, 0x2, R120 ;  /* 0x0000000200227825 */ /* 0x001fc600078e0278 */
[----:B------:R-:W2:Y:S01]  /*10fc0*/  LDL.64 R120, [R1+0x428] ;  /* 0x0004280001787983 */ /* 0x000ea20000100a00 */
[----:B-1----:R-:W-:-:S03]  /*10fd0*/  IMAD.WIDE R36, R0, 0x2, R40 ;  /* 0x0000000200247825 */ /* 0x002fc600078e0228 */
[----:B------:R-:W2:Y:S01]  /*10fe0*/  LDL.64 R40, [R1+0x448] ;  /* 0x0004480001287983 */ /* 0x000ea20000100a00 */
[----:B------:R-:W-:-:S03]  /*10ff0*/  IMAD.WIDE R30, R0, 0x2, R124 ;  /* 0x00000002001e7825 */ /* 0x000fc600078e027c */
[----:B------:R-:W2:Y:S01]  /*11000*/  LDL.64 R124, [R1+0x430] ;  /* 0x00043000017c7983 */ /* 0x000ea20000100a00 */
[----:B------:R-:W-:-:S03]  /*11010*/  IMAD.WIDE R38, R0, 0x2, R114 ;  /* 0x0000000200267825 */ /* 0x000fc600078e0272 */
[----:B------:R0:W2:Y:S04]  /*11020*/  LDG.E.U16 R233, desc[UR10][R32.64] ;  /* 0x0000000a20e97981 */ /* 0x0000a8000c1e1500 */
[----:B------:R-:W2:Y:S04]  /*11030*/  LDL.64 R114, [R1+0x410] ;  /* 0x0004100001727983 */ /* 0x000ea80000100a00 */
[----:B------:R-:W2:Y:S01]  /*11040*/  LDG.E.U16 R225, desc[UR10][R34.64] ;  /* 0x0000000a22e17981 */ /* 0x000ea2000c1e1500 */
[----:B0-----:R-:W-:-:S03]  /*11050*/  IMAD.WIDE R32, R0, 0x2, R118 ;  /* 0x0000000200207825 */ /* 0x001fc600078e0276 */
[----:B------:R-:W2:Y:S04]  /*11060*/  LDL.64 R118, [R1+0x418] ;  /* 0x0004180001767983 */ /* 0x000ea80000100a00 */
[----:B------:R-:W2:Y:S04]  /*11070*/  LDG.E.U16 R223, desc[UR10][R32.64] ;  /* 0x0000000a20df7981 */ /* 0x000ea8000c1e1500 */
[----:B------:R0:W2:Y:S04]  /*11080*/  LDG.E.U16 R231, desc[UR10][R30.64] ;  /* 0x0000000a1ee77981 */ /* 0x0000a8000c1e1500 */
[----:B------:R3:W2:Y:S04]  /*11090*/  LDG.E.U16 R227, desc[UR10][R36.64] ;  /* 0x0000000a24e37981 */ /* 0x0006a8000c1e1500 */
[----:B------:R-:W2:Y:S01]  /*110a0*/  LDG.E.U16 R219, desc[UR10][R38.64] ;  /* 0x0000000a26db7981 */ /* 0x000ea2000c1e1500 */
[----:B0-----:R-:W-:-:S03]  /*110b0*/  IMAD.WIDE R30, R0, 0x2, R116 ;  /* 0x00000002001e7825 */ /* 0x001fc600078e0274 */
[----:B------:R-:W2:Y:S01]  /*110c0*/  LDL.64 R116, [R1+0x400] ;  /* 0x0004000001747983 */ /* 0x000ea20000100a00 */
[----:B---3--:R-:W-:-:S03]  /*110d0*/  IMAD.WIDE R36, R0, 0x2, R112 ;  /* 0x0000000200247825 */ /* 0x008fc600078e0270 */
[----:B------:R0:W3:Y:S04]  /*110e0*/  LDG.E.U16 R221, desc[UR10][R30.64] ;  /* 0x0000000a1edd7981 */ /* 0x0000e8000c1e1500 */
[----:B------:R-:W3:Y:S01]  /*110f0*/  LDL.64 R112, [R1+0x3f8] ;  /* 0x0003f80001707983 */ /* 0x000ee20000100a00 */
[----:B----4-:R-:W-:-:S03]  /*11100*/  IMAD.WIDE R32, R0, 0x2, R46 ;  /* 0x0000000200207825 */ /* 0x010fc600078e022e */
[----:B------:R-:W4:Y:S04]  /*11110*/  LDG.E.U16 R217, desc[UR10][R36.64] ;  /* 0x0000000a24d97981 */ /* 0x000f28000c1e1500 */
[----:B------:R-:W3:Y:S04]  /*11120*/  LDL.64 R46, [R1+0x3f0] ;  /* 0x0003f000012e7983 */ /* 0x000ee80000100a00 */
[----:B------:R-:W4:Y:S01]  /*11130*/  LDG.E.U16 R213, desc[UR10][R32.64] ;  /* 0x0000000a20d57981 */ /* 0x000f22000c1e1500 */
[----:B--2---:R-:W-:-:S03]  /*11140*/  IMAD.WIDE R34, R0, 0x2, R42 ;  /* 0x0000000200227825 */ /* 0x004fc600078e022a */
[----:B------:R-:W2:Y:S01]  /*11150*/  LDL.64 R42, [R1+0x408] ;  /* 0x00040800012a7983 */ /* 0x000ea20000100a00 */
[----:B0-----:R-:W-:-:S03]  /*11160*/  IMAD.WIDE R30, R0, 0x2, R44 ;  /* 0x00000002001e7825 */ /* 0x001fc600078e022c */
[----:B------:R-:W4:Y:S04]  /*11170*/  LDG.E.U16 R215, desc[UR10][R34.64] ;  /* 0x0000000a22d77981 */ /* 0x000f28000c1e1500 */
[----:B------:R0:W4:Y:S01]  /*11180*/  LDG.E.U16 R211, desc[UR10][R30.64] ;  /* 0x0000000a1ed37981 */ /* 0x000122000c1e1500 */
[----:B------:R-:W-:-:S03]  /*11190*/  IMAD.WIDE R38, R0, 0x2, R40 ;  /* 0x0000000200267825 */ /* 0x000fc600078e0228 */
[----:B------:R-:W4:Y:S04]  /*111a0*/  LDL.64 R44, [R1+0x3e8] ;  /* 0x0003e800012c7983 */ /* 0x000f280000100a00 */
[----:B------:R1:W4:Y:S01]  /*111b0*/  LDG.E.U16 R209, desc[UR10][R38.64] ;  /* 0x0000000a26d17981 */ /* 0x000322000c1e1500 */
[----:B0-----:R-:W-:-:S03]  /*111c0*/  IMAD.WIDE R30, R0, 0x2, R120 ;  /* 0x00000002001e7825 */ /* 0x001fc600078e0278 */
[----:B------:R-:W4:Y:S01]  /*111d0*/  LDL.64 R120, [R1+0x3d0] ;  /* 0x0003d00001787983 */ /* 0x000f220000100a00 */
[----:B------:R-:W-:-:S03]  /*111e0*/  IMAD.WIDE R34, R0, 0x2, R126 ;  /* 0x0000000200227825 */ /* 0x000fc600078e027e */
[----:B------:R-:W4:Y:S01]  /*111f0*/  LDL.64 R40, [R1+0x3e0] ;  /* 0x0003e00001287983 */ /* 0x000f220000100a00 */
[----:B-1----:R-:W-:-:S03]  /*11200*/  IMAD.WIDE R38, R0, 0x2, R122 ;  /* 0x0000000200267825 */ /* 0x002fc600078e027a */
[----:B------:R-:W4:Y:S01]  /*11210*/  LDL.64 R122, [R1+0x3c8] ;  /* 0x0003c800017a7983 */ /* 0x000f220000100a00 */
[----:B------:R-:W-:-:S03]  /*11220*/  IMAD.WIDE R36, R0, 0x2, R128 ;  /* 0x0000000200247825 */ /* 0x000fc600078e0280 */
[----:B------:R0:W4:Y:S01]  /*11230*/  LDG.E.U16 R205, desc[UR10][R34.64] ;  /* 0x0000000a22cd7981 */ /* 0x000122000c1e1500 */
[----:B------:R-:W-:-:S03]  /*11240*/  IMAD.WIDE R32, R0, 0x2, R124 ;  /* 0x0000000200207825 */ /* 0x000fc600078e027c */
[----:B------:R-:W4:Y:S04]  /*11250*/  LDL.64 R124, [R1+0x3d8] ;  /* 0x0003d800017c7983 */ /* 0x000f280000100a00 */
[----:B------:R1:W4:Y:S01]  /*11260*/  LDG.E.U16 R207, desc[UR10][R36.64] ;  /* 0x0000000a24cf7981 */ /* 0x000322000c1e1500 */
[----:B0-----:R-:W-:-:S03]  /*11270*/  IMAD.WIDE R34, R0, 0x2, R114 ;  /* 0x0000000200227825 */ /* 0x001fc600078e0272 */
[----:B------:R-:W4:Y:S04]  /*11280*/  LDL.64 R114, [R1+0x3b8] ;  /* 0x0003b80001727983 */ /* 0x000f280000100a00 */
[----:B------:R-:W4:Y:S01]  /*11290*/  LDG.E.U16 R203, desc[UR10][R32.64] ;  /* 0x0000000a20cb7981 */ /* 0x000f22000c1e1500 */
[----:B-1----:R-:W-:-:S03]  /*112a0*/  IMAD.WIDE R36, R0, 0x2, R118 ;  /* 0x0000000200247825 */ /* 0x002fc600078e0276 */
[----:B------:R-:W4:Y:S04]  /*112b0*/  LDL.64 R118, [R1+0x3c0] ;  /* 0x0003c00001767983 */ /* 0x000f280000100a00 */
[----:B------:R3:W4:Y:S04]  /*112c0*/  LDG.E.U16 R197, desc[UR10][R36.64] ;  /* 0x0000000a24c57981 */ /* 0x000728000c1e1500 */
[----:B------:R0:W4:Y:S04]  /*112d0*/  LDG.E.U16 R201, desc[UR10][R30.64] ;  /* 0x0000000a1ec97981 */ /* 0x000128000c1e1500 */
[----:B------:R1:W4:Y:S01]  /*112e0*/  LDG.E.U16 R199, desc[UR10][R38.64] ;  /* 0x0000000a26c77981 */ /* 0x000322000c1e1500 */
[----:B---3--:R-:W-:-:S03]  /*112f0*/  IMAD.WIDE R36, R0, 0x2, R46 ;  /* 0x0000000200247825 */ /* 0x008fc600078e022e */
[----:B------:R-:W3:Y:S04]  /*11300*/  LDL.64 R128, [R1+0x380] ;  /* 0x0003800001807983 */ /* 0x000ee80000100a00 */
[----:B------:R-:W3:Y:S01]  /*11310*/  LDL.64 R46, [R1+0x3a0] ;  /* 0x0003a000012e7983 */ /* 0x000ee20000100a00 */
[----:B0-----:R-:W-:-:S03]  /*11320*/  IMAD.WIDE R30, R0, 0x2, R116 ;  /* 0x00000002001e7825 */ /* 0x001fc600078e0274 */
[----:B------:R-:W3:Y:S01]  /*11330*/  LDL.64 R116, [R1+0x390] ;  /* 0x0003900001747983 */ /* 0x000ee20000100a00 */
[----:B-1----:R-:W-:-:S03]  /*11340*/  IMAD.WIDE R38, R0, 0x2, R112 ;  /* 0x0000000200267825 */ /* 0x002fc600078e0270 */
[----:B------:R-:W3:Y:S04]  /*11350*/  LDL.64 R112, [R1+0x3a8] ;  /* 0x0003a80001707983 */ /* 0x000ee80000100a00 */
[----:B------:R4:W3:Y:S04]  /*11360*/  LDG.E.U16 R189, desc[UR10][R38.64] ;  /* 0x0000000a26bd7981 */ /* 0x0008e8000c1e1500 */
[----:B------:R0:W3:Y:S04]  /*11370*/  LDG.E.U16 R187, desc[UR10][R36.64] ;  /* 0x0000000a24bb7981 */ /* 0x0000e8000c1e1500 */
[----:B------:R-:W3:Y:S04]  /*11380*/  LDG.E.U16 R195, desc[UR10][R34.64] ;  /* 0x0000000a22c37981 */ /* 0x000ee8000c1e1500 */
[----:B------:R-:W3:Y:S01]  /*11390*/  LDG.E.U16 R191, desc[UR10][R30.64] ;  /* 0x0000000a1ebf7981 */ /* 0x000ee2000c1e1500 */
[----:B--2---:R-:W-:-:S03]  /*113a0*/  IMAD.WIDE R32, R0, 0x2, R42 ;  /* 0x0000000200207825 */ /* 0x004fc600078e022a */
[----:B------:R-:W2:Y:S04]  /*113b0*/  LDL.64 R42, [R1+0x3b0] ;  /* 0x0003b000012a7983 */ /* 0x000ea80000100a00 */
[----:B------:R1:W2:Y:S01]  /*113c0*/  LDG.E.U16 R193, desc[UR10][R32.64] ;  /* 0x0000000a20c17981 */ /* 0x0002a2000c1e1500 */
[----:B----4-:R-:W-:-:S03]  /*113d0*/  IMAD.WIDE R38, R0, 0x2, R120 ;  /* 0x0000000200267825 */ /* 0x010fc600078e0278 */
[----:B------:R-:W4:Y:S01]  /*113e0*/  LDL.64 R120, [R1+0x378] ;  /* 0x0003780001787983 */ /* 0x000f220000100a00 */
[----:B0-----:R-:W-:-:S03]  /*113f0*/  IMAD.WIDE R36, R0, 0x2, R122 ;  /* 0x0000000200247825 */ /* 0x001fc600078e027a */
[----:B------:R-:W4:Y:S04]  /*11400*/  LDG.E.U16 R179, desc[UR10][R38.64] ;  /* 0x0000000a26b37981 */ /* 0x000f28000c1e1500 */
[----:B------:R-:W4:Y:S01]  /*11410*/  LDL.64 R122, [R1+0x368] ;  /* 0x00036800017a7983 */ /* 0x000f220000100a00 */
[----:B-1----:R-:W-:-:S03]  /*11420*/  IMAD.WIDE R32, R0, 0x2, R40 ;  /* 0x0000000200207825 */ /* 0x002fc600078e0228 */
[----:B------:R-:W4:Y:S01]  /*11430*/  LDG.E.U16 R177, desc[UR10][R36.64] ;  /* 0x0000000a24b17981 */ /* 0x000f22000c1e1500 */
        /* <DEDUP_REMOVED lines=12> */
[----:B---3--:R-:W-:-:S03]  /*11500*/  IMAD.WIDE R38, R0, 0x2, R128 ;  /* 0x0000000200267825 */ /* 0x008fc600078e0280 */
[----:B------:R-:W3:Y:S01]  /*11510*/  LDL.64 R128, [R1+0x318] ;  /* 0x0003180001807983 */ /* 0x000ee20000100a00 */
[----:B0-----:R-:W-:-:S03]  /*11520*/  IMAD.WIDE R32, R0, 0x2, R46 ;  /* 0x0000000200207825 */ /* 0x001fc600078e022e */
[----:B------:R-:W3:Y:S01]  /*11530*/  LDL.64 R46, [R1+0x338] ;  /* 0x00033800012e7983 */ /* 0x000ee20000100a00 */
[----:B-1----:R-:W-:-:S03]  /*11540*/  IMAD.WIDE R34, R0, 0x2, R112 ;  /* 0x0000000200227825 */ /* 0x002fc600078e0270 */
[----:B------:R-:W3:Y:S04]  /*11550*/  LDG.E.U16 R165, desc[UR10][R32.64] ;  /* 0x0000000a20a57981 */ /* 0x000ee8000c1e1500 */
[----:B------:R-:W3:Y:S04]  /*11560*/  LDL.64 R112, [R1+0x340] ;  /* 0x0003400001707983 */ /* 0x000ee80000100a00 */
[----:B------:R-:W3:Y:S04]  /*11570*/  LDG.E.U16 R167, desc[UR10][R34.64] ;  /* 0x0000000a22a77981 */ /* 0x000ee8000c1e1500 */
[----:B------:R-:W3:Y:S04]  /*11580*/  LDL.64 R44, [R1+0x388] ;  /* 0x00038800012c7983 */ /* 0x000ee80000100a00 */
[----:B------:R-:W3:Y:S01]  /*11590*/  LDL.64 R40, [R1+0x398] ;  /* 0x0003980001287983 */ /* 0x000ee20000100a00 */
[----:B--2---:R-:W-:-:S03]  /*115a0*/  IMAD.WIDE R30, R0, 0x2, R42 ;  /* 0x00000002001e7825 */ /* 0x004fc600078e022a */
[----:B------:R-:W2:Y:S04]  /*115b0*/  LDL.64 R42, [R1+0x358] ;  /* 0x00035800012a7983 */ /* 0x000ea80000100a00 */
[----:B------:R0:W2:Y:S02]  /*115c0*/  LDG.E.U16 R169, desc[UR10][R30.64] ;  /* 0x0000000a1ea97981 */ /* 0x0000a4000c1e1500 */
[C---:B0-----:R-:W-:Y:S02]  /*115d0*/  IMAD.WIDE R30, R0.reuse, 0x2, R116 ;  /* 0x00000002001e7825 */ /* 0x041fe400078e0274 */
[----:B------:R-:W2:Y:S04]  /*115e0*/  LDL.64 R116, [R1+0x328] ;  /* 0x0003280001747983 */ /* 0x000ea80000100a00 */
[----:B------:R0:W2:Y:S01]  /*115f0*/  LDG.E.U16 R153, desc[UR10][R30.64] ;  /* 0x0000000a1e997981 */ /* 0x0000a2000c1e1500 */
[----:B----4-:R-:W-:-:S03]  /*11600*/  IMAD.WIDE R36, R0, 0x2, R120 ;  /* 0x0000000200247825 */ /* 0x010fc600078e0278 */
[----:B------:R-:W4:Y:S01]  /*11610*/  LDL.64 R120, [R1+0x320] ;  /* 0x0003200001787983 */ /* 0x000f220000100a00 */
[----:B------:R-:W-:-:S03]  /*11620*/  IMAD.WIDE R32, R0, 0x2, R122 ;  /* 0x0000000200207825 */ /* 0x000fc600078e027a */
[----:B------:R-:W4:Y:S01]  /*11630*/  LDL.64 R122, [R1+0x310] ;  /* 0x00031000017a7983 */ /* 0x000f220000100a00 */
[----:B------:R-:W-:-:S03]  /*11640*/  IMAD.WIDE R34, R0, 0x2, R124 ;  /* 0x0000000200227825 */ /* 0x000fc600078e027c */
[----:B------:R-:W4:Y:S04]  /*11650*/  LDG.E.U16 R125, desc[UR10][R32.64] ;  /* 0x0000000a207d7981 */ /* 0x000f28000c1e1500 */
[----:B------:R1:W4:Y:S01]  /*11660*/  LDG.E.U16 R152, desc[UR10][R34.64] ;  /* 0x0000000a22987981 */ /* 0x000322000c1e1500 */
[----:B0-----:R-:W-:-:S03]  /*11670*/  IMAD.WIDE R30, R0, 0x2, R114 ;  /* 0x00000002001e7825 */ /* 0x001fc600078e0272 */
[----:B------:R-:W4:Y:S04]  /*11680*/  LDG.E.U16 R115, desc[UR10][R38.64] ;  /* 0x0000000a26737981 */ /* 0x000f28000c1e1500 */
[----:B------:R-:W4:Y:S01]  /*11690*/  LDG.E.U16 R114, desc[UR10][R30.64] ;  /* 0x0000000a1e727981 */ /* 0x000f22000c1e1500 */
[----:B-1----:R-:W-:-:S03]  /*116a0*/  IMAD.WIDE R34, R0, 0x2, R118 ;  /* 0x0000000200227825 */ /* 0x002fc600078e0276 */
[----:B------:R-:W4:Y:S04]  /*116b0*/  LDL.64 R118, [R1+0x2f8] ;  /* 0x0002f80001767983 */ /* 0x000f280000100a00 */
[----:B------:R0:W4:Y:S04]  /*116c0*/  LDG.E.U16 R39, desc[UR10][R36.64] ;  /* 0x0000000a24277981 */ /* 0x000128000c1e1500 */
[----:B------:R-:W4:Y:S01]  /*116d0*/  LDG.E.U16 R124, desc[UR10][R34.64] ;  /* 0x0000000a227c7981 */ /* 0x000f22000c1e1500 */
[----:B0-----:R-:W-:-:S03]  /*116e0*/  IMAD.WIDE R36, R0, 0x2, R130 ;  /* 0x0000000200247825 */ /* 0x001fc600078e0282 */
[----:B------:R-:W4:Y:S01]  /*116f0*/  LDL.64 R130, [R1+0x300] ;  /* 0x0003000001827983 */ /* 0x000f220000100a00 */
[----:B---3--:R-:W-:-:S03]  /*11700*/  IMAD.WIDE R30, R0, 0x2, R46 ;  /* 0x00000002001e7825 */ /* 0x008fc600078e022e */
[----:B------:R-:W3:Y:S01]  /*11710*/  LDL.64 R46, [R1+0x2f0] ;  /* 0x0002f000012e7983 */ /* 0x000ee20000100a00 */
[----:B------:R-:W-:-:S03]  /*11720*/  IMAD.WIDE R32, R0, 0x2, R112 ;  /* 0x0000000200207825 */ /* 0x000fc600078e0270 */
[----:B------:R-:W3:Y:S04]  /*11730*/  LDG.E.U16 R151, desc[UR10][R36.64] ;  /* 0x0000000a24977981 */ /* 0x000ee8000c1e1500 */
[----:B------:R0:W3:Y:S04]  /*11740*/  LDG.E.U16 R113, desc[UR10][R32.64] ;  /* 0x0000000a20717981 */ /* 0x0000e8000c1e1500 */
[----:B------:R-:W3:Y:S01]  /*11750*/  LDG.E.U16 R37, desc[UR10][R30.64] ;  /* 0x0000000a1e257981 */ /* 0x000ee2000c1e1500 */
[----:B0-----:R-:W-:-:S03]  /*11760*/  IMAD.WIDE R32, R0, 0x2, R128 ;  /* 0x0000000200207825 */ /* 0x001fc600078e0280 */
[----:B------:R-:W3:Y:S04]  /*11770*/  LDL.64 R128, [R1+0x2d0] ;  /* 0x0002d00001807983 */ /* 0x000ee80000100a00 */
[----:B------:R-:W3:Y:S01]  /*11780*/  LDG.E.U16 R36, desc[UR10][R32.64] ;  /* 0x0000000a20247981 */ /* 0x000ee2000c1e1500 */
[----:B--2---:R-:W-:-:S05]  /*11790*/  IMAD.WIDE R42, R0, 0x2, R42 ;  /* 0x00000002002a7825 */ /* 0x004fca00078e022a */
[----:B------:R0:W2:Y:S02]  /*117a0*/  LDG.E.U16 R38, desc[UR10][R42.64] ;  /* 0x0000000a2a267981 */ /* 0x0000a4000c1e1500 */
[C---:B0-----:R-:W-:Y:S02]  /*117b0*/  IMAD.WIDE R42, R0.reuse, 0x2, R116 ;  /* 0x00000002002a7825 */ /* 0x041fe400078e0274 */
[----:B------:R-:W2:Y:S02]  /*117c0*/  LDL.64 R116, [R1+0x2e0] ;  /* 0x0002e00001747983 */ /* 0x000ea40000100a00 */
[C---:B----4-:R-:W-:Y:S02]  /*117d0*/  IMAD.WIDE R34, R0.reuse, 0x2, R120 ;  /* 0x0000000200227825 */ /* 0x050fe400078e0278 */
[----:B------:R-:W4:Y:S04]  /*117e0*/  LDL.64 R120, [R1+0x2d8] ;  /* 0x0002d80001787983 */ /* 0x000f280000100a00 */
[----:B------:R-:W4:Y:S01]  /*117f0*/  LDG.E.U16 R112, desc[UR10][R34.64] ;  /* 0x0000000a22707981 */ /* 0x000f22000c1e1500 */
[----:B------:R-:W-:-:S03]  /*11800*/  IMAD.WIDE R30, R0, 0x2, R122 ;  /* 0x00000002001e7825 */ /* 0x000fc600078e027a */
[----:B------:R0:W4:Y:S04]  /*11810*/  LDG.E.U16 R123, desc[UR10][R42.64] ;  /* 0x0000000a2a7b7981 */ /* 0x000128000c1e1500 */
[----:B------:R3:W4:Y:S01]  /*11820*/  LDG.E.U16 R149, desc[UR10][R30.64] ;  /* 0x0000000a1e957981 */ /* 0x000722000c1e1500 */
[----:B0-----:R-:W-:-:S03]  /*11830*/  IMAD.WIDE R42, R0, 0x2, R132 ;  /* 0x00000002002a7825 */ /* 0x001fc600078e0284 */
[----:B------:R-:W4:Y:S01]  /*11840*/  LDL.64 R132, [R1+0x2b8] ;  /* 0x0002b80001847983 */ /* 0x000f220000100a00 */
[----:B------:R-:W-:-:S03]  /*11850*/  IMAD.WIDE R126, R0, 0x2, R44 ;  /* 0x00000002007e7825 */ /* 0x000fc600078e022c */
[----:B------:R-:W4:Y:S04]  /*11860*/  LDL.64 R44, [R1+0x330] ;  /* 0x00033000012c7983 */ /* 0x000f280000100a00 */
[----:B------:R0:W4:Y:S01]  /*11870*/  LDG.E.U16 R122, desc[UR10][R42.64] ;  /* 0x0000000a2a7a7981 */ /* 0x000122000c1e1500 */
[----:B------:R-:W-:-:S03]  /*11880*/  IMAD.WIDE R40, R0, 0x2, R40 ;  /* 0x0000000200287825 */ /* 0x000fc600078e0228 */
[----:B------:R-:W4:Y:S01]  /*11890*/  LDG.E.U16 R126, desc[UR10][R126.64] ;  /* 0x0000000a7e7e7981 */ /* 0x000f22000c1e1500 */
[----:B------:R-:W-:-:S03]  /*118a0*/  IMAD.WIDE R32, R0, 0x2, R118 ;  /* 0x0000000200207825 */ /* 0x000fc600078e0276 */
[----:B------:R-:W4:Y:S01]  /*118b0*/  LDL.64 R118, [R1+0x2a8] ;  /* 0x0002a80001767983 */ /* 0x000f220000100a00 */
[----:B------:R-:W-:-:S03]  /*118c0*/  IMAD.WIDE R34, R0, 0x2, R130 ;  /* 0x0000000200227825 */ /* 0x000fc600078e0282 */
[----:B------:R-:W4:Y:S01]  /*118d0*/  LDG.E.U16 R40, desc[UR10][R40.64] ;  /* 0x0000000a28287981 */ /* 0x000f22000c1e1500 */
[----:B---3--:R-:W-:-:S03]  /*118e0*/  IMAD.WIDE R30, R0, 0x2, R46 ;  /* 0x00000002001e7825 */ /* 0x008fc600078e022e */
[----:B------:R-:W3:Y:S04]  /*118f0*/  LDL.64 R130, [R1+0x2b0] ;  /* 0x0002b00001827983 */ /* 0x000ee80000100a00 */
[----:B------:R-:W3:Y:S01]  /*11900*/  LDG.E.U16 R47, desc[UR10][R34.64] ;  /* 0x0000000a222f7981 */ /* 0x000ee2000c1e1500 */
[----:B0-----:R-:W-:-:S03]  /*11910*/  IMAD.WIDE R42, R0, 0x2, R138 ;  /* 0x00000002002a7825 */ /* 0x001fc600078e028a */
[----:B------:R-:W3:Y:S04]  /*11920*/  LDG.E.U16 R148, desc[UR10][R30.64] ;  /* 0x0000000a1e947981 */ /* 0x000ee8000c1e1500 */
[----:B------:R-:W3:Y:S04]  /*11930*/  LDL.64 R138, [R1+0x290] ;  /* 0x00029000018a7983 */ /* 0x000ee80000100a00 */
[----:B------:R2:W3:Y:S02]  /*11940*/  LDG.E.U16 R35, desc[UR10][R32.64] ;  /* 0x0000000a20237981 */ /* 0x0004e4000c1e1500 */
[----:B--2---:R-:W-:-:S02]  /*11950*/  IMAD.WIDE R32, R0, 0x2, R116 ;  /* 0x0000000200207825 */ /* 0x004fc400078e0274 */
[----:B------:R-:W2:Y:S04]  /*11960*/  LDL.64 R116, [R1+0x2a0] ;  /* 0x0002a00001747983 */ /* 0x000ea80000100a00 */
[----:B------:R0:W2:Y:S01]  /*11970*/  LDG.E.U16 R46, desc[UR10][R32.64] ;  /* 0x0000000a202e7981 */ /* 0x0000a2000c1e1500 */
[----:B----4-:R-:W-:-:S03]  /*11980*/  IMAD.WIDE R30, R0, 0x2, R120 ;  /* 0x00000002001e7825 */ /* 0x010fc600078e0278 */
[----:B------:R1:W4:Y:S04]  /*11990*/  LDG.E.U16 R121, desc[UR10][R42.64] ;  /* 0x0000000a2a797981 */ /* 0x000328000c1e1500 */
[----:B------:R1:W4:Y:S01]  /*119a0*/  LDG.E.U16 R34, desc[UR10][R30.64] ;  /* 0x0000000a1e227981 */ /* 0x000322000c1e1500 */
[----:B0-----:R-:W-:-:S03]  /*119b0*/  IMAD.WIDE R32, R0, 0x2, R136 ;  /* 0x0000000200207825 */ /* 0x001fc600078e0288 */
[----:B------:R-:W4:Y:S04]  /*119c0*/  LDL.64 R136, [R1+0x278] ;  /* 0x0002780001887983 */ /* 0x000f280000100a00 */
[----:B------:R0:W4:Y:S01]  /*119d0*/  LDG.E.U16 R120, desc[UR10][R32.64] ;  /* 0x0000000a20787981 */ /* 0x000122000c1e1500 */
[----:B-1----:R-:W-:-:S03]  /*119e0*/  IMAD.WIDE R42, R0, 0x2, R128 ;  /* 0x00000002002a7825 */ /* 0x002fc600078e0280 */
[----:B------:R-:W4:Y:S01]  /*119f0*/  LDL.64 R128, [R1+0x298] ;  /* 0x0002980001807983 */ /* 0x000f220000100a00 */
[----:B------:R-:W-:-:S03]  /*11a00*/  IMAD.WIDE R30, R0, 0x2, R134 ;  /* 0x00000002001e7825 */ /* 0x000fc600078e0286 */
[----:B------:R-:W4:Y:S01]  /*11a10*/  LDG.E.U16 R147, desc[UR10][R42.64] ;  /* 0x0000000a2a937981 */ /* 0x000f22000c1e1500 */
[----:B0-----:R-:W-:-:S03]  /*11a20*/  IMAD.WIDE R32, R0, 0x2, R132 ;  /* 0x0000000200207825 */ /* 0x001fc600078e0284 */
[----:B------:R-:W4:Y:S01]  /*11a30*/  LDL.64 R132, [R1+0x288] ;  /* 0x0002880001847983 */ /* 0x000f220000100a00 */
[----:B------:R-:W-:-:S03]  /*11a40*/  IMAD.WIDE R44, R0, 0x2, R44 ;  /* 0x00000002002c7825 */ /* 0x000fc600078e022c */
[----:B------:R-:W4:Y:S04]  /*11a50*/  LDG.E.U16 R33, desc[UR10][R32.64] ;  /* 0x0000000a20217981 */ /* 0x000f28000c1e1500 */
[----:B------:R-:W4:Y:S04]  /*11a60*/  LDG.E.U16 R150, desc[UR10][R44.64] ;  /* 0x0000000a2c967981 */ /* 0x000f28000c1e1500 */
[----:B------:R-:W4:Y:S04]  /*11a70*/  LDL.64 R134, [R1+0x268] ;  /* 0x0002680001867983 */ /* 0x000f280000100a00 */
[----:B------:R0:W4:Y:S02]  /*11a80*/  LDG.E.U16 R45, desc[UR10][R30.64] ;  /* 0x0000000a1e2d7981 */ /* 0x000124000c1e1500 */
[----:B0-----:R-:W-:-:S04]  /*11a90*/  IMAD.WIDE R30, R0, 0x2, R118 ;  /* 0x00000002001e7825 */ /* 0x001fc800078e0276 */
[C---:B---3--:R-:W-:Y:S01]  /*11aa0*/  IMAD.WIDE R42, R0.reuse, 0x2, R130 ;  /* 0x00000002002a7825 */ /* 0x048fe200078e0282 */
[----:B------:R0:W3:Y:S04]  /*11ab0*/  LDG.E.U16 R119, desc[UR10][R30.64] ;  /* 0x0000000a1e777981 */ /* 0x0000e8000c1e1500 */
[----:B------:R-:W3:Y:S04]  /*11ac0*/  LDL.64 R130, [R1+0x270] ;  /* 0x0002700001827983 */ /* 0x000ee80000100a00 */
[----:B------:R-:W3:Y:S01]  /*11ad0*/  LDG.E.U16 R146, desc[UR10][R42.64] ;  /* 0x0000000a2a927981 */ /* 0x000ee2000c1e1500 */
[----:B0-----:R-:W-:-:S03]  /*11ae0*/  IMAD.WIDE R30, R0, 0x2, R138 ;  /* 0x00000002001e7825 */ /* 0x001fc600078e028a */
[----:B------:R-:W3:Y:S04]  /*11af0*/  LDL.64 R138, [R1+0x250] ;  /* 0x00025000018a7983 */ /* 0x000ee80000100a00 */
[----:B------:R4:W3:Y:S01]  /*11b00*/  LDG.E.U16 R145, desc[UR10][R30.64] ;  /* 0x0000000a1e917981 */ /* 0x0008e2000c1e1500 */
[----:B--2---:R-:W-:-:S05]  /*11b10*/  IMAD.WIDE R116, R0, 0x2, R116 ;  /* 0x0000000200747825 */ /* 0x004fca00078e0274 */
[----:B------:R0:W2:Y:S01]  /*11b20*/  LDG.E.U16 R44, desc[UR10][R116.64] ;  /* 0x0000000a742c7981 */ /* 0x0000a2000c1e1500 */
[----:B----4-:R-:W-:-:S03]  /*11b30*/  IMAD.WIDE R30, R0, 0x2, R136 ;  /* 0x00000002001e7825 */ /* 0x010fc600078e0288 */
[----:B------:R-:W4:Y:S04]  /*11b40*/  LDL.64 R136, [R1+0x240] ;  /* 0x0002400001887983 */ /* 0x000f280000100a00 */
[----:B------:R-:W2:Y:S01]  /*11b50*/  LDG.E.U16 R31, desc[UR10][R30.64] ;  /* 0x0000000a1e1f7981 */ /* 0x000ea2000c1e1500 */
[----:B------:R-:W-:-:S03]  /*11b60*/  IMAD.WIDE R42, R0, 0x2, R128 ;  /* 0x00000002002a7825 */ /* 0x000fc600078e0280 */
[----:B------:R-:W4:Y:S04]  /*11b70*/  LDL.64 R128, [R1+0x260] ;  /* 0x0002600001807983 */ /* 0x000f280000100a00 */
[----:B------:R1:W2:Y:S01]  /*11b80*/  LDG.E.U16 R32, desc[UR10][R42.64] ;  /* 0x0000000a2a207981 */ /* 0x0002a2000c1e1500 */
[----:B0-----:R-:W-:-:S03]  /*11b90*/  IMAD.WIDE R116, R0, 0x2, R132 ;  /* 0x0000000200747825 */ /* 0x001fc600078e0284 */
[----:B------:R-:W2:Y:S04]  /*11ba0*/  LDL.64 R132, [R1+0x258] ;  /* 0x0002580001847983 */ /* 0x000ea80000100a00 */
[----:B------:R0:W2:Y:S01]  /*11bb0*/  LDG.E.U16 R118, desc[UR10][R116.64] ;  /* 0x0000000a74767981 */ /* 0x0000a2000c1e1500 */
[----:B-1----:R-:W-:-:S03]  /*11bc0*/  IMAD.WIDE R42, R0, 0x2, R140 ;  /* 0x00000002002a7825 */ /* 0x002fc600078e028c */
[----:B------:R-:W2:Y:S04]  /*11bd0*/  LDL.64 R140, [R1+0x1f0] ;  /* 0x0001f000018c7983 */ /* 0x000ea80000100a00 */
[----:B------:R-:W2:Y:S01]  /*11be0*/  LDG.E.U16 R43, desc[UR10][R42.64] ;  /* 0x0000000a2a2b7981 */ /* 0x000ea2000c1e1500 */
[----:B0-----:R-:W-:-:S03]  /*11bf0*/  IMAD.WIDE R116, R0, 0x2, R134 ;  /* 0x0000000200747825 */ /* 0x001fc600078e0286 */
[----:B------:R-:W2:Y:S04]  /*11c00*/  LDL.64 R134, [R1+0x230] ;  /* 0x0002300001867983 */ /* 0x000ea80000100a00 */
[----:B------:R-:W2:Y:S01]  /*11c10*/  LDG.E.U16 R117, desc[UR10][R116.64] ;  /* 0x0000000a74757981 */ /* 0x000ea2000c1e1500 */
[----:B---3--:R-:W-:-:S05]  /*11c20*/  IMAD.WIDE R130, R0, 0x2, R130 ;  /* 0x0000000200827825 */ /* 0x008fca00078e0282 */
[----:B------:R0:W3:Y:S02]  /*11c30*/  LDG.E.U16 R144, desc[UR10][R130.64] ;  /* 0x0000000a82907981 */ /* 0x0000e4000c1e1500 */
[C---:B0-----:R-:W-:Y:S02]  /*11c40*/  IMAD.WIDE R130, R0.reuse, 0x2, R138 ;  /* 0x0000000200827825 */ /* 0x041fe400078e028a */
[----:B------:R-:W3:Y:S02]  /*11c50*/  LDL.64 R138, [R1+0x1d0] ;  /* 0x0001d000018a7983 */ /* 0x000ee40000100a00 */
[----:B----4-:R-:W-:-:S05]  /*11c60*/  IMAD.WIDE R128, R0, 0x2, R128 ;  /* 0x0000000200807825 */ /* 0x010fca00078e0280 */
[----:B------:R0:W4:Y:S01]  /*11c70*/  LDG.E.U16 R42, desc[UR10][R128.64] ;  /* 0x0000000a802a7981 */ /* 0x000122000c1e1500 */
[----:B--2---:R-:W-:-:S05]  /*11c80*/  IMAD.WIDE R132, R0, 0x2, R132 ;  /* 0x0000000200847825 */ /* 0x004fca00078e0284 */
[----:B------:R1:W2:Y:S01]  /*11c90*/  LDG.E.U16 R30, desc[UR10][R132.64] ;  /* 0x0000000a841e7981 */ /* 0x0002a2000c1e1500 */
[----:B0-----:R-:W-:-:S03]  /*11ca0*/  IMAD.WIDE R128, R0, 0x2, R142 ;  /* 0x0000000200807825 */ /* 0x001fc600078e028e */
[----:B------:R0:W4:Y:S04]  /*11cb0*/  LDG.E.U16 R143, desc[UR10][R130.64] ;  /* 0x0000000a828f7981 */ /* 0x000128000c1e1500 */
[----:B------:R0:W2:Y:S01]  /*11cc0*/  LDG.E.U16 R116, desc[UR10][R128.64] ;  /* 0x0000000a80747981 */ /* 0x0000a2000c1e1500 */
[----:B-1----:R-:W-:-:S03]  /*11cd0*/  IMAD.WIDE R132, R0, 0x2, R136 ;  /* 0x0000000200847825 */ /* 0x002fc600078e0288 */
[----:B------:R-:W4:Y:S01]  /*11ce0*/  LDL.64 R136, [R1+0x170] ;  /* 0x0001700001887983 */ /* 0x000f220000100a00 */
[----:B0-----:R-:W-:-:S03]  /*11cf0*/  IMAD.WIDE R130, R0, 0x2, R162 ;  /* 0x0000000200827825 */ /* 0x001fc600078e02a2 */
[----:B------:R0:W2:Y:S04]  /*11d00*/  LDG.E.U16 R41, desc[UR10][R132.64] ;  /* 0x0000000a84297981 */ /* 0x0000a8000c1e1500 */
[----:B------:R1:W2:Y:S01]  /*11d10*/  LDG.E.U16 R29, desc[UR10][R130.64] ;  /* 0x0000000a821d7981 */ /* 0x0002a2000c1e1500 */
[----:B------:R-:W-:-:S03]  /*11d20*/  IMAD.WIDE R128, R0, 0x2, R134 ;  /* 0x0000000200807825 */ /* 0x000fc600078e0286 */
[----:B------:R-:W2:Y:S01]  /*11d30*/  LDL.64 R134, [R1+0x110] ;  /* 0x0001100001867983 */ /* 0x000ea20000100a00 */
[----:B0-----:R-:W-:-:S03]  /*11d40*/  IMAD.WIDE R132, R0, 0x2, R154 ;  /* 0x0000000200847825 */ /* 0x001fc600078e029a */
[----:B------:R3:W2:Y:S01]  /*11d50*/  LDG.E.U16 R142, desc[UR10][R128.64] ;  /* 0x0000000a808e7981 */ /* 0x0006a2000c1e1500 */
[----:B-1----:R-:W-:-:S03]  /*11d60*/  IMAD.WIDE R130, R0, 0x2, R140 ;  /* 0x0000000200827825 */ /* 0x002fc600078e028c */
[----:B------:R0:W2:Y:S04]  /*11d70*/  LDG.E.U16 R141, desc[UR10][R132.64] ;  /* 0x0000000a848d7981 */ /* 0x0000a8000c1e1500 */
[----:B------:R-:W2:Y:S04]  /*11d80*/  LDL.64 R154, [R1+0xf0] ;  /* 0x0000f000019a7983 */ /* 0x000ea80000100a00 */
[----:B------:R-:W2:Y:S04]  /*11d90*/  LDL.64 R162, [R1+0x130] ;  /* 0x0001300001a27983 */ /* 0x000ea80000100a00 */
[----:B------:R-:W0:Y:S01]  /*11da0*/  LDL.64 R132, [R1+0x1b0] ;  /* 0x0001b00001847983 */ /* 0x000e220000100a00 */
[----:B---3--:R-:W-:-:S03]  /*11db0*/  IMAD.WIDE R128, R0, 0x2, R138 ;  /* 0x0000000200807825 */ /* 0x008fc600078e028a */
[----:B------:R-:W3:Y:S04]  /*11dc0*/  LDG.E.U16 R140, desc[UR10][R130.64] ;  /* 0x0000000a828c7981 */ /* 0x000ee8000c1e1500 */
[----:B------:R4:W3:Y:S01]  /*11dd0*/  LDG.E.U16 R139, desc[UR10][R128.64] ;  /* 0x0000000a808b7981 */ /* 0x0008e2000c1e1500 */
[----:B0-----:R-:W-:-:S05]  /*11de0*/  IMAD.WIDE R132, R0, 0x2, R132 ;  /* 0x0000000200847825 */ /* 0x001fca00078e0284 */
[----:B------:R-:W3:Y:S04]  /*11df0*/  LDG.E.U16 R138, desc[UR10][R132.64] ;  /* 0x0000000a848a7981 */ /* 0x000ee8000c1e1500 */
[----:B------:R-:W3:Y:S01]  /*11e00*/  LDL.64 R132, [R1+0x150] ;  /* 0x0001500001847983 */ /* 0x000ee20000100a00 */
[----:B----4-:R-:W-:-:S04]  /*11e10*/  IMAD.WIDE R128, R0, 0x2, R136 ;  /* 0x0000000200807825 */ /* 0x010fc800078e0288 */
[C---:B--2---:R-:W-:Y:S01]  /*11e20*/  IMAD.WIDE R154, R0.reuse, 0x2, R154 ;  /* 0x00000002009a7825 */ /* 0x044fe200078e029a */
[----:B------:R0:W2:Y:S03]  /*11e30*/  LDG.E.U16 R136, desc[UR10][R128.64] ;  /* 0x0000000a80887981 */ /* 0x0000a6000c1e1500 */
[----:B0-----:R-:W-:-:S04]  /*11e40*/  IMAD.WIDE R128, R0, 0x2, R134 ;  /* 0x0000000200807825 */ /* 0x001fc800078e0286 */
[----:B---3--:R-:W-:-:S05]  /*11e50*/  IMAD.WIDE R132, R0, 0x2, R132 ;  /* 0x0000000200847825 */ /* 0x008fca00078e0284 */
[----:B------:R-:W3:Y:S04]  /*11e60*/  LDG.E.U16 R135, desc[UR10][R132.64] ;  /* 0x0000000a84877981 */ /* 0x000ee8000c1e1500 */
[----:B------:R-:W4:Y:S01]  /*11e70*/  LDG.E.U16 R132, desc[UR10][R154.64] ;  /* 0x0000000a9a847981 */ /* 0x000f22000c1e1500 */
[----:B------:R-:W-:-:S03]  /*11e80*/  IMAD.WIDE R130, R0, 0x2, R160 ;  /* 0x0000000200827825 */ /* 0x000fc600078e02a0 */
[----:B------:R-:W4:Y:S04]  /*11e90*/  LDG.E.U16 R133, desc[UR10][R128.64] ;  /* 0x0000000a80857981 */ /* 0x000f28000c1e1500 */
[----:B------:R0:W2:Y:S04]  /*11ea0*/  LDG.E.U16 R137, desc[UR10][R130.64] ;  /* 0x0000000a82897981 */ /* 0x0000a8000c1e1500 */
[----:B------:R-:W3:Y:S04]  /*11eb0*/  LDL.64 R154, [R1+0x50] ;  /* 0x00005000019a7983 */ /* 0x000ee80000100a00 */
[----:B------:R-:W4:Y:S01]  /*11ec0*/  LDL.64 R128, [R1+0xb0] ;  /* 0x0000b00001807983 */ /* 0x000f220000100a00 */
[----:B0-----:R-:W-:-:S03]  /*11ed0*/  IMAD.WIDE R130, R0, 0x2, R162 ;  /* 0x0000000200827825 */ /* 0x001fc600078e02a2 */
[----:B------:R-:W2:Y:S04]  /*11ee0*/  LDL.64 R160, [R1+0x70] ;  /* 0x0000700001a07983 */ /* 0x000ea80000100a00 */
[----:B------:R0:W2:Y:S04]  /*11ef0*/  LDG.E.U16 R134, desc[UR10][R130.64] ;  /* 0x0000000a82867981 */ /* 0x0000a8000c1e1500 */
[----:B------:R-:W2:Y:S04]  /*11f00*/  LDL.64 R162, [R1+0x218] ;  /* 0x0002180001a27983 */ /* 0x000ea80000100a00 */
[----:B------:R-:W0:Y:S01]  /*11f10*/  LDL.64 R130, [R1+0xd0] ;  /* 0x0000d00001827983 */ /* 0x000e220000100a00 */
[----:B---3--:R-:W-:-:S05]  /*11f20*/  IMAD.WIDE R154, R0, 0x2, R154 ;  /* 0x00000002009a7825 */ /* 0x008fca00078e029a */
[----:B------:R1:W3:Y:S04]  /*11f30*/  LDG.E.U16 R127, desc[UR10][R154.64] ;  /* 0x0000000a9a7f7981 */ /* 0x0002e8000c1e1500 */
[----:B------:R-:W1:Y:S01]  /*11f40*/  LDL.64 R154, [R1+0x228] ;  /* 0x00022800019a7983 */ /* 0x000e620000100a00 */
[----:B----4-:R-:W-:-:S04]  /*11f50*/  IMAD.WIDE R128, R0, 0x2, R128 ;  /* 0x0000000200807825 */ /* 0x010fc800078e0280 */
[----:B0-----:R-:W-:-:S06]  /*11f60*/  IMAD.WIDE R130, R0, 0x2, R130 ;  /* 0x0000000200827825 */ /* 0x001fcc00078e0282 */
[----:B------:R-:W4:Y:S04]  /*11f70*/  LDG.E.U16 R131, desc[UR10][R130.64] ;  /* 0x0000000a82837981 */ /* 0x000f28000c1e1500 */
[----:B------:R0:W4:Y:S04]  /*11f80*/  LDG.E.U16 R130, desc[UR10][R128.64] ;  /* 0x0000000a80827981 */ /* 0x000128000c1e1500 */
[----:B------:R-:W0:Y:S01]  /*11f90*/  LDL.64 R128, [R1+0x90] ;  /* 0x0000900001807983 */ /* 0x000e220000100a00 */
[----:B-1----:R-:W-:-:S05]  /*11fa0*/  IMAD.WIDE R154, R0, 0x2, R154 ;  /* 0x00000002009a7825 */ /* 0x002fca00078e029a */
[----:B------:R1:W4:Y:S04]  /*11fb0*/  LDG.E.U16 R164, desc[UR10][R154.64] ;  /* 0x0000000a9aa47981 */ /* 0x000328000c1e1500 */
[----:B------:R-:W1:Y:S01]  /*11fc0*/  LDL.64 R154, [R1+0x208] ;  /* 0x00020800019a7983 */ /* 0x000e620000100a00 */
[----:B--2---:R-:W-:-:S04]  /*11fd0*/  IMAD.WIDE R160, R0, 0x2, R160 ;  /* 0x0000000200a07825 */ /* 0x004fc800078e02a0 */
[----:B0-----:R-:W-:-:S06]  /*11fe0*/  IMAD.WIDE R128, R0, 0x2, R128 ;  /* 0x0000000200807825 */ /* 0x001fcc00078e0280 */
[----:B------:R-:W2:Y:S04]  /*11ff0*/  LDG.E.U16 R129, desc[UR10][R128.64] ;  /* 0x0000000a80817981 */ /* 0x000ea8000c1e1500 */
[----:B------:R0:W2:Y:S04]  /*12000*/  LDG.E.U16 R128, desc[UR10][R160.64] ;  /* 0x0000000aa0807981 */ /* 0x0000a8000c1e1500 */
[----:B------:R-:W0:Y:S01]  /*12010*/  LDL.64 R160, [R1+0x220] ;  /* 0x0002200001a07983 */ /* 0x000e220000100a00 */
[----:B-1----:R-:W-:-:S05]  /*12020*/  IMAD.WIDE R154, R0, 0x2, R154 ;  /* 0x00000002009a7825 */ /* 0x002fca00078e029a */
[----:B------:R1:W2:Y:S04]  /*12030*/  LDG.E.U16 R170, desc[UR10][R154.64] ;  /* 0x0000000a9aaa7981 */ /* 0x0002a8000c1e1500 */
[----:B------:R-:W1:Y:S01]  /*12040*/  LDL.64 R154, [R1+0x1a8] ;  /* 0x0001a800019a7983 */ /* 0x000e620000100a00 */
[----:B------:R-:W-:-:S05]  /*12050*/  IMAD.WIDE R162, R0, 0x2, R162 ;  /* 0x0000000200a27825 */ /* 0x000fca00078e02a2 */
[----:B------:R3:W2:Y:S04]  /*12060*/  LDG.E.U16 R168, desc[UR10][R162.64] ;  /* 0x0000000aa2a87981 */ /* 0x0006a8000c1e1500 */
[----:B------:R-:W3:Y:S01]  /*12070*/  LDL.64 R162, [R1+0x1c8] ;  /* 0x0001c80001a27983 */ /* 0x000ee20000100a00 */
[----:B0-----:R-:W-:-:S05]  /*12080*/  IMAD.WIDE R160, R0, 0x2, R160 ;  /* 0x0000000200a07825 */ /* 0x001fca00078e02a0 */
[----:B------:R0:W2:Y:S04]  /*12090*/  LDG.E.U16 R166, desc[UR10][R160.64] ;  /* 0x0000000aa0a67981 */ /* 0x0000a8000c1e1500 */
[----:B------:R-:W0:Y:S01]  /*120a0*/  LDL.64 R160, [R1+0x1e8] ;  /* 0x0001e80001a07983 */ /* 0x000e220000100a00 */
[----:B-1----:R-:W-:-:S05]  /*120b0*/  IMAD.WIDE R154, R0, 0x2, R154 ;  /* 0x00000002009a7825 */ /* 0x002fca00078e029a */
[----:B------:R1:W2:Y:S04]  /*120c0*/  LDG.E.U16 R176, desc[UR10][R154.64] ;  /* 0x0000000a9ab07981 */ /* 0x0002a8000c1e1500 */
[----:B------:R-:W1:Y:S01]  /*120d0*/  LDL.64 R154, [R1+0x148] ;  /* 0x00014800019a7983 */ /* 0x000e620000100a00 */
[----:B---3--:R-:W-:-:S05]  /*120e0*/  IMAD.WIDE R162, R0, 0x2, R162 ;  /* 0x0000000200a27825 */ /* 0x008fca00078e02a2 */
        /* <DEDUP_REMOVED lines=102> */
[----:B------:R-:W2:Y:S04]  /*12750*/  LDG.E.U16 R238, desc[UR10][R160.64] ;  /* 0x0000000aa0ee7981 */ /* 0x000ea8000c1e1500 */
[----:B------:R-:W4:Y:S04]  /*12760*/  LDL.64 R160, [R1+0xf8] ;  /* 0x0000f80001a07983 */ /* 0x000f280000100a00 */
[----:B------:R-:W2:Y:S01]  /*12770*/  LDL.LU R9, [R1+0x28] ;  /* 0x0000280001097983 */ /* 0x000ea20000300800 */
[----:B-1----:R-:W-:-:S05]  /*12780*/  IMAD.WIDE R154, R0, 0x2, R154 ;  /* 0x00000002009a7825 */ /* 0x002fca00078e029a */
[----:B------:R0:W2:Y:S04]  /*12790*/  LDG.E.U16 R244, desc[UR10][R154.64] ;  /* 0x0000000a9af47981 */ /* 0x0000a8000c1e1500 */
[----:B------:R-:W0:Y:S01]  /*127a0*/  LDL.64 R154, [R1+0xb8] ;  /* 0x0000b800019a7983 */ /* 0x000e220000100a00 */
[----:B---3--:R-:W-:-:S06]  /*127b0*/  IMAD.WIDE R162, R0, 0x2, R162 ;  /* 0x0000000200a27825 */ /* 0x008fcc00078e02a2 */
[----:B------:R-:W3:Y:S01]  /*127c0*/  LDG.E.U16 R162, desc[UR10][R162.64] ;  /* 0x0000000aa2a27981 */ /* 0x000ee2000c1e1500 */
[----:B0-----:R-:W-:-:S05]  /*127d0*/  IMAD.WIDE R154, R0, 0x2, R154 ;  /* 0x00000002009a7825 */ /* 0x001fca00078e029a */
[----:B------:R0:W3:Y:S04]  /*127e0*/  LDG.E.U16 R163, desc[UR10][R154.64] ;  /* 0x0000000a9aa37981 */ /* 0x0000e8000c1e1500 */
[----:B------:R-:W0:Y:S01]  /*127f0*/  LDL.64 R154, [R1+0x98] ;  /* 0x00009800019a7983 */ /* 0x000e220000100a00 */
[----:B----4-:R-:W-:-:S05]  /*12800*/  IMAD.WIDE R160, R0, 0x2, R160 ;  /* 0x0000000200a07825 */ /* 0x010fca00078e02a0 */
[----:B------:R1:W4:Y:S04]  /*12810*/  LDG.E.U16 R246, desc[UR10][R160.64] ;  /* 0x0000000aa0f67981 */ /* 0x000328000c1e1500 */
[----:B------:R-:W1:Y:S01]  /*12820*/  LDL.64 R160, [R1+0x78] ;  /* 0x0000780001a07983 */ /* 0x000e620000100a00 */
[----:B------:R-:W2:Y:S01]  /*12830*/  S2R R10, SR_TID.X ;  /* 0x00000000000a7919 */ /* 0x000ea20000002100 */
[----:B0-----:R-:W-:-:S05]  /*12840*/  IMAD.WIDE R154, R0, 0x2, R154 ;  /* 0x00000002009a7825 */ /* 0x001fca00078e029a */
[----:B------:R0:W3:Y:S04]  /*12850*/  LDG.E.U16 R250, desc[UR10][R154.64] ;  /* 0x0000000a9afa7981 */ /* 0x0000e8000c1e1500 */
[----:B------:R-:W0:Y:S01]  /*12860*/  LDL.64 R154, [R1+0x58] ;  /* 0x00005800019a7983 */ /* 0x000e220000100a00 */
[----:B------:R-:W-:Y:S01]  /*12870*/  FMUL R248, R248, 1.4426950216293334961 ;  /* 0x3fb8aa3bf8f87820 */ /* 0x000fe20000400000 */
[----:B-1----:R-:W-:Y:S01]  /*12880*/  IMAD.WIDE R160, R0, 0x2, R160 ;  /* 0x0000000200a07825 */ /* 0x002fe200078e02a0 */
[----:B--2---:R-:W-:Y:S01]  /*12890*/  LOP3.LUT P2, RZ, R10, 0x80, RZ, 0xc0, !PT ;  /* 0x000000800aff7812 */ /* 0x004fe2000784c0ff */
[----:B------:R-:W2:Y:S03]  /*128a0*/  LDL.LU R62, [R1+0x14] ;  /* 0x00001400013e7983 */ /* 0x000ea60000300800 */
[----:B------:R-:W1:Y:S01]  /*128b0*/  MUFU.EX2 R248, R248 ;  /* 0x000000f800f87308 */ /* 0x000e620000000800 */
[----:B------:R-:W3:Y:S04]  /*128c0*/  LDG.E.U16 R160, desc[UR10][R160.64] ;  /* 0x0000000aa0a07981 */ /* 0x000ee8000c1e1500 */
[----:B------:R-:W4:Y:S01]  /*128d0*/  LDL.LU R96, [R1+0x10] ;  /* 0x0000100001607983 */ /* 0x000f220000300800 */
[----:B-1----:R-:W-:Y:S01]  /*128e0*/  FFMA R9, R248, R9, R171 ;  /* 0x00000009f8097223 */ /* 0x002fe200000000ab */
[----:B------:R-:W-:-:S04]  /*128f0*/  SEL R171, RZ, 0x110, !P2 ;  /* 0x00000110ffab7807 */ /* 0x000fc80005000000 */
[----:B------:R1:W-:Y:S01]  /*12900*/  STL [R1+0x28], R9 ;  /* 0x0000280901007387 */ /* 0x0003e20000100800 */
[----:B0-----:R-:W-:-:S05]  /*12910*/  IMAD.WIDE R154, R0, 0x2, R154 ;  /* 0x00000002009a7825 */ /* 0x001fca00078e029a */
[----:B------:R0:W3:Y:S02]  /*12920*/  LDG.E.U16 R161, desc[UR10][R154.64] ;  /* 0x0000000a9aa17981 */ /* 0x0000e4000c1e1500 */
[----:B0-----:R-:W-:-:S04]  /*12930*/  LOP3.LUT R154, R10, 0x7f, RZ, 0xc0, !PT ;  /* 0x0000007f0a9a7812 */ /* 0x001fc800078ec0ff */
[----:B------:R-:W-:-:S04]  /*12940*/  SHF.L.U32 R154, R154, 0x1, RZ ;  /* 0x000000019a9a7819 */ /* 0x000fc800000006ff */
[----:B------:R-:W-:Y:S02]  /*12950*/  LOP3.LUT R171, R171, R154, RZ, 0x3c, !PT ;  /* 0x0000009aabab7212 */ /* 0x000fe400078e3cff */
[----:B------:R-:W2:Y:S01]  /*12960*/  LDL.64 R154, [R1+0x38] ;  /* 0x00003800019a7983 */ /* 0x000ea20000100a00 */
[----:B-1----:R-:W-:Y:S02]  /*12970*/  IMAD.SHL.U32 R9, R10, 0x2, RZ ;  /* 0x000000020a097824 */ /* 0x002fe400078e00ff */
[----:B--2---:R-:W-:-:S06]  /*12980*/  IMAD.WIDE R154, R0, 0x2, R154 ;  /* 0x00000002009a7825 */ /* 0x004fcc00078e029a */
[----:B------:R0:W2:Y:S04]  /*12990*/  LDG.E.U16 R155, desc[UR10][R154.64] ;  /* 0x0000000a9a9b7981 */ /* 0x0000a8000c1e1500 */
[----:B0-----:R0:W-:Y:S01]  /*129a0*/  LDS R154, [R252] ;  /* 0x00000000fc9a7984 */ /* 0x0011e20000000800 */
[----:B------:R-:W-:Y:S01]  /*129b0*/  BAR.SYNC.DEFER_BLOCKING 0x0 ;  /* 0x0000000000007b1d */ /* 0x000fe20000010000 */
[----:B0-----:R-:W-:-:S05]  /*129c0*/  LOP3.LUT R252, R10, 0x7, RZ, 0xc0, !PT ;  /* 0x000000070afc7812 */ /* 0x001fca00078ec0ff */
[----:B------:R0:W-:Y:S04]  /*129d0*/  STS.U16 [R171+UR6], R251 ;  /* 0x000000fbab007988 */ /* 0x0001e80008000406 */
[----:B------:R1:W-:Y:S01]  /*129e0*/  STS.U16 [R171+UR6+0x800], R249 ;  /* 0x000800f9ab007988 */ /* 0x0003e20008000406 */
[----:B0-----:R-:W-:Y:S02]  /*129f0*/  SHF.L.U32 R251, R10, 0x8, RZ ;  /* 0x000000080afb7819 */ /* 0x001fe400000006ff */
[----:B-1----:R-:W-:-:S04]  /*12a00*/  SHF.L.U32 R249, R252, 0x4, RZ ;  /* 0x00000004fcf97819 */ /* 0x002fc800000006ff */
[C---:B------:R-:W-:Y:S02]  /*12a10*/  LOP3.LUT R251, R249.reuse, 0xf00, R251, 0xf8, !PT ;  /* 0x00000f00f9fb7812 */ /* 0x040fe400078ef8fb */
[----:B------:R-:W-:Y:S02]  /*12a20*/  LOP3.LUT R249, R249, 0x30, R9, 0x78, !PT ;  /* 0x00000030f9f97812 */ /* 0x000fe400078e7809 */
[----:B------:R-:W-:-:S04]  /*12a30*/  LOP3.LUT R9, R10, 0xe0, RZ, 0xc0, !PT ;  /* 0x000000e00a097812 */ /* 0x000fc800078ec0ff */
[----:B------:R-:W-:Y:S02]  /*12a40*/  LEA R252, R252, R9, 0x2 ;  /* 0x00000009fcfc7211 */ /* 0x000fe400078e10ff */
[----:B------:R-:W3:Y:S02]  /*12a50*/  LDL.LU R9, [R1+0x1104] ;  /* 0x0011040001097983 */ /* 0x000ee40000300800 */
[----:B------:R-:W-:Y:S02]  /*12a60*/  LEA R249, R252, R249, 0x6 ;  /* 0x000000f9fcf97211 */ /* 0x000fe400078e30ff */
[C---:B------:R-:W-:Y:S02]  /*12a70*/  LOP3.LUT R252, R10.reuse, 0xe0, RZ, 0xc0, !PT ;  /* 0x000000e00afc7812 */ /* 0x040fe400078ec0ff */
[----:B------:R-:W-:Y:S02]  /*12a80*/  LOP3.LUT R10, R10, 0x10, RZ, 0xc0, !PT ;  /* 0x000000100a0a7812 */ /* 0x000fe400078ec0ff */
[----:B------:R-:W-:-:S02]  /*12a90*/  SHF.R.U32.HI R252, RZ, 0x1, R252 ;  /* 0x00000001fffc7819 */ /* 0x000fc400000116fc */
[----:B------:R-:W-:Y:S02]  /*12aa0*/  LEA R10, R10, UR6, 0x3 ;  /* 0x000000060a0a7c11 */ /* 0x000fe4000f8e18ff */
[----:B------:R-:W-:-:S04]  /*12ab0*/  LOP3.LUT R252, R251, R252, RZ, 0x3c, !PT ;  /* 0x000000fcfbfc7212 */ /* 0x000fc800078e3cff */
[----:B------:R-:W-:Y:S02]  /*12ac0*/  IADD3 R252, R252, R10, RZ ;  /* 0x0000000afcfc7210 */ /* 0x000fe40007ffe0ff */
[----:B------:R-:W2:Y:S04]  /*12ad0*/  LDL.LU R10, [R1+0x1100] ;  /* 0x00110000010a7983 */ /* 0x000ea80000300800 */
[----:B------:R0:W-:Y:S04]  /*12ae0*/  STS.U16 [R171+UR6+0x1000], R62 ;  /* 0x0010003eab007988 */ /* 0x0001e80008000406 */
[----:B----4-:R1:W-:Y:S04]  /*12af0*/  STS.U16 [R171+UR6+0x1800], R96 ;  /* 0x00180060ab007988 */ /* 0x0103e80008000406 */
[----:B------:R-:W-:Y:S04]  /*12b00*/  STS.U16 [R171+UR6+0x2800], R61 ;  /* 0x0028003dab007988 */ /* 0x000fe80008000406 */
[----:B0-----:R-:W4:Y:S04]  /*12b10*/  LDL.LU R62, [R1+0x10fc] ;  /* 0x0010fc00013e7983 */ /* 0x001f280000300800 */
[----:B-1----:R-:W4:Y:S04]  /*12b20*/  LDL.LU R96, [R1+0x10f8] ;  /* 0x0010f80001607983 */ /* 0x002f280000300800 */
        /* <DEDUP_REMOVED lines=8> */
[----:B--2---:R0:W-:Y:S04]  /*12bb0*/  STS.U16 [R171+UR6+0x2000], R10 ;  /* 0x0020000aab007988 */ /* 0x0041e80008000406 */
[----:B0-----:R-:W2:Y:S04]  /*12bc0*/  LDL.LU R10, [R1+0x10f4] ;  /* 0x0010f400010a7983 */ /* 0x001ea80000300800 */
[----:B------:R-:W4:Y:S04]  /*12bd0*/  LDL.LU R61, [R1+0x10f0] ;  /* 0x0010f000013d7983 */ /* 0x000f280000300800 */
        /* <DEDUP_REMOVED lines=8> */
[----:B------:R0:W-:Y:S04]  /*12c60*/  STS.U16 [R171+UR6+0x7000], R14 ;  /* 0x0070000eab007988 */ /* 0x0001e80008000406 */
[----:B------:R1:W-:Y:S04]  /*12c70*/  STS.U16 [R171+UR6+0x7800], R13 ;  /* 0x0078000dab007988 */ /* 0x0003e80008000406 */
[----:B------:R3:W-:Y:S04]  /*12c80*/  STS.U16 [R171+UR6+0x8000], R17 ;  /* 0x00800011ab007988 */ /* 0x0007e80008000406 */
[----:B0-----:R-:W4:Y:S04]  /*12c90*/  LDL.LU R14, [R1+0x10cc] ;  /* 0x0010cc00010e7983 */ /* 0x001f280000300800 */
[----:B-1----:R-:W4:Y:S04]  /*12ca0*/  LDL.LU R13, [R1+0x10c8] ;  /* 0x0010c800010d7983 */ /* 0x002f280000300800 */
[----:B---3--:R-:W3:Y:S04]  /*12cb0*/  LDL.LU R17, [R1+0x10c4] ;  /* 0x0010c40001117983 */ /* 0x008ee80000300800 */
[----:B------:R0:W-:Y:S04]  /*12cc0*/  STS.U16 [R171+UR6+0x8800], R16 ;  /* 0x00880010ab007988 */ /* 0x0001e80008000406 */
[----:B------:R1:W-:Y:S04]  /*12cd0*/  STS.U16 [R171+UR6+0x9000], R20 ;  /* 0x00900014ab007988 */ /* 0x0003e80008000406 */
[----:B------:R1:W-:Y:S04]  /*12ce0*/  STS.U16 [R171+UR6+0x9800], R22 ;  /* 0x00980016ab007988 */ /* 0x0003e80008000406 */
[----:B0-----:R-:W3:Y:S04]  /*12cf0*/  LDL.LU R16, [R1+0x10c0] ;  /* 0x0010c00001107983 */ /* 0x001ee80000300800 */
[----:B-1----:R-:W3:Y:S04]  /*12d00*/  LDL.LU R20, [R1+0x10bc] ;  /* 0x0010bc0001147983 */ /* 0x002ee80000300800 */
[----:B------:R-:W3:Y:S04]  /*12d10*/  LDL.LU R22, [R1+0x10b8] ;  /* 0x0010b80001167983 */ /* 0x000ee80000300800 */
[----:B------:R0:W-:Y:S04]  /*12d20*/  STS.U16 [R171+UR6+0xa000], R24 ;  /* 0x00a00018ab007988 */ /* 0x0001e80008000406 */
[----:B------:R1:W-:Y:S04]  /*12d30*/  STS.U16 [R171+UR6+0xa800], R26 ;  /* 0x00a8001aab007988 */ /* 0x0003e80008000406 */
[----:B------:R1:W-:Y:S04]  /*12d40*/  STS.U16 [R171+UR6+0x1f800], R127 ;  /* 0x01f8007fab007988 */ /* 0x0003e80008000406 */
[----:B0-----:R-:W3:Y:S04]  /*12d50*/  LDL.LU R24, [R1+0x10b4] ;  /* 0x0010b40001187983 */ /* 0x001ee80000300800 */
[----:B-1----:R-:W3:Y:S01]  /*12d60*/  LDL.LU R26, [R1+0x10b0] ;  /* 0x0010b000011a7983 */ /* 0x002ee20000300800 */
[----:B------:R-:W-:-:S03]  /*12d70*/  LOP3.LUT R127, R171, 0x20, RZ, 0x3c, !PT ;  /* 0x00000020ab7f7812 */ /* 0x000fc600078e3cff */
        /* <DEDUP_REMOVED lines=8> */
[----:B------:R-:W-:Y:S04]  /*12e00*/  STS.U16 [R171+UR6+0xd800], R243 ;  /* 0x00d800f3ab007988 */ /* 0x000fe80008000406 */
[----:B0-----:R-:W3:Y:S04]  /*12e10*/  LDL.LU R19, [R1+0x10a0] ;  /* 0x0010a00001137983 */ /* 0x001ee80000300800 */
        /* <DEDUP_REMOVED lines=35> */
[----:B-1----:R-:W3:Y:S04]  /*13050*/  LDL.LU R25, [R1+0x109c] ;  /* 0x00109c0001197983 */ /* 0x002ee80000300800 */
[----:B------:R-:W-:Y:S04]  /*13060*/  STS.U16 [R127+UR6+0x2200], R9 ;  /* 0x002200097f007988 */ /* 0x000fe80008000406 */
[----:B------:R-:W-:Y:S04]  /*13070*/  STS.U16 [R127+UR6+0x2a00], R57 ;  /* 0x002a00397f007988 */ /* 0x000fe80008000406 */
[----:B--2---:R-:W-:Y:S04]  /*13080*/  STS.U16 [R127+UR6+0x1a00], R10 ;  /* 0x001a000a7f007988 */ /* 0x004fe80008000406 */
[----:B------:R-:W-:Y:S04]  /*13090*/  STS.U16 [R127+UR6+0x3200], R8 ;  /* 0x003200087f007988 */ /* 0x000fe80008000406 */
[----:B----4-:R-:W-:Y:S04]  /*130a0*/  STS.U16 [R127+UR6+0x1200], R28 ;  /* 0x0012001c7f007988 */ /* 0x010fe80008000406 */
[----:B------:R-:W-:Y:S04]  /*130b0*/  STS.U16 [R127+UR6+0x3a00], R56 ;  /* 0x003a00387f007988 */ /* 0x000fe80008000406 */
[----:B------:R-:W-:Y:S04]  /*130c0*/  STS.U16 [R127+UR6+0xa00], R27 ;  /* 0x000a001b7f007988 */ /* 0x000fe80008000406 */
[----:B------:R-:W-:Y:S04]  /*130d0*/  STS.U16 [R127+UR6+0x4200], R93 ;  /* 0x0042005d7f007988 */ /* 0x000fe80008000406 */
[----:B------:R0:W-:Y:S04]  /*130e0*/  STS.U16 [R127+UR6+0x200], R18 ;  /* 0x000200127f007988 */ /* 0x0001e80008000406 */
[----:B0-----:R-:W3:Y:S04]  /*130f0*/  LDL.LU R18, [R1+0x1098] ;  /* 0x0010980001127983 */ /* 0x001ee80000300800 */
[----:B------:R-:W2:Y:S04]  /*13100*/  LDL.LU R27, [R1+0x1094] ;  /* 0x00109400011b7983 */ /* 0x000ea80000300800 */
[----:B------:R-:W2:Y:S04]  /*13110*/  LDL.LU R28, [R1+0x1090] ;  /* 0x00109000011c7983 */ /* 0x000ea80000300800 */
[----:B------:R-:W4:Y:S04]  /*13120*/  LDL.LU R10, [R1+0x108c] ;  /* 0x00108c00010a7983 */ /* 0x000f280000300800 */
[----:B------:R-:W2:Y:S04]  /*13130*/  LDL.LU R9, [R1+0x1088] ;  /* 0x0010880001097983 */ /* 0x000ea80000300800 */
[----:B------:R-:W4:Y:S04]  /*13140*/  LDL.LU R57, [R1+0x1084] ;  /* 0x0010840001397983 */ /* 0x000f280000300800 */
[----:B------:R-:W2:Y:S04]  /*13150*/  LDL.LU R8, [R1+0x1080] ;  /* 0x0010800001087983 */ /* 0x000ea80000300800 */
[----:B------:R-:W4:Y:S04]  /*13160*/  LDL.LU R56, [R1+0x107c] ;  /* 0x00107c0001387983 */ /* 0x000f280000300800 */
[----:B------:R-:W2:Y:S04]  /*13170*/  LDL.LU R93, [R1+0x1078] ;  /* 0x00107800015d7983 */ /* 0x000ea80000300800 */
[----:B------:R0:W-:Y:S04]  /*13180*/  STS.U16 [R127+UR6+0x4a00], R5 ;  /* 0x004a00057f007988 */ /* 0x0001e80008000406 */
[----:B------:R1:W-:Y:S04]  /*13190*/  STS.U16 [R127+UR6+0x5200], R4 ;  /* 0x005200047f007988 */ /* 0x0003e80008000406 */
[----:B------:R1:W-:Y:S04]  /*131a0*/  STS.U16 [R127+UR6+0x5a00], R3 ;  /* 0x005a00037f007988 */ /* 0x0003e80008000406 */
[----:B0-----:R0:W5:Y:S04]  /*131b0*/  LDL.LU R5, [R1+0x1074] ;  /* 0x0010740001057983 */ /* 0x0011680000300800 */
[----:B-1----:R0:W5:Y:S04]  /*131c0*/  LDL.LU R4, [R1+0x1070] ;  /* 0x0010700001047983 */ /* 0x0021680000300800 */
[----:B------:R0:W5:Y:S04]  /*131d0*/  LDL.LU R3, [R1+0x106c] ;  /* 0x00106c0001037983 */ /* 0x0001680000300800 */
[----:B------:R1:W-:Y:S04]  /*131e0*/  STS.U16 [R127+UR6+0x6200], R2 ;  /* 0x006200027f007988 */ /* 0x0003e80008000406 */
[----:B------:R0:W-:Y:S04]  /*131f0*/  STS.U16 [R127+UR6+0x6a00], R6 ;  /* 0x006a00067f007988 */ /* 0x0001e80008000406 */
[----:B------:R0:W-:Y:S04]  /*13200*/  STS.U16 [R127+UR6+0x7200], R156 ;  /* 0x0072009c7f007988 */ /* 0x0001e80008000406 */
[----:B-1----:R1:W5:Y:S04]  /*13210*/  LDL.LU R2, [R1+0x1068] ;  /* 0x0010680001027983 */ /* 0x0023680000300800 */
[----:B0-----:R-:W4:Y:S04]  /*13220*/  LDL.LU R6, [R1+0x1064] ;  /* 0x0010640001067983 */ /* 0x001f280000300800 */
[----:B------:R1:W5:Y:S04]  /*13230*/  LDL.LU R156, [R1+0x1060] ;  /* 0x00106000019c7983 */ /* 0x0003680000300800 */
        /* <DEDUP_REMOVED lines=9> */
[----:B-1----:R-:W4:Y:S04]  /*132d0*/  LDL.LU R108, [R1+0x1050] ;  /* 0x00105000016c7983 */ /* 0x002f280000300800 */
[----:B0-----:R-:W4:Y:S04]  /*132e0*/  LDL.LU R109, [R1+0x104c] ;  /* 0x00104c00016d7983 */ /* 0x001f280000300800 */
[----:B------:R-:W4:Y:S04]  /*132f0*/  LDL.LU R100, [R1+0x1048] ;  /* 0x0010480001647983 */ /* 0x000f280000300800 */
[----:B------:R0:W-:Y:S04]  /*13300*/  STS.U16 [R127+UR6+0xaa00], R101 ;  /* 0x00aa00657f007988 */ /* 0x0001e80008000406 */
[----:B------:R1:W-:Y:S04]  /*13310*/  STS.U16 [R127+UR6+0xb200], R104 ;  /* 0x00b200687f007988 */ /* 0x0003e80008000406 */
[----:B------:R1:W-:Y:S04]  /*13320*/  STS.U16 [R127+UR6+0xba00], R110 ;  /* 0x00ba006e7f007988 */ /* 0x0003e80008000406 */
[----:B0-----:R-:W4:Y:S04]  /*13330*/  LDL.LU R101, [R1+0x1044] ;  /* 0x0010440001657983 */ /* 0x001f280000300800 */
[----:B-1----:R-:W4:Y:S04]  /*13340*/  LDL.LU R104, [R1+0x1040] ;  /* 0x0010400001687983 */ /* 0x002f280000300800 */
[----:B------:R-:W4:Y:S04]  /*13350*/  LDL.LU R110, [R1+0x103c] ;  /* 0x00103c00016e7983 */ /* 0x000f280000300800 */
[----:B------:R0:W-:Y:S04]  /*13360*/  STS.U16 [R127+UR6+0xc200], R111 ;  /* 0x00c2006f7f007988 */ /* 0x0001e80008000406 */
[----:B------:R1:W-:Y:S04]  /*13370*/  STS.U16 [R127+UR6+0x17a00], R116 ;  /* 0x017a00747f007988 */ /* 0x0003e80008000406 */
[----:B0-----:R-:W4:Y:S01]  /*13380*/  LDL.LU R111, [R1+0x1038] ;  /* 0x00103800016f7983 */ /* 0x001f220000300800 */
[----:B-1----:R-:W-:-:S03]  /*13390*/  LOP3.LUT R116, R171, 0x40, RZ, 0x3c, !PT ;  /* 0x00000040ab747812 */ /* 0x002fc600078e3cff */
[----:B------:R0:W-:Y:S04]  /*133a0*/  STS.U16 [R127+UR6+0xca00], R105 ;  /* 0x00ca00697f007988 */ /* 0x0001e80008000406 */
[----:B------:R1:W-:Y:S04]  /*133b0*/  STS.U16 [R127+UR6+0xd200], R102 ;  /* 0x00d200667f007988 */ /* 0x0003e80008000406 */
[----:B------:R-:W-:Y:S04]  /*133c0*/  STS.U16 [R127+UR6+0xda00], R241 ;  /* 0x00da00f17f007988 */ /* 0x000fe80008000406 */
[----:B0-----:R-:W4:Y:S04]  /*133d0*/  LDL.LU R105, [R1+0x1034] ;  /* 0x0010340001697983 */ /* 0x001f280000300800 */
        /* <DEDUP_REMOVED lines=35> */
[----:B-1----:R-:W4:Y:S04]  /*13610*/  LDL.LU R102, [R1+0x1030] ;  /* 0x0010300001667983 */ /* 0x002f280000300800 */
        /* <DEDUP_REMOVED lines=14> */
[----:B------:R1:W-:Y:S04]  /*13700*/  STS.U16 [R116+UR6+0x4400], R85 ;  /* 0x0044005574007988 */ /* 0x0003e80008000406 */
[----:B0-----:R-:W2:Y:S04]  /*13710*/  LDL.LU R97, [R1+0x1014] ;  /* 0x0010140001617983 */ /* 0x001ea80000300800 */
[----:B-1----:R-:W2:Y:S04]  /*13720*/  LDL.LU R84, [R1+0x1010] ;  /* 0x0010100001547983 */ /* 0x002ea80000300800 */
[----:B------:R-:W2:Y:S04]  /*13730*/  LDL.LU R85, [R1+0x100c] ;  /* 0x00100c0001557983 */ /* 0x000ea80000300800 */
        /* <DEDUP_REMOVED lines=16> */
[----:B-1----:R-:W2:Y:S01]  /*13840*/  LDL.LU R69, [R1+0xfec] ;  /* 0x000fec0001457983 */ /* 0x002ea20000300800 */
[----:B------:R-:W-:-:S03]  /*13850*/  LOP3.LUT R171, R171, 0x60, RZ, 0x3c, !PT ;  /* 0x00000060abab7812 */ /* 0x000fc600078e3cff */
        /* <DEDUP_REMOVED lines=15> */
[----:B------:R-:W-:Y:S04]  /*13950*/  STS.U16 [R116+UR6+0xd400], R247 ;  /* 0x00d400f774007988 */ /* 0x000fe80008000406 */
[----:B0-----:R-:W2:Y:S04]  /*13960*/  LDL.LU R73, [R1+0xfcc] ;  /* 0x000fcc0001497983 */ /* 0x001ea80000300800 */
        /* <DEDUP_REMOVED lines=37> */
[----:B-1----:R-:W2:Y:S04]  /*13bc0*/  LDL.LU R74, [R1+0xfc8] ;  /* 0x000fc800014a7983 */ /* 0x002ea80000300800 */
[----:B------:R0:W-:Y:S04]  /*13bd0*/  STS.U16 [R171+UR6+0x600], R75 ;  /* 0x0006004bab007988 */ /* 0x0001e80008000406 */
[----:B------:R1:W-:Y:S04]  /*13be0*/  STS.U16 [R171+UR6+0xe00], R60 ;  /* 0x000e003cab007988 */ /* 0x0003e80008000406 */
[----:B------:R4:W-:Y:S04]  /*13bf0*/  STS.U16 [R171+UR6+0x1600], R61 ;  /* 0x0016003dab007988 */ /* 0x0009e80008000406 */
[----:B0-----:R-:W2:Y:S04]  /*13c00*/  LDL.LU R75, [R1+0xfc4] ;  /* 0x000fc400014b7983 */ /* 0x001ea80000300800 */
[----:B-1----:R-:W2:Y:S04]  /*13c10*/  LDL.LU R60, [R1+0xfc0] ;  /* 0x000fc000013c7983 */ /* 0x002ea80000300800 */
[----:B----4-:R-:W4:Y:S04]  /*13c20*/  LDL.LU R61, [R1+0xfbc] ;  /* 0x000fbc00013d7983 */ /* 0x010f280000300800 */
        /* <DEDUP_REMOVED lines=41> */
[----:B------:R0:W-:Y:S04]  /*13ec0*/  STS.U16 [R171+UR6+0x17e00], R29 ;  /* 0x017e001dab007988 */ /* 0x0001e80008000406 */
[----:B------:R-:W3:Y:S04]  /*13ed0*/  LDL.LU R58, [R1+0xf68] ;  /* 0x000f6800013a7983 */ /* 0x000ee80000300800 */
[----:B------:R1:W-:Y:S01]  /*13ee0*/  STS.U16 [R171+UR6+0xc600], R59 ;  /* 0x00c6003bab007988 */ /* 0x0003e20008000406 */
[----:B0-----:R-:W-:-:S03]  /*13ef0*/  F2FP.F16.F32.PACK_AB R29, R18, R25 ;  /* 0x00000019121d723e */ /* 0x001fc600000000ff */
[----:B------:R0:W-:Y:S01]  /*13f00*/  STS.U16 [R171+UR6+0xce00], R92 ;  /* 0x00ce005cab007988 */ /* 0x0001e20008000406 */
[----:B------:R-:W-:Y:S01]  /*13f10*/  F2FP.F16.F32.PACK_AB R18, R13, R22 ;  /* 0x000000160d12723e */ /* 0x000fe200000000ff */
[----:B------:R-:W-:Y:S02]  /*13f20*/  FADD R13, -R8, R93 ;  /* 0x0000005d080d7221 */ /* 0x000fe40000000100 */
[----:B------:R0:W-:Y:S04]  /*13f30*/  STS.U16 [R171+UR6+0x17600], R30 ;  /* 0x0176001eab007988 */ /* 0x0001e80008000406 */
[----:B-1----:R-:W3:Y:S04]  /*13f40*/  LDL.LU R59, [R1+0xf64] ;  /* 0x000f6400013b7983 */ /* 0x002ee80000300800 */
[----:B0-----:R-:W3:Y:S01]  /*13f50*/  LDL.LU R92, [R1+0xf60] ;  /* 0x000f6000015c7983 */ /* 0x001ee20000300800 */
[----:B------:R-:W-:-:S03]  /*13f60*/  F2FP.F16.F32.PACK_AB R30, R16, R26 ;  /* 0x0000001a101e723e */ /* 0x000fc600000000ff */
[----:B------:R-:W3:Y:S01]  /*13f70*/  LDL.LU R93, [R1+0xf5c] ;  /* 0x000f5c00015d7983 */ /* 0x000ee20000300800 */
[----:B------:R-:W-:Y:S02]  /*13f80*/  F2FP.F16.F32.PACK_AB R16, R19, R23 ;  /* 0x000000171310723e */ /* 0x000fe400000000ff */
[----:B------:R-:W-:Y:S01]  /*13f90*/  F2FP.F16.F32.PACK_AB R19, R14, R20 ;  /* 0x000000140e13723e */ /* 0x000fe200000000ff */
[----:B------:R0:W-:Y:S01]  /*13fa0*/  STS.U16 [R171+UR6+0x16e00], R31 ;  /* 0x016e001fab007988 */ /* 0x0001e20008000406 */
[----:B------:R-:W-:-:S03]  /*13fb0*/  FADD R14, -R9, R56 ;  /* 0x00000038090e7221 */ /* 0x000fc60000000100 */
[----:B------:R-:W3:Y:S01]  /*13fc0*/  LDL.LU R56, [R1+0xf58] ;  /* 0x000f580001387983 */ /* 0x000ee20000300800 */
[----:B0-----:R-:W-:Y:S02]  /*13fd0*/  F2FP.F16.F32.PACK_AB R31, R17, R24 ;  /* 0x00000018111f723e */ /* 0x001fe400000000ff */
[----:B------:R-:W-:Y:S01]  /*13fe0*/  F2FP.F16.F32.PACK_AB R17, R15, R21 ;  /* 0x000000150f11723e */ /* 0x000fe200000000ff */
[----:B------:R-:W-:Y:S02]  /*13ff0*/  FADD R15, -R10, R57 ;  /* 0x000000390a0f7221 */ /* 0x000fe40000000100 */
[----:B------:R-:W3:Y:S04]  /*14000*/  LDL.LU R57, [R1+0xf54] ;  /* 0x000f540001397983 */ /* 0x000ee80000300800 */
[----:B------:R0:W-:Y:S04]  /*14010*/  STS.U16 [R171+UR6+0x1fe00], R155 ;  /* 0x01fe009bab007988 */ /* 0x0001e80008000406 */
[----:B------:R-:W3:Y:S01]  /*14020*/  LDL.LU R176, [R1+0x34] ;  /* 0x0000340001b07983 */ /* 0x000ee20000300800 */
[----:B------:R-:W1:Y:S03]  /*14030*/  S2R R243, SR_TID.X ;  /* 0x0000000000f37919 */ /* 0x000e660000002100 */
[----:B0-----:R-:W3:Y:S04]  /*14040*/  LDL.LU R155, [R1+0x30] ;  /* 0x00003000019b7983 */ /* 0x001ee80000300800 */
[----:B------:R-:W3:Y:S01]  /*14050*/  LDL.LU R153, [R1+0x2c] ;  /* 0x00002c0001997983 */ /* 0x000ee20000300800 */
[----:B------:R-:W-:-:S03]  /*14060*/  F2FP.F16.F32.PACK_AB R28, R28, R27 ;  /* 0x0000001b1c1c723e */ /* 0x000fc600000000ff */
        /* <DEDUP_REMOVED lines=34> */
[----:B------:R-:W-:Y:S04]  /*14290*/  STSM.16.M88.4 [R252+0x28000], R28 ;  /* 0x0280001cfc007844 */ /* 0x000fe80000000200 */
[----:B------:R-:W-:Y:S01]  /*142a0*/  STSM.16.M88.4 [R252+0x29000], R16 ;  /* 0x02900010fc007844 */ /* 0x000fe20000000200 */
[----:B------:R-:W-:Y:S01]  /*142b0*/  BAR.SYNC.DEFER_BLOCKING 0x0 ;  /* 0x0000000000007b1d */ /* 0x000fe20000010000 */
[----:B------:R-:W-:Y:S01]  /*142c0*/  FMUL R13, R13, 1.4426950216293334961 ;  /* 0x3fb8aa3b0d0d7820 */ /* 0x000fe20000400000 */
[----:B------:R-:W-:Y:S01]  /*142d0*/  FMUL R14, R14, 1.4426950216293334961 ;  /* 0x3fb8aa3b0e0e7820 */ /* 0x000fe20000400000 */
[----:B-1----:R-:W-:-:S04]  /*142e0*/  LOP3.LUT R251, R251, 0x10, R243, 0x78, !PT ;  /* 0x00000010fbfb7812 */ /* 0x002fc800078e78f3 */
[----:B------:R-:W0:Y:S08]  /*142f0*/  MUFU.EX2 R13, R13 ;  /* 0x0000000d000d7308 */ /* 0x000e300000000800 */
[----:B------:R-:W1:Y:S01]  /*14300*/  MUFU.EX2 R14, R14 ;  /* 0x0000000e000e7308 */ /* 0x000e620000000800 */
[----:B------:R-:W-:Y:S04]  /*14310*/  LDSM.16.M88.4 R112, [R251+UR6+0x28000] ;  /* 0x02800006fb70783b */ /* 0x000fe80008000200 */
[----:B------:R-:W2:Y:S04]  /*14320*/  LDSM.16.M88.4 R16, [R249+UR6] ;  /* 0x00000006f910783b */ /* 0x000ea80008000200 */
[----:B------:R-:W4:Y:S01]  /*14330*/  LDSM.16.M88.4 R36, [R249+UR6+0xc000] ;  /* 0x00c00006f924783b */ /* 0x000f220008000200 */
[C---:B0-----:R-:W-:Y:S01]  /*14340*/  FMUL R116, R13.reuse, R108 ;  /* 0x0000006c0d747220 */ /* 0x041fe20000400000 */
[----:B------:R-:W-:-:S02]  /*14350*/  FMUL R117, R13, R109 ;  /* 0x0000006d0d757220 */ /* 0x000fc40000400000 */
[----:B------:R-:W0:Y:S01]  /*14360*/  LDSM.16.M88.4 R20, [R249+UR6+0x4000] ;  /* 0x00400006f914783b */ /* 0x000e220008000200 */
[C---:B-1----:R-:W-:Y:S01]  /*14370*/  FMUL R118, R14.reuse, R110 ;  /* 0x0000006e0e767220 */ /* 0x042fe20000400000 */
[----:B------:R-:W-:Y:S02]  /*14380*/  FMUL R119, R14, R111 ;  /* 0x0000006f0e777220 */ /* 0x000fe40000400000 */
[----:B------:R-:W1:Y:S04]  /*14390*/  LDSM.16.M88.4 R28, [R249+UR6+0x14000] ;  /* 0x01400006f91c783b */ /* 0x000e680008000200 */
[----:B------:R-:W1:Y:S04]  /*143a0*/  LDSM.16.M88.4 R108, [R251+UR6+0x29000] ;  /* 0x02900006fb6c783b */ /* 0x000e680008000200 */
[----:B------:R-:W1:Y:S01]  /*143b0*/  LDSM.16.M88.4 R24, [R249+UR6+0x8000] ;  /* 0x00800006f918783b */ /* 0x000e620008000200 */
[----:B------:R-:W-:-:S03]  /*143c0*/  FMUL R15, R15, 1.4426950216293334961 ;  /* 0x3fb8aa3b0f0f7820 */ /* 0x000fc60000400000 */
[----:B------:R-:W1:Y:S03]  /*143d0*/  LDSM.16.M88.4 R32, [R249+UR6+0x10000] ;  /* 0x01000006f920783b */ /* 0x000e660008000200 */
[----:B------:R-:W0:Y:S01]  /*143e0*/  MUFU.EX2 R15, R15 ;  /* 0x0000000f000f7308 */ /* 0x000e220000000800 */
[C---:B------:R-:W-:Y:S01]  /*143f0*/  FMUL R128, R13.reuse, R100 ;  /* 0x000000640d807220 */ /* 0x040fe20000400000 */
[C---:B------:R-:W-:Y:S01]  /*14400*/  FMUL R129, R13.reuse, R101 ;  /* 0x000000650d817220 */ /* 0x040fe20000400000 */
[C---:B------:R-:W-:Y:S01]  /*14410*/  FMUL R130, R14.reuse, R102 ;  /* 0x000000660e827220 */ /* 0x040fe20000400000 */
[----:B------:R-:W-:Y:S01]  /*14420*/  FMUL R131, R14, R103 ;  /* 0x000000670e837220 */ /* 0x000fe20000400000 */
[----:B------:R-:W3:Y:S01]  /*14430*/  LDSM.16.M88.4 R44, [R249+UR6+0x18000] ;  /* 0x01800006f92c783b */ /* 0x000ee20008000200 */
[----:B------:R-:W-:-:S03]  /*14440*/  FMUL R120, R13, R96 ;  /* 0x000000600d787220 */ /* 0x000fc60000400000 */
[----:B------:R-:W3:Y:S01]  /*14450*/  LDSM.16.M88.4 R40, [R249+UR6+0x1c000] ;  /* 0x01c00006f928783b */ /* 0x000ee20008000200 */
[C---:B--2---:R-:W-:Y:S01]  /*14460*/  HMMA.16816.F32 R100, R112.reuse, R16, R116 ;  /* 0x000000107064723c */ /* 0x044fe20000001874 */
[C---:B------:R-:W-:Y:S02]  /*14470*/  FMUL R121, R13.reuse, R97 ;  /* 0x000000610d797220 */ /* 0x040fe40000400000 */
[----:B------:R-:W-:Y:S04]  /*14480*/  LDSM.16.M88.4 R172, [R251+UR6+0x29080] ;  /* 0x02908006fbac783b */ /* 0x000fe80008000200 */
[----:B------:R-:W-:Y:S01]  /*14490*/  LDSM.16.M88.4 R168, [R249+UR6+0x1c080] ;  /* 0x01c08006f9a8783b */ /* 0x000fe20008000200 */
[C---:B------:R-:W-:Y:S01]  /*144a0*/  FMUL R116, R13.reuse, R80 ;  /* 0x000000500d747220 */ /* 0x040fe20000400000 */
        /* <DEDUP_REMOVED lines=9> */
[----:B----4-:R-:W-:Y:S01]  /*14540*/  HMMA.16816.F32 R96, R112, R36, R116 ;  /* 0x000000247060723c */ /* 0x010fe20000001874 */
[C---:B------:R-:W-:Y:S01]  /*14550*/  FMUL R124, R13.reuse, R104 ;  /* 0x000000680d7c7220 */ /* 0x040fe20000400000 */
[----:B------:R-:W-:Y:S01]  /*14560*/  FMUL R125, R13, R105 ;  /* 0x000000690d7d7220 */ /* 0x000fe20000400000 */
[C---:B------:R-:W-:Y:S01]  /*14570*/  FMUL R126, R14.reuse, R106 ;  /* 0x0000006a0e7e7220 */ /* 0x040fe20000400000 */
[----:B------:R-:W-:-:S03]  /*14580*/  FMUL R127, R14, R107 ;  /* 0x0000006b0e7f7220 */ /* 0x000fc60000400000 */
[C---:B0-----:R-:W-:Y:S01]  /*14590*/  FMUL R116, R15.reuse, R72 ;  /* 0x000000480f747220 */ /* 0x041fe20000400000 */
[----:B------:R-:W-:Y:S01]  /*145a0*/  FMUL R117, R15, R73 ;  /* 0x000000490f757220 */ /* 0x000fe20000400000 */
[C---:B------:R-:W-:Y:S01]  /*145b0*/  FMUL R118, R248.reuse, R74 ;  /* 0x0000004af8767220 */ /* 0x040fe20000400000 */
[----:B------:R-:W-:Y:S01]  /*145c0*/  FMUL R119, R248, R75 ;  /* 0x0000004bf8777220 */ /* 0x000fe20000400000 */
[----:B------:R-:W-:Y:S07]  /*145d0*/  HMMA.16816.F32 R104, R112, R20, R128 ;  /* 0x000000147068723c */ /* 0x000fee0000001880 */
[C---:B------:R-:W-:Y:S01]  /*145e0*/  FMUL R128, R13.reuse, R68 ;  /* 0x000000440d807220 */ /* 0x040fe20000400000 */
[----:B------:R-:W-:Y:S01]  /*145f0*/  FMUL R129, R13, R69 ;  /* 0x000000450d817220 */ /* 0x000fe20000400000 */
[C---:B------:R-:W-:Y:S01]  /*14600*/  FMUL R130, R14.reuse, R70 ;  /* 0x000000460e827220 */ /* 0x040fe20000400000 */
[----:B------:R-:W-:-:S02]  /*14610*/  FMUL R131, R14, R71 ;  /* 0x000000470e837220 */ /* 0x000fc40000400000 */
[----:B-1----:R-:W-:Y:S06]  /*14620*/  HMMA.16816.F32 R68, R112, R28, R84 ;  /* 0x0000001c7044723c */ /* 0x002fec0000001854 */
[----:B------:R-:W-:Y:S07]  /*14630*/  HMMA.16816.F32 R84, R108, R16, R116 ;  /* 0x000000106c54723c */ /* 0x000fee0000001874 */
[----:B------:R-:W-:Y:S01]  /*14640*/  LOP3.LUT R16, R251, 0x20, RZ, 0x3c, !PT ;  /* 0x00000020fb107812 */ /* 0x000fe200078e3cff */
[----:B------:R-:W-:Y:S01]  /*14650*/  HMMA.16816.F32 R80, R112, R24, R124 ;  /* 0x000000187050723c */ /* 0x000fe2000000187c */
[C---:B------:R-:W-:Y:S01]  /*14660*/  FMUL R116, R15.reuse, R60 ;  /* 0x0000003c0f747220 */ /* 0x040fe20000400000 */
[----:B------:R-:W-:Y:S01]  /*14670*/  FMUL R117, R15, R61 ;  /* 0x0000003d0f757220 */ /* 0x000fe20000400000 */
[C---:B------:R-:W-:Y:S01]  /*14680*/  FMUL R118, R248.reuse, R62 ;  /* 0x0000003ef8767220 */ /* 0x040fe20000400000 */
[----:B------:R-:W-:-:S02]  /*14690*/  FMUL R119, R248, R63 ;  /* 0x0000003ff8777220 */ /* 0x000fc40000400000 */
[----:B------:R-:W0:Y:S01]  /*146a0*/  LDSM.16.M88.4 R60, [R16+UR6+0x28000] ;  /* 0x02800006103c783b */ /* 0x000e220008000200 */
[C---:B------:R-:W-:Y:S01]  /*146b0*/  FMUL R124, R13.reuse, R76 ;  /* 0x0000004c0d7c7220 */ /* 0x040fe20000400000 */
[----:B------:R-:W-:Y:S01]  /*146c0*/  FMUL R125, R13, R77 ;  /* 0x0000004d0d7d7220 */ /* 0x000fe20000400000 */
[C---:B------:R-:W-:Y:S01]  /*146d0*/  FMUL R126, R14.reuse, R78 ;  /* 0x0000004e0e7e7220 */ /* 0x040fe20000400000 */
[----:B------:R-:W-:Y:S02]  /*146e0*/  FMUL R127, R14, R79 ;  /* 0x0000004f0e7f7220 */ /* 0x000fe40000400000 */
[----:B------:R-:W-:Y:S07]  /*146f0*/  HMMA.16816.F32 R76, R112, R32, R120 ;  /* 0x00000020704c723c */ /* 0x000fee0000001878 */
[C---:B---3--:R-:W-:Y:S01]  /*14700*/  FMUL R120, R15.reuse, R64 ;  /* 0x000000400f787220 */ /* 0x048fe20000400000 */
[----:B------:R-:W-:Y:S01]  /*14710*/  FMUL R121, R15, R65 ;  /* 0x000000410f797220 */ /* 0x000fe20000400000 */
[C---:B------:R-:W-:Y:S01]  /*14720*/  FMUL R122, R248.reuse, R66 ;  /* 0x00000042f87a7220 */ /* 0x040fe20000400000 */
[----:B------:R-:W-:-:S02]  /*14730*/  FMUL R123, R248, R67 ;  /* 0x00000043f87b7220 */ /* 0x000fc40000400000 */
[----:B------:R-:W-:Y:S01]  /*14740*/  HMMA.16816.F32 R64, R108, R20, R116 ;  /* 0x000000146c40723c */ /* 0x000fe20000001874 */
[C---:B------:R-:W-:Y:S01]  /*14750*/  FMUL R94, R248.reuse, R94 ;  /* 0x0000005ef85e7220 */ /* 0x040fe20000400000 */
[----:B------:R-:W-:Y:S01]  /*14760*/  FMUL R95, R248, R95 ;  /* 0x0000005ff85f7220 */ /* 0x000fe20000400000 */
[----:B------:R-:W-:-:S04]  /*14770*/  FMUL R92, R15, R92 ;  /* 0x0000005c0f5c7220 */ /* 0x000fc80000400000 */
[C---:B------:R-:W-:Y:S01]  /*14780*/  FMUL R116, R15.reuse, R48 ;  /* 0x000000300f747220 */ /* 0x040fe20000400000 */
[C---:B------:R-:W-:Y:S01]  /*14790*/  FMUL R117, R15.reuse, R49 ;  /* 0x000000310f757220 */ /* 0x040fe20000400000 */
[C---:B------:R-:W-:Y:S01]  /*147a0*/  FMUL R118, R248.reuse, R50 ;  /* 0x00000032f8767220 */ /* 0x040fe20000400000 */
[----:B------:R-:W-:Y:S02]  /*147b0*/  FMUL R119, R248, R51 ;  /* 0x00000033f8777220 */ /* 0x000fe40000400000 */
[----:B------:R-:W-:Y:S01]  /*147c0*/  HMMA.16816.F32 R48, R108, R24, R120 ;  /* 0x000000186c30723c */ /* 0x000fe20000001878 */
[----:B------:R-:W-:-:S06]  /*147d0*/  FMUL R93, R15, R93 ;  /* 0x0000005d0f5d7220 */ /* 0x000fcc0000400000 */
[C---:B------:R-:W-:Y:S01]  /*147e0*/  FMUL R120, R15.reuse, R52 ;  /* 0x000000340f787220 */ /* 0x040fe20000400000 */
[C---:B------:R-:W-:Y:S01]  /*147f0*/  FMUL R121, R15.reuse, R53 ;  /* 0x000000350f797220 */ /* 0x040fe20000400000 */
[C---:B------:R-:W-:Y:S01]  /*14800*/  FMUL R122, R248.reuse, R54 ;  /* 0x00000036f87a7220 */ /* 0x040fe20000400000 */
[C---:B------:R-:W-:Y:S02]  /*14810*/  FMUL R123, R248.reuse, R55 ;  /* 0x00000037f87b7220 */ /* 0x040fe40000400000 */
[----:B------:R-:W-:Y:S07]  /*14820*/  HMMA.16816.F32 R52, R108, R36, R116 ;  /* 0x000000246c34723c */ /* 0x000fee0000001874 */
[C---:B------:R-:W-:Y:S01]  /*14830*/  FMUL R116, R15.reuse, R88 ;  /* 0x000000580f747220 */ /* 0x040fe20000400000 */
[----:B------:R-:W-:Y:S01]  /*14840*/  FMUL R117, R15, R89 ;  /* 0x000000590f757220 */ /* 0x000fe20000400000 */
[C---:B------:R-:W-:Y:S01]  /*14850*/  FMUL R118, R248.reuse, R90 ;  /* 0x0000005af8767220 */ /* 0x040fe20000400000 */
[----:B------:R-:W-:-:S02]  /*14860*/  FMUL R119, R248, R91 ;  /* 0x0000005bf8777220 */ /* 0x000fc40000400000 */
[----:B------:R-:W-:Y:S07]  /*14870*/  HMMA.16816.F32 R88, R108, R32, R120 ;  /* 0x000000206c58723c */ /* 0x000fee0000001878 */
[C---:B------:R-:W-:Y:S01]  /*14880*/  FMUL R122, R248.reuse, R58 ;  /* 0x0000003af87a7220 */ /* 0x040fe20000400000 */
[----:B------:R-:W-:Y:S01]  /*14890*/  FMUL R123, R248, R59 ;  /* 0x0000003bf87b7220 */ /* 0x000fe20000400000 */
[C---:B------:R-:W-:Y:S01]  /*148a0*/  FMUL R120, R15.reuse, R56 ;  /* 0x000000380f787220 */ /* 0x040fe20000400000 */
[----:B------:R-:W-:-:S02]  /*148b0*/  FMUL R121, R15, R57 ;  /* 0x000000390f797220 */ /* 0x000fc40000400000 */
[-C--:B------:R-:W-:Y:S01]  /*148c0*/  HMMA.16816.F32 R56, R108, R44.reuse, R92 ;  /* 0x0000002c6c38723c */ /* 0x080fe2000000185c */
[----:B------:R-:W1:Y:S01]  /*148d0*/  LDSM.16.M88.4 R92, [R16+UR6+0x29000] ;  /* 0x02900006105c783b */ /* 0x000e620008000200 */
[----:B------:R-:W-:Y:S02]  /*148e0*/  LOP3.LUT R17, R251, 0x40, RZ, 0x3c, !PT ;  /* 0x00000040fb117812 */ /* 0x000fe400078e3cff */
[----:B------:R-:W-:Y:S02]  /*148f0*/  LOP3.LUT R20, R249, 0x40, RZ, 0x3c, !PT ;  /* 0x00000040f9147812 */ /* 0x000fe400078e3cff */
[----:B------:R-:W-:Y:S01]  /*14900*/  HMMA.16816.F32 R72, R112, R44, R124 ;  /* 0x0000002c7048723c */ /* 0x000fe2000000187c */
[----:B------:R-:W-:Y:S04]  /*14910*/  LDSM.16.M88.4 R160, [R17+UR6+0x29000] ;  /* 0x0290000611a0783b */ /* 0x000fe80008000200 */
[----:B------:R-:W-:Y:S01]  /*14920*/  LDSM.16.M88.4 R124, [R20+UR6+0xc000] ;  /* 0x00c00006147c783b */ /* 0x000fe20008000200 */
[C---:B------:R-:W-:Y:S03]  /*14930*/  HMMA.16816.F32 R116, R108.reuse, R28, R116 ;  /* 0x0000001c6c74723c */ /* 0x040fe60000001874 */
[----:B------:R-:W-:Y:S03]  /*14940*/  LDSM.16.M88.4 R144, [R20+UR6+0x10000] ;  /* 0x010000061490783b */ /* 0x000fe60008000200 */
[-C--:B------:R-:W-:Y:S01]  /*14950*/  HMMA.16816.F32 R108, R108, R40.reuse, R120 ;  /* 0x000000286c6c723c */ /* 0x080fe20000001878 */
[----:B------:R-:W-:Y:S04]  /*14960*/  LDSM.16.M88.4 R148, [R20+UR6+0x18000] ;  /* 0x018000061494783b */ /* 0x000fe80008000200 */
[----:B------:R-:W-:Y:S01]  /*14970*/  LDSM.16.M88.4 R136, [R20+UR6] ;  /* 0x000000061488783b */ /* 0x000fe20008000200 */
[----:B------:R-:W-:Y:S03]  /*14980*/  HMMA.16816.F32 R112, R112, R40, R128 ;  /* 0x000000287070723c */ /* 0x000fe60000001880 */
[----:B------:R-:W-:Y:S03]  /*14990*/  LDSM.16.M88.4 R132, [R20+UR6+0x4000] ;  /* 0x004000061484783b */ /* 0x000fe60008000200 */
[C---:B0-----:R-:W-:Y:S01]  /*149a0*/  HMMA.16816.F32 R120, R60.reuse, R26, R80 ;  /* 0x0000001a3c78723c */ /* 0x041fe20000001850 */
[----:B------:R-:W0:Y:S04]  /*149b0*/  LDSM.16.M88.4 R80, [R17+UR6+0x28000] ;  /* 0x028000061150783b */ /* 0x000e280008000200 */
[----:B------:R-:W2:Y:S04]  /*149c0*/  LDSM.16.M88.4 R128, [R20+UR6+0x8000] ;  /* 0x008000061480783b */ /* 0x000ea80008000200 */
[----:B------:R-:W3:Y:S04]  /*149d0*/  LDSM.16.M88.4 R140, [R20+UR6+0x14000] ;  /* 0x01400006148c783b */ /* 0x000ee80008000200 */
[----:B------:R-:W4:Y:S01]  /*149e0*/  LDSM.16.M88.4 R164, [R20+UR6+0x1c000] ;  /* 0x01c0000614a4783b */ /* 0x000f220008000200 */
[----:B------:R-:W-:Y:S01]  /*149f0*/  HMMA.16816.F32 R96, R60, R38, R96 ;  /* 0x000000263c60723c */ /* 0x000fe20000001860 */
[----:B------:R-:W-:-:S05]  /*14a00*/  LOP3.LUT R21, R251, 0x60, RZ, 0x3c, !PT ;  /* 0x00000060fb157812 */ /* 0x000fca00078e3cff */
[C---:B------:R-:W-:Y:S06]  /*14a10*/  HMMA.16816.F32 R76, R60.reuse, R34, R76 ;  /* 0x000000223c4c723c */ /* 0x040fec000000184c */
[----:B------:R-:W-:Y:S06]  /*14a20*/  HMMA.16816.F32 R72, R60, R46, R72 ;  /* 0x0000002e3c48723c */ /* 0x000fec0000001848 */
[-C--:B-1----:R-:W-:Y:S06]  /*14a30*/  HMMA.16816.F32 R84, R92, R18.reuse, R84 ;  /* 0x000000125c54723c */ /* 0x082fec0000001854 */
[C---:B------:R-:W-:Y:S06]  /*14a40*/  HMMA.16816.F32 R100, R60.reuse, R18, R100 ;  /* 0x000000123c64723c */ /* 0x040fec0000001864 */
[C---:B------:R-:W-:Y:S06]  /*14a50*/  HMMA.16816.F32 R104, R60.reuse, R22, R104 ;  /* 0x000000163c68723c */ /* 0x040fec0000001868 */
[C---:B------:R-:W-:Y:S06]  /*14a60*/  HMMA.16816.F32 R68, R60.reuse, R30, R68 ;  /* 0x0000001e3c44723c */ /* 0x040fec0000001844 */
[----:B------:R-:W-:Y:S01]  /*14a70*/  HMMA.16816.F32 R112, R60, R42, R112 ;  /* 0x0000002a3c70723c */ /* 0x000fe20000001870 */
[----:B------:R-:W1:Y:S05]  /*14a80*/  LDSM.16.M88.4 R60, [R21+UR6+0x28000] ;  /* 0x02800006153c783b */ /* 0x000e6a0008000200 */
[C---:B------:R-:W-:Y:S06]  /*14a90*/  HMMA.16816.F32 R64, R92.reuse, R22, R64 ;  /* 0x000000165c40723c */ /* 0x040fec0000001840 */
[C---:B------:R-:W-:Y:S01]  /*14aa0*/  HMMA.16816.F32 R48, R92.reuse, R26, R48 ;  /* 0x0000001a5c30723c */ /* 0x040fe20000001830 */
[----:B------:R-:W1:Y:S05]  /*14ab0*/  LDSM.16.M88.4 R24, [R21+UR6+0x29000] ;  /* 0x029000061518783b */ /* 0x000e6a0008000200 */
[C---:B------:R-:W-:Y:S01]  /*14ac0*/  HMMA.16816.F32 R52, R92.reuse, R38, R52 ;  /* 0x000000265c34723c */ /* 0x040fe20000001834 */
[----:B------:R-:W-:Y:S05]  /*14ad0*/  LDSM.16.M88.4 R36, [R249+UR6+0x8080] ;  /* 0x00808006f924783b */ /* 0x000fea0008000200 */
[C---:B------:R-:W-:Y:S01]  /*14ae0*/  HMMA.16816.F32 R88, R92.reuse, R34, R88 ;  /* 0x000000225c58723c */ /* 0x040fe20000001858 */
[----:B------:R-:W-:Y:S05]  /*14af0*/  LDSM.16.M88.4 R32, [R251+UR6+0x28080] ;  /* 0x02808006fb20783b */ /* 0x000fea0008000200 */
[C---:B------:R-:W-:Y:S01]  /*14b00*/  HMMA.16816.F32 R116, R92.reuse, R30, R116 ;  /* 0x0000001e5c74723c */ /* 0x040fe20000001874 */
[----:B------:R-:W-:Y:S05]  /*14b10*/  LDSM.16.M88.4 R28, [R249+UR6+0x80] ;  /* 0x00008006f91c783b */ /* 0x000fea0008000200 */
[C---:B------:R-:W-:Y:S01]  /*14b20*/  HMMA.16816.F32 R56, R92.reuse, R46, R56 ;  /* 0x0000002e5c38723c */ /* 0x040fe20000001838 */
[----:B------:R-:W-:Y:S05]  /*14b30*/  LDSM.16.M88.4 R44, [R249+UR6+0x18080] ;  /* 0x01808006f92c783b */ /* 0x000fea0008000200 */
[----:B------:R-:W-:Y:S01]  /*14b40*/  HMMA.16816.F32 R108, R92, R42, R108 ;  /* 0x0000002a5c6c723c */ /* 0x000fe2000000186c */
[----:B------:R-:W-:Y:S04]  /*14b50*/  LDSM.16.M88.4 R92, [R249+UR6+0x10080] ;  /* 0x01008006f95c783b */ /* 0x000fe80008000200 */
[----:B------:R-:W-:Y:S01]  /*14b60*/  LDSM.16.M88.4 R40, [R249+UR6+0x4080] ;  /* 0x00408006f928783b */ /* 0x000fe20008000200 */
[C---:B0-----:R-:W-:Y:S06]  /*14b70*/  HMMA.16816.F32 R96, R80.reuse, R124, R96 ;  /* 0x0000007c5060723c */ /* 0x041fec0000001860 */
[C---:B------:R-:W-:Y:S06]  /*14b80*/  HMMA.16816.F32 R76, R80.reuse, R144, R76 ;  /* 0x00000090504c723c */ /* 0x040fec000000184c */
[----:B------:R-:W-:Y:S06]  /*14b90*/  HMMA.16816.F32 R72, R80, R148, R72 ;  /* 0x000000945048723c */ /* 0x000fec0000001848 */
[-C--:B------:R-:W-:Y:S06]  /*14ba0*/  HMMA.16816.F32 R84, R160, R136.reuse, R84 ;  /* 0x00000088a054723c */ /* 0x080fec0000001854 */
[C---:B------:R-:W-:Y:S06]  /*14bb0*/  HMMA.16816.F32 R100, R80.reuse, R136, R100 ;  /* 0x000000885064723c */ /* 0x040fec0000001864 */
[C---:B------:R-:W-:Y:S06]  /*14bc0*/  HMMA.16816.F32 R104, R80.reuse, R132, R104 ;  /* 0x000000845068723c */ /* 0x040fec0000001868 */
[C---:B--2---:R-:W-:Y:S06]  /*14bd0*/  HMMA.16816.F32 R120, R80.reuse, R128, R120 ;  /* 0x000000805078723c */ /* 0x044fec0000001878 */
[C---:B---3--:R-:W-:Y:S06]  /*14be0*/  HMMA.16816.F32 R68, R80.reuse, R140, R68 ;  /* 0x0000008c5044723c */ /* 0x048fec0000001844 */
[----:B----4-:R-:W-:Y:S01]  /*14bf0*/  HMMA.16816.F32 R112, R80, R164, R112 ;  /* 0x000000a45070723c */ /* 0x010fe20000001870 */
[----:B------:R-:W-:Y:S05]  /*14c00*/  LDSM.16.M88.4 R80, [R249+UR6+0x14080] ;  /* 0x01408006f950783b */ /* 0x000fea0008000200 */
[C---:B------:R-:W-:Y:S06]  /*14c10*/  HMMA.16816.F32 R64, R160.reuse, R132, R64 ;  /* 0x00000084a040723c */ /* 0x040fec0000001840 */
[C---:B------:R-:W-:Y:S06]  /*14c20*/  HMMA.16816.F32 R48, R160.reuse, R128, R48 ;  /* 0x00000080a030723c */ /* 0x040fec0000001830 */
[C---:B------:R-:W-:Y:S06]  /*14c30*/  HMMA.16816.F32 R52, R160.reuse, R124, R52 ;  /* 0x0000007ca034723c */ /* 0x040fec0000001834 */
[C---:B------:R-:W-:Y:S06]  /*14c40*/  HMMA.16816.F32 R88, R160.reuse, R144, R88 ;  /* 0x00000090a058723c */ /* 0x040fec0000001858 */
[C---:B------:R-:W-:Y:S06]  /*14c50*/  HMMA.16816.F32 R116, R160.reuse, R140, R116 ;  /* 0x0000008ca074723c */ /* 0x040fec0000001874 */
[C---:B------:R-:W-:Y:S06]  /*14c60*/  HMMA.16816.F32 R56, R160.reuse, R148, R56 ;  /* 0x00000094a038723c */ /* 0x040fec0000001838 */
[----:B------:R-:W-:Y:S01]  /*14c70*/  HMMA.16816.F32 R108, R160, R164, R108 ;  /* 0x000000a4a06c723c */ /* 0x000fe2000000186c */
[----:B------:R-:W0:Y:S05]  /*14c80*/  LDSM.16.M88.4 R160, [R249+UR6+0xc080] ;  /* 0x00c08006f9a0783b */ /* 0x000e2a0008000200 */
[C---:B-1----:R-:W-:Y:S06]  /*14c90*/  HMMA.16816.F32 R96, R60.reuse, R126, R96 ;  /* 0x0000007e3c60723c */ /* 0x042fec0000001860 */
[C---:B------:R-:W-:Y:S06]  /*14ca0*/  HMMA.16816.F32 R76, R60.reuse, R146, R76 ;  /* 0x000000923c4c723c */ /* 0x040fec000000184c */
[----:B------:R-:W-:Y:S06]  /*14cb0*/  HMMA.16816.F32 R72, R60, R150, R72 ;  /* 0x000000963c48723c */ /* 0x000fec0000001848 */
[-C--:B------:R-:W-:Y:S06]  /*14cc0*/  HMMA.16816.F32 R84, R24, R138.reuse, R84 ;  /* 0x0000008a1854723c */ /* 0x080fec0000001854 */
[C---:B------:R-:W-:Y:S06]  /*14cd0*/  HMMA.16816.F32 R100, R60.reuse, R138, R100 ;  /* 0x0000008a3c64723c */ /* 0x040fec0000001864 */
[C---:B------:R-:W-:Y:S06]  /*14ce0*/  HMMA.16816.F32 R104, R60.reuse, R134, R104 ;  /* 0x000000863c68723c */ /* 0x040fec0000001868 */
[C---:B------:R-:W-:Y:S06]  /*14cf0*/  HMMA.16816.F32 R120, R60.reuse, R130, R120 ;  /* 0x000000823c78723c */ /* 0x040fec0000001878 */
[C---:B------:R-:W-:Y:S06]  /*14d00*/  HMMA.16816.F32 R68, R60.reuse, R142, R68 ;  /* 0x0000008e3c44723c */ /* 0x040fec0000001844 */
[----:B------:R-:W-:Y:S01]  /*14d10*/  HMMA.16816.F32 R112, R60, R166, R112 ;  /* 0x000000a63c70723c */ /* 0x000fe20000001870 */
[----:B------:R-:W1:Y:S05]  /*14d20*/  LDSM.16.M88.4 R60, [R16+UR6+0x28080] ;  /* 0x02808006103c783b */ /* 0x000e6a0008000200 */
[C---:B------:R-:W-:Y:S06]  /*14d30*/  HMMA.16816.F32 R48, R24.reuse, R130, R48 ;  /* 0x000000821830723c */ /* 0x040fec0000001830 */
[C---:B------:R-:W-:Y:S01]  /*14d40*/  HMMA.16816.F32 R52, R24.reuse, R126, R52 ;  /* 0x0000007e1834723c */ /* 0x040fe20000001834 */
[----:B------:R-:W-:Y:S05]  /*14d50*/  LDSM.16.M88.4 R124, [R20+UR6+0x80] ;  /* 0x00008006147c783b */ /* 0x000fea0008000200 */
[C---:B------:R-:W-:Y:S06]  /*14d60*/  HMMA.16816.F32 R64, R24.reuse, R134, R64 ;  /* 0x000000861840723c */ /* 0x040fec0000001840 */
[C---:B------:R-:W-:Y:S06]  /*14d70*/  HMMA.16816.F32 R88, R24.reuse, R146, R88 ;  /* 0x000000921858723c */ /* 0x040fec0000001858 */
[C---:B------:R-:W-:Y:S06]  /*14d80*/  HMMA.16816.F32 R116, R24.reuse, R142, R116 ;  /* 0x0000008e1874723c */ /* 0x040fec0000001874 */
[C---:B------:R-:W-:Y:S06]  /*14d90*/  HMMA.16816.F32 R56, R24.reuse, R150, R56 ;  /* 0x000000961838723c */ /* 0x040fec0000001838 */
[----:B------:R-:W-:Y:S01]  /*14da0*/  HMMA.16816.F32 R108, R24, R166, R108 ;  /* 0x000000a6186c723c */ /* 0x000fe2000000186c */
[----:B------:R-:W2:Y:S04]  /*14db0*/  LDSM.16.M88.4 R24, [R16+UR6+0x29080] ;  /* 0x029080061018783b */ /* 0x000ea80008000200 */
[----:B------:R-:W-:Y:S01]  /*14dc0*/  LDSM.16.M88.4 R164, [R17+UR6+0x28080] ;  /* 0x0280800611a4783b */ /* 0x000fe20008000200 */
[C---:B0-----:R-:W-:Y:S03]  /*14dd0*/  HMMA.16816.F32 R96, R32.reuse, R160, R96 ;  /* 0x000000a02060723c */ /* 0x041fe60000001860 */
[----:B------:R-:W-:Y:S03]  /*14de0*/  LDSM.16.M88.4 R16, [R17+UR6+0x29080] ;  /* 0x029080061110783b */ /* 0x000fe60008000200 */
[C---:B------:R-:W-:Y:S06]  /*14df0*/  HMMA.16816.F32 R76, R32.reuse, R92, R76 ;  /* 0x0000005c204c723c */ /* 0x040fec000000184c */
[----:B------:R-:W-:Y:S06]  /*14e00*/  HMMA.16816.F32 R72, R32, R44, R72 ;  /* 0x0000002c2048723c */ /* 0x000fec0000001848 */
[-C--:B------:R-:W-:Y:S06]  /*14e10*/  HMMA.16816.F32 R84, R172, R28.reuse, R84 ;  /* 0x0000001cac54723c */ /* 0x080fec0000001854 */
[----:B------:R-:W-:Y:S06]  /*14e20*/  HMMA.16816.F32 R100, R32, R28, R100 ;  /* 0x0000001c2064723c */ /* 0x000fec0000001864 */
[C---:B------:R-:W-:Y:S01]  /*14e30*/  HMMA.16816.F32 R132, R172.reuse, R36, R48 ;  /* 0x00000024ac84723c */ /* 0x040fe20000001830 */
[----:B------:R-:W0:Y:S05]  /*14e40*/  LDSM.16.M88.4 R48, [R20+UR6+0xc080] ;  /* 0x00c080061430783b */ /* 0x000e2a0008000200 */
[----:B------:R-:W-:Y:S01]  /*14e50*/  HMMA.16816.F32 R136, R172, R160, R52 ;  /* 0x000000a0ac88723c */ /* 0x000fe20000001834 */
[----:B------:R-:W3:Y:S05]  /*14e60*/  LDSM.16.M88.4 R52, [R20+UR6+0x10080] ;  /* 0x010080061434783b */ /* 0x000eea0008000200 */
[C---:B------:R-:W-:Y:S06]  /*14e70*/  HMMA.16816.F32 R104, R32.reuse, R40, R104 ;  /* 0x000000282068723c */ /* 0x040fec0000001868 */
[C---:B------:R-:W-:Y:S06]  /*14e80*/  HMMA.16816.F32 R120, R32.reuse, R36, R120 ;  /* 0x000000242078723c */ /* 0x040fec0000001878 */
[C---:B------:R-:W-:Y:S06]  /*14e90*/  HMMA.16816.F32 R68, R32.reuse, R80, R68 ;  /* 0x000000502044723c */ /* 0x040fec0000001844 */
[----:B------:R-:W-:Y:S01]  /*14ea0*/  HMMA.16816.F32 R112, R32, R168, R112 ;  /* 0x000000a82070723c */ /* 0x000fe20000001870 */
[----:B------:R-:W4:Y:S05]  /*14eb0*/  LDSM.16.M88.4 R32, [R20+UR6+0x18080] ;  /* 0x018080061420783b */ /* 0x000f2a0008000200 */
[C---:B------:R-:W-:Y:S01]  /*14ec0*/  HMMA.16816.F32 R128, R172.reuse, R40, R64 ;  /* 0x00000028ac80723c */ /* 0x040fe20000001840 */
[----:B------:R-:W-:Y:S05]  /*14ed0*/  LDSM.16.M88.4 R64, [R20+UR6+0x8080] ;  /* 0x008080061440783b */ /* 0x000fea0008000200 */
[C---:B------:R-:W-:Y:S01]  /*14ee0*/  HMMA.16816.F32 R140, R172.reuse, R92, R88 ;  /* 0x0000005cac8c723c */ /* 0x040fe20000001858 */
[----:B------:R-:W-:Y:S05]  /*14ef0*/  LDSM.16.M88.4 R88, [R20+UR6+0x14080] ;  /* 0x014080061458783b */ /* 0x000fea0008000200 */
[C---:B------:R-:W-:Y:S01]  /*14f00*/  HMMA.16816.F32 R144, R172.reuse, R80, R116 ;  /* 0x00000050ac90723c */ /* 0x040fe20000001874 */
[----:B------:R-:W4:Y:S05]  /*14f10*/  LDSM.16.M88.4 R116, [R20+UR6+0x4080] ;  /* 0x004080061474783b */ /* 0x000f2a0008000200 */
[----:B------:R-:W-:Y:S01]  /*14f20*/  HMMA.16816.F32 R148, R172, R44, R56 ;  /* 0x0000002cac94723c */ /* 0x000fe20000001838 */
[----:B------:R-:W4:Y:S05]  /*14f30*/  LDSM.16.M88.4 R56, [R20+UR6+0x1c080] ;  /* 0x01c080061438783b */ /* 0x000f2a0008000200 */
[----:B-1----:R-:W-:Y:S06]  /*14f40*/  HMMA.16816.F32 R96, R60, R162, R96 ;  /* 0x000000a23c60723c */ /* 0x002fec0000001860 */
[----:B------:R-:W-:Y:S06]  /*14f50*/  HMMA.16816.F32 R108, R172, R168, R108 ;  /* 0x000000a8ac6c723c */ /* 0x000fec000000186c */
[C---:B------:R-:W-:Y:S06]  /*14f60*/  HMMA.16816.F32 R76, R60.reuse, R94, R76 ;  /* 0x0000005e3c4c723c */ /* 0x040fec000000184c */
[----:B------:R-:W-:Y:S06]  /*14f70*/  HMMA.16816.F32 R72, R60, R46, R72 ;  /* 0x0000002e3c48723c */ /* 0x000fec0000001848 */
[-C--:B--2---:R-:W-:Y:S06]  /*14f80*/  HMMA.16816.F32 R84, R24, R30.reuse, R84 ;  /* 0x0000001e1854723c */ /* 0x084fec0000001854 */
[C---:B------:R-:W-:Y:S01]  /*14f90*/  HMMA.16816.F32 R100, R60.reuse, R30, R100 ;  /* 0x0000001e3c64723c */ /* 0x040fe20000001864 */
[----:B------:R-:W1:Y:S04]  /*14fa0*/  LDSM.16.M88.4 R28, [R21+UR6+0x28080] ;  /* 0x02808006151c783b */ /* 0x000e680008000200 */
[----:B------:R-:W2:Y:S01]  /*14fb0*/  LDSM.16.M88.4 R20, [R21+UR6+0x29080] ;  /* 0x029080061514783b */ /* 0x000ea20008000200 */
[C---:B------:R-:W-:Y:S01]  /*14fc0*/  HMMA.16816.F32 R104, R60.reuse, R42, R104 ;  /* 0x0000002a3c68723c */ /* 0x040fe20000001868 */
[----:B------:R-:W1:Y:S05]  /*14fd0*/  S2R R152, SR_CTAID.X ;  /* 0x0000000000987919 */ /* 0x000e6a0000002500 */
[C---:B------:R-:W-:Y:S06]  /*14fe0*/  HMMA.16816.F32 R68, R60.reuse, R82, R68 ;  /* 0x000000523c44723c */ /* 0x040fec0000001844 */
[C---:B------:R-:W-:Y:S06]  /*14ff0*/  HMMA.16816.F32 R120, R60.reuse, R38, R120 ;  /* 0x000000263c78723c */ /* 0x040fec0000001878 */
[----:B------:R-:W-:Y:S06]  /*15000*/  HMMA.16816.F32 R112, R60, R170, R112 ;  /* 0x000000aa3c70723c */ /* 0x000fec0000001870 */
[C---:B------:R-:W-:Y:S06]  /*15010*/  HMMA.16816.F32 R128, R24.reuse, R42, R128 ;  /* 0x0000002a1880723c */ /* 0x040fec0000001880 */
[C---:B------:R-:W-:Y:S06]  /*15020*/  HMMA.16816.F32 R132, R24.reuse, R38, R132 ;  /* 0x000000261884723c */ /* 0x040fec0000001884 */
[C---:B------:R-:W-:Y:S06]  /*15030*/  HMMA.16816.F32 R136, R24.reuse, R162, R136 ;  /* 0x000000a21888723c */ /* 0x040fec0000001888 */
[C---:B------:R-:W-:Y:S06]  /*15040*/  HMMA.16816.F32 R140, R24.reuse, R94, R140 ;  /* 0x0000005e188c723c */ /* 0x040fec000000188c */
[C---:B------:R-:W-:Y:S06]  /*15050*/  HMMA.16816.F32 R144, R24.reuse, R82, R144 ;  /* 0x000000521890723c */ /* 0x040fec0000001890 */
[----:B------:R-:W-:Y:S06]  /*15060*/  HMMA.16816.F32 R148, R24, R46, R148 ;  /* 0x0000002e1894723c */ /* 0x000fec0000001894 */
[----:B0-----:R-:W-:Y:S06]  /*15070*/  HMMA.16816.F32 R96, R164, R48, R96 ;  /* 0x00000030a460723c */ /* 0x001fec0000001860 */
[----:B------:R-:W-:Y:S06]  /*15080*/  HMMA.16816.F32 R108, R24, R170, R108 ;  /* 0x000000aa186c723c */ /* 0x000fec000000186c */
[C---:B---3--:R-:W-:Y:S06]  /*15090*/  HMMA.16816.F32 R76, R164.reuse, R52, R76 ;  /* 0x00000034a44c723c */ /* 0x048fec000000184c */
[----:B----4-:R-:W-:Y:S06]  /*150a0*/  HMMA.16816.F32 R72, R164, R32, R72 ;  /* 0x00000020a448723c */ /* 0x010fec0000001848 */
[----:B------:R-:W-:Y:S01]  /*150b0*/  HMMA.16816.F32 R24, R16, R124, R84 ;  /* 0x0000007c1018723c */ /* 0x000fe20000001854 */
[----:B------:R-:W-:Y:S01]  /*150c0*/  FFMA R176, R13, R176, R154 ;  /* 0x000000b00db07223 */ /* 0x000fe2000000009a */
[----:B------:R-:W-:Y:S01]  /*150d0*/  FFMA R155, R14, R155, R12 ;  /* 0x0000009b0e9b7223 */ /* 0x000fe2000000000c */
[----:B------:R-:W-:-:S03]  /*150e0*/  FFMA R153, R15, R153, R7 ;  /* 0x000000990f997223 */ /* 0x000fc60000000007 */
[C---:B------:R-:W-:Y:S01]  /*150f0*/  HMMA.16816.F32 R100, R164.reuse, R124, R100 ;  /* 0x0000007ca464723c */ /* 0x040fe20000001864 */
[----:B------:R3:W-:Y:S05]  /*15100*/  STL [R1+0x34], R176 ;  /* 0x000034b001007387 */ /* 0x0007ea0000100800 */
[C---:B------:R-:W-:Y:S01]  /*15110*/  HMMA.16816.F32 R104, R164.reuse, R116, R104 ;  /* 0x00000074a468723c */ /* 0x040fe20000001868 */
[----:B------:R3:W-:Y:S05]  /*15120*/  STL [R1+0x30], R155 ;  /* 0x0000309b01007387 */ /* 0x0007ea0000100800 */
[C---:B------:R-:W-:Y:S01]  /*15130*/  HMMA.16816.F32 R68, R164.reuse, R88, R68 ;  /* 0x00000058a444723c */ /* 0x040fe20000001844 */
[----:B-1----:R-:W-:Y:S01]  /*15140*/  IMAD.SHL.U32 R152, R152, 0x20, RZ ;  /* 0x0000002098987824 */ /* 0x002fe200078e00ff */
[----:B------:R3:W-:Y:S04]  /*15150*/  STL [R1+0x2c], R153 ;  /* 0x00002c9901007387 */ /* 0x0007e80000100800 */
[C---:B------:R-:W-:Y:S01]  /*15160*/  HMMA.16816.F32 R120, R164.reuse, R64, R120 ;  /* 0x00000040a478723c */ /* 0x040fe20000001878 */
[----:B------:R3:W-:Y:S05]  /*15170*/  STL [R1+0x24], R8 ;  /* 0x0000240801007387 */ /* 0x0007ea0000100800 */
[----:B------:R-:W-:Y:S06]  /*15180*/  HMMA.16816.F32 R112, R164, R56, R112 ;  /* 0x00000038a470723c */ /* 0x000fec0000001870 */
[C---:B------:R-:W-:Y:S06]  /*15190*/  HMMA.16816.F32 R128, R16.reuse, R116, R128 ;  /* 0x000000741080723c */ /* 0x040fec0000001880 */
[C---:B------:R-:W-:Y:S06]  /*151a0*/  HMMA.16816.F32 R132, R16.reuse, R64, R132 ;  /* 0x000000401084723c */ /* 0x040fec0000001884 */
[C---:B------:R-:W-:Y:S06]  /*151b0*/  HMMA.16816.F32 R136, R16.reuse, R48, R136 ;  /* 0x000000301088723c */ /* 0x040fec0000001888 */
[C---:B------:R-:W-:Y:S06]  /*151c0*/  HMMA.16816.F32 R140, R16.reuse, R52, R140 ;  /* 0x00000034108c723c */ /* 0x040fec000000188c */
[C---:B------:R-:W-:Y:S06]  /*151d0*/  HMMA.16816.F32 R144, R16.reuse, R88, R144 ;  /* 0x000000581090723c */ /* 0x040fec0000001890 */
[----:B------:R-:W-:Y:S06]  /*151e0*/  HMMA.16816.F32 R148, R16, R32, R148 ;  /* 0x000000201094723c */ /* 0x000fec0000001894 */
[----:B------:R-:W-:Y:S01]  /*151f0*/  HMMA.16816.F32 R80, R28, R50, R96 ;  /* 0x000000321c50723c */ /* 0x000fe20000001860 */
[----:B------:R3:W-:Y:S05]  /*15200*/  STL [R1+0x20], R9 ;  /* 0x0000200901007387 */ /* 0x0007ea0000100800 */
[----:B------:R-:W-:Y:S06]  /*15210*/  HMMA.16816.F32 R16, R16, R56, R108 ;  /* 0x000000381010723c */ /* 0x000fec000000186c */
[----:B------:R-:W-:Y:S01]  /*15220*/  HMMA.16816.F32 R96, R28, R54, R76 ;  /* 0x000000361c60723c */ /* 0x000fe2000000184c */
[----:B------:R-:W-:-:S05]  /*15230*/  UIADD3 UR4, UR4, 0x80, URZ ;  /* 0x0000008004047890 */ /* 0x000fca000fffe03f */
[----:B------:R-:W-:Y:S01]  /*15240*/  HMMA.16816.F32 R76, R28, R34, R72 ;  /* 0x000000221c4c723c */ /* 0x000fe20000001848 */
[----:B------:R3:W-:Y:S05]  /*15250*/  STL [R1+0x1c], R10 ;  /* 0x00001c0a01007387 */ /* 0x0007ea0000100800 */
[----:B--2---:R-:W-:Y:S01]  /*15260*/  HMMA.16816.F32 R72, R20, R126, R24 ;  /* 0x0000007e1448723c */ /* 0x004fe20000001818 */
[----:B------:R-:W0:Y:S01]  /*15270*/  LDC R25, c[0x0][0x264] ;  /* 0x00009900ff197b82 */ /* 0x000e220000000800 */
[----:B------:R3:W-:Y:S01]  /*15280*/  STL [R1+0x18], R11 ;  /* 0x0000180b01007387 */ /* 0x0007e20000100800 */
[----:B------:R-:W-:-:S06]  /*15290*/  IADD3 R152, R152, 0x20, RZ ;  /* 0x0000002098987810 */ /* 0x000fcc0007ffe0ff */
[----:B------:R-:W1:Y:S01]  /*152a0*/  LDC R24, c[0x0][0x254] ;  /* 0x00009500ff187b82 */ /* 0x000e620000000800 */
[----:B------:R-:W-:Y:S01]  /*152b0*/  ISETP.LE.AND P2, PT, R152, UR4, PT ;  /* 0x0000000498007c0c */ /* 0x000fe2000bf43270 */
[C---:B------:R-:W-:Y:S06]  /*152c0*/  HMMA.16816.F32 R108, R28.reuse, R126, R100 ;  /* 0x0000007e1c6c723c */ /* 0x040fec0000001864 */
[C---:B------:R-:W-:Y:S06]  /*152d0*/  HMMA.16816.F32 R100, R28.reuse, R118, R104 ;  /* 0x000000761c64723c */ /* 0x040fec0000001868 */
[----:B------:R-:W-:Y:S01]  /*152e0*/  HMMA.16816.F32 R84, R28, R90, R68 ;  /* 0x0000005a1c54723c */ /* 0x000fe20000001844 */
[----:B0-----:R-:W-:-:S05]  /*152f0*/  LEA R0, R25, R0, 0x7 ;  /* 0x0000000019007211 */ /* 0x001fca00078e38ff */
[C---:B------:R-:W-:Y:S06]  /*15300*/  HMMA.16816.F32 R104, R28.reuse, R66, R120 ;  /* 0x000000421c68723c */ /* 0x040fec0000001878 */
[----:B------:R-:W-:Y:S01]  /*15310*/  HMMA.16816.F32 R68, R28, R58, R112 ;  /* 0x0000003a1c44723c */ /* 0x000fe20000001870 */
[----:B-1----:R-:W-:-:S05]  /*15320*/  LEA R6, R24, R6, 0x7 ;  /* 0x0000000618067211 */ /* 0x002fca00078e38ff */
[C---:B------:R-:W-:Y:S06]  /*15330*/  HMMA.16816.F32 R60, R20.reuse, R118, R128 ;  /* 0x00000076143c723c */ /* 0x040fec0000001880 */
[C---:B------:R-:W-:Y:S06]  /*15340*/  HMMA.16816.F32 R64, R20.reuse, R66, R132 ;  /* 0x000000421440723c */ /* 0x040fec0000001884 */
[C---:B------:R-:W-:Y:S06]  /*15350*/  HMMA.16816.F32 R48, R20.reuse, R50, R136 ;  /* 0x000000321430723c */ /* 0x040fec0000001888 */
[C---:B------:R-:W-:Y:S06]  /*15360*/  HMMA.16816.F32 R52, R20.reuse, R54, R140 ;  /* 0x000000361434723c */ /* 0x040fec000000188c */
[C---:B------:R-:W-:Y:S06]  /*15370*/  HMMA.16816.F32 R88, R20.reuse, R90, R144 ;  /* 0x0000005a1458723c */ /* 0x040fec0000001890 */
[C---:B------:R-:W-:Y:S06]  /*15380*/  HMMA.16816.F32 R92, R20.reuse, R34, R148 ;  /* 0x00000022145c723c */ /* 0x040fec0000001894 */
[----:B------:R-:W-:Y:S01]  /*15390*/  HMMA.16816.F32 R56, R20, R58, R16 ;  /* 0x0000003a1438723c */ /* 0x000fe20000001810 */
[----:B------:R-:W-:-:S08]  /*153a0*/  NOP ;  /* 0x0000000000007918 */ /* 0x000fd00000000000 */
[----:B---3--:R-:W-:-:S15]  /*153b0*/  @!P2 BRA `(.L_x_1) ;  /* 0xffffff3c0070a947 */ /* 0x008fde000383ffff */
.L_x_0:
[----:B------:R-:W2:Y:S01]  /*153c0*/  LDL.LU R13, [R1+0x2c] ;  /* 0x00002c00010d7983 */ /* 0x000ea20000300800 */
[----:B------:R-:W1:Y:S01]  /*153d0*/  LDC R30, c[0x0][0x278] ;  /* 0x00009e00ff1e7b82 */ /* 0x000e620000000800 */
[----:B------:R-:W3:Y:S01]  /*153e0*/  S2R R112, SR_TID.X ;  /* 0x0000000000707919 */ /* 0x000ee20000002100 */
[----:B------:R-:W4:Y:S01]  /*153f0*/  S2R R15, SR_TID.X ;  /* 0x00000000000f7919 */ /* 0x000f220000002100 */
[----:B-----5:R-:W4:Y:S01]  /*15400*/  S2R R2, SR_TID.X ;  /* 0x0000000000027919 */ /* 0x020f220000002100 */
[----:B------:R-:W-:Y:S01]  /*15410*/  IMAD.MOV.U32 R159, RZ, RZ, R110 ;  /* 0x000000ffff9f7224 */ /* 0x000fe200078e006e */
[----:B------:R-:W-:Y:S01]  /*15420*/  MOV R145, R83 ;  /* 0x0000005300917202 */ /* 0x000fe20000000f00 */
[----:B------:R-:W-:Y:S01]  /*15430*/  IMAD.MOV.U32 R135, RZ, RZ, R71 ;  /* 0x000000ffff877224 */ /* 0x000fe200078e0047 */
[----:B0-----:R-:W2:Y:S01]  /*15440*/  LDL.LU R14, [R1+0x30] ;  /* 0x00003000010e7983 */ /* 0x001ea20000300800 */
[----:B------:R-:W-:Y:S01]  /*15450*/  MOV R139, R79 ;  /* 0x0000004f008b7202 */ /* 0x000fe20000000f00 */
[----:B------:R-:W-:Y:S01]  /*15460*/  IMAD.MOV.U32 R153, RZ, RZ, R103 ;  /* 0x000000ffff997224 */ /* 0x000fe200078e0067 */
[----:B------:R-:W-:Y:S01]  /*15470*/  MOV R117, R67 ;  /* 0x0000004300757202 */ /* 0x000fe20000000f00 */
[----:B------:R-:W2:Y:S01]  /*15480*/  LDL.LU R12, [R1+0x34] ;  /* 0x00003400010c7983 */ /* 0x000ea20000300800 */
[----:B------:R-:W-:Y:S01]  /*15490*/  MOV R110, R81 ;  /* 0x00000051006e7202 */ /* 0x000fe20000000f00 */
[----:B------:R-:W-:Y:S01]  /*154a0*/  IMAD.MOV.U32 R123, RZ, RZ, R75 ;  /* 0x000000ffff7b7224 */ /* 0x000fe200078e004b */
[----:B------:R-:W-:Y:S01]  /*154b0*/  MOV R83, R63 ;  /* 0x0000003f00537202 */ /* 0x000fe20000000f00 */
[----:B------:R-:W2:Y:S01]  /*154c0*/  LDL.LU R17, [R1+0x28] ;  /* 0x0000280001117983 */ /* 0x000ea20000300800 */
[----:B------:R-:W-:Y:S01]  /*154d0*/  MOV R81, R50 ;  /* 0x0000003200517202 */ /* 0x000fe20000000f00 */
[----:B------:R-:W-:Y:S01]  /*154e0*/  IMAD.MOV.U32 R103, RZ, RZ, R62 ;  /* 0x000000ffff677224 */ /* 0x000fe200078e003e */
[----:B------:R-:W-:Y:S01]  /*154f0*/  MOV R79, R51 ;  /* 0x00000033004f7202 */ /* 0x000fe20000000f00 */
[----:B------:R-:W-:Y:S01]  /*15500*/  IMAD.MOV.U32 R27, RZ, RZ, R59 ;  /* 0x000000ffff1b7224 */ /* 0x000fe200078e003b */
[----:B------:R-:W-:Y:S01]  /*15510*/  MOV R115, R54 ;  /* 0x0000003600737202 */ /* 0x000fe20000000f00 */
[----:B------:R-:W-:Y:S01]  /*15520*/  IMAD.MOV.U32 R119, RZ, RZ, R65 ;  /* 0x000000ffff777224 */ /* 0x000fe200078e0041 */
[----:B------:R-:W-:Y:S01]  /*15530*/  MOV R127, R61 ;  /* 0x0000003d007f7202 */ /* 0x000fe20000000f00 */
[----:B------:R-:W-:Y:S01]  /*15540*/  IMAD.MOV.U32 R113, RZ, RZ, R52 ;  /* 0x000000ffff717224 */ /* 0x000fe200078e0034 */
[----:B------:R-:W-:Y:S01]  /*15550*/  MOV R157, R111 ;  /* 0x0000006f009d7202 */ /* 0x000fe20000000f00 */
[----:B------:R-:W-:Y:S01]  /*15560*/  ULDC.64 UR4, c[0x0][0x270] ;  /* 0x00009c0000047ab9 */ /* 0x000fe20000000a00 */
[----:B------:R-:W-:Y:S01]  /*15570*/  MOV R149, R107 ;  /* 0x0000006b00957202 */ /* 0x000fe20000000f00 */
[----:B---3--:R-:W-:Y:S01]  /*15580*/  IMAD.SHL.U32 R0, R112, 0x1000, RZ ;  /* 0x0000100070007824 */ /* 0x008fe200078e00ff */
[----:B------:R-:W-:-:S02]  /*15590*/  SHF.R.U32.HI R5, RZ, 0x5, R112 ;  /* 0x00000005ff057819 */ /* 0x000fc40000011670 */
[----:B------:R-:W-:Y:S02]  /*155a0*/  SHF.L.U32 R7, R112, 0x4, RZ ;  /* 0x0000000470077819 */ /* 0x000fe400000006ff */
[----:B------:R-:W-:Y:S02]  /*155b0*/  SGXT.U32 R5, R5, 0x3 ;  /* 0x000000030505781a */ /* 0x000fe40000000000 */
[----:B----4-:R-:W-:Y:S02]  /*155c0*/  LOP3.LUT R15, R15, 0xff, RZ, 0xc0, !PT ;  /* 0x000000ff0f0f7812 */ /* 0x010fe400078ec0ff */
[----:B------:R-:W-:Y:S01]  /*155d0*/  LOP3.LUT R2, R2, 0xc0, RZ, 0xc0, !PT ;  /* 0x000000c002027812 */ /* 0x000fe200078ec0ff */
[----:B-1----:R-:W-:Y:S01]  /*155e0*/  IMAD R28, R5, R30, RZ ;  /* 0x0000001e051c7224 */ /* 0x002fe200078e02ff */
[----:B------:R-:W-:Y:S02]  /*155f0*/  LOP3.LUT R0, R0, 0x6000, RZ, 0xc0, !PT ;  /* 0x0000600000007812 */ /* 0x000fe400078ec0ff */
[----:B------:R-:W-:-:S02]  /*15600*/  ISETP.GE.U32.AND P0, PT, R15, 0x20, PT ;  /* 0x000000200f00780c */ /* 0x000fc40003f06070 */
[C---:B------:R-:W-:Y:S02]  /*15610*/  LEA R29, R30.reuse, R28, 0x3 ;  /* 0x0000001c1e1d7211 */ /* 0x040fe400078e18ff */
[----:B------:R-:W-:Y:S02]  /*15620*/  SHF.R.U32.HI R2, RZ, 0x1, R2 ;  /* 0x00000001ff027819 */ /* 0x000fe40000011602 */
[----:B------:R-:W-:Y:S02]  /*15630*/  LEA R31, R30, R29, 0x3 ;  /* 0x0000001d1e1f7211 */ /* 0x000fe400078e18ff */
[----:B------:R-:W-:Y:S02]  /*15640*/  LOP3.LUT R3, R0, 0x3f0, R7, 0xf8, !PT ;  /* 0x000003f000037812 */ /* 0x000fe400078ef807 */
[----:B------:R-:W-:Y:S01]  /*15650*/  SHF.L.U32 R5, R112, 0x5, RZ ;  /* 0x0000000570057819 */ /* 0x000fe200000006ff */
[----:B------:R-:W-:Y:S01]  /*15660*/  IMAD R33, R30, 0x8, R31 ;  /* 0x000000081e217824 */ /* 0x000fe200078e021f */
[----:B------:R-:W-:-:S02]  /*15670*/  LOP3.LUT R0, R3, R2, RZ, 0x3c, !PT ;  /* 0x0000000203007212 */ /* 0x000fc400078e3cff */
[----:B------:R-:W-:Y:S01]  /*15680*/  LOP3.LUT R2, R112, 0x1c, RZ, 0xc0, !PT ;  /* 0x0000001c70027812 */ /* 0x000fe200078ec0ff */
[----:B------:R-:W-:Y:S01]  /*15690*/  IMAD R35, R30, 0x8, R33 ;  /* 0x000000081e237824 */ /* 0x000fe200078e0221 */
[----:B------:R-:W-:Y:S02]  /*156a0*/  LOP3.LUT R3, R112, 0x18, RZ, 0xc0, !PT ;  /* 0x0000001870037812 */ /* 0x000fe400078ec0ff */
[----:B------:R-:W-:Y:S01]  /*156b0*/  SHF.L.U32 R2, R2, 0x2, RZ ;  /* 0x0000000202027819 */ /* 0x000fe200000006ff */
[----:B------:R-:W-:Y:S01]  /*156c0*/  IMAD R37, R30, 0x8, R35 ;  /* 0x000000081e257824 */ /* 0x000fe200078e0223 */
[----:B------:R-:W-:Y:S02]  /*156d0*/  LEA R4, R3, UR6, 0xa ;  /* 0x0000000603047c11 */ /* 0x000fe4000f8e50ff */
[----:B------:R-:W-:Y:S01]  /*156e0*/  LOP3.LUT R5, R2, 0x1c60, R5, 0x78, !PT ;  /* 0x00001c6002057812 */ /* 0x000fe200078e7805 */
[----:B------:R-:W-:Y:S01]  /*156f0*/  IMAD R39, R30, 0x8, R37 ;  /* 0x000000081e277824 */ /* 0x000fe200078e0225 */
[----:B------:R-:W-:-:S02]  /*15700*/  LOP3.LUT R7, R7, 0x70, RZ, 0xc0, !PT ;  /* 0x0000007007077812 */ /* 0x000fc400078ec0ff */
[----:B------:R-:W-:Y:S01]  /*15710*/  IADD3 R43, R5, R4, RZ ;  /* 0x00000004052b7210 */ /* 0x000fe20007ffe0ff */
[----:B------:R-:W-:Y:S01]  /*15720*/  IMAD R47, R30, 0x8, R39 ;  /* 0x000000081e2f7824 */ /* 0x000fe200078e0227 */
[----:B------:R-:W-:Y:S02]  /*15730*/  IADD3 R6, R7, UR6, RZ ;  /* 0x0000000607067c10 */ /* 0x000fe4000fffe0ff */
[----:B------:R-:W-:Y:S02]  /*15740*/  MOV R143, R99 ;  /* 0x00000063008f7202 */ /* 0x000fe40000000f00 */
[----:B------:R-:W-:Y:S01]  /*15750*/  MOV R22, R85 ;  /* 0x0000005500167202 */ /* 0x000fe20000000f00 */
[----:B------:R-:W-:Y:S01]  /*15760*/  IMAD.MOV.U32 R85, RZ, RZ, R49 ;  /* 0x000000ffff557224 */ /* 0x000fe200078e0031 */
[----:B------:R-:W-:Y:S02]  /*15770*/  MOV R133, R72 ;  /* 0x0000004800857202 */ /* 0x000fe40000000f00 */
[----:B------:R-:W-:-:S02]  /*15780*/  MOV R131, R73 ;  /* 0x0000004900837202 */ /* 0x000fc40000000f00 */
[----:B------:R-:W-:Y:S02]  /*15790*/  MOV R129, R60 ;  /* 0x0000003c00817202 */ /* 0x000fe40000000f00 */
[----:B------:R-:W-:Y:S02]  /*157a0*/  MOV R107, R64 ;  /* 0x00000040006b7202 */ /* 0x000fe40000000f00 */
[----:B------:R-:W-:Y:S02]  /*157b0*/  MOV R99, R48 ;  /* 0x0000003000637202 */ /* 0x000fe40000000f00 */
[----:B------:R-:W-:Y:S02]  /*157c0*/  MOV R111, R53 ;  /* 0x00000035006f7202 */ /* 0x000fe40000000f00 */
        /* <DEDUP_REMOVED lines=12> */
[----:B------:R-:W-:Y:S01]  /*15890*/  LEA.HI R3, R3, R6, RZ, 0x1f ;  /* 0x0000000603037211 */ /* 0x000fe200078ff8ff */
[----:B------:R-:W0:Y:S01]  /*158a0*/  S2R R177, SR_CTAID.X ;  /* 0x0000000000b17919 */ /* 0x000e220000002500 */
[----:B------:R-:W-:-:S04]  /*158b0*/  UIMAD UR4, UR7, UR4, URZ ;  /* 0x00000004070472a4 */ /* 0x000fc8000f8e023f */
[----:B------:R-:W-:Y:S01]  /*158c0*/  USHF.L.U32 UR8, UR4, 0x1, URZ ;  /* 0x0000000104087899 */ /* 0x000fe2000800063f */
[----:B--2---:R-:W-:-:S04]  /*158d0*/  MOV R19, R13 ;  /* 0x0000000d00137202 */ /* 0x004fc80000000f00 */
[C---:B------:R-:W-:Y:S01]  /*158e0*/  FSETP.GEU.AND P4, PT, R19.reuse, 1.175494350822287508e-38, PT ;  /* 0x008000001300780b */ /* 0x040fe20003f8e000 */
[----:B------:R-:W-:Y:S01]  /*158f0*/  FMUL R36, R19, 8388608 ;  /* 0x4b00000013247820 */ /* 0x000fe20000400000 */
[----:B------:R-:W-:Y:S02]  /*15900*/  MOV R15, R14 ;  /* 0x0000000e000f7202 */ /* 0x000fe40000000f00 */
[----:B------:R-:W-:-:S03]  /*15910*/  MOV R16, R12 ;  /* 0x0000000c00107202 */ /* 0x000fc60000000f00 */
[----:B------:R-:W-:Y:S01]  /*15920*/  IMAD.MOV.U32 R21, RZ, RZ, R15 ;  /* 0x000000ffff157224 */ /* 0x000fe200078e000f */
[----:B------:R-:W-:Y:S02]  /*15930*/  FSEL R36, R36, R19, !P4 ;  /* 0x0000001324247208 */ /* 0x000fe40006000000 */
[----:B------:R-:W-:Y:S01]  /*15940*/  MOV R161, R16 ;  /* 0x0000001000a17202 */ /* 0x000fe20000000f00 */
[C---:B------:R-:W-:Y:S01]  /*15950*/  FMUL R34, R21.reuse, 8388608 ;  /* 0x4b00000015227820 */ /* 0x040fe20000400000 */
[----:B------:R-:W-:Y:S02]  /*15960*/  FSETP.GEU.AND P3, PT, R21, 1.175494350822287508e-38, PT ;  /* 0x008000001500780b */ /* 0x000fe40003f6e000 */
[----:B------:R-:W-:Y:S01]  /*15970*/  FSETP.GT.AND P1, PT, |R17|, 8.50705917302346158658e+37, PT ;  /* 0x7e8000001100780b */ /* 0x000fe20003f24200 */
[C---:B------:R-:W-:Y:S01]  /*15980*/  FMUL R32, R161.reuse, 8388608 ;  /* 0x4b000000a1207820 */ /* 0x040fe20000400000 */
[----:B------:R-:W-:Y:S02]  /*15990*/  FSETP.GEU.AND P2, PT, R161, 1.175494350822287508e-38, PT ;  /* 0x00800000a100780b */ /* 0x000fe40003f4e000 */
[----:B------:R-:W-:-:S02]  /*159a0*/  FSEL R34, R34, R21, !P3 ;  /* 0x0000001522227208 */ /* 0x000fc40005800000 */
[----:B------:R-:W-:Y:S02]  /*159b0*/  FSEL R40, RZ, -23, P3 ;  /* 0xc1b80000ff287808 */ /* 0x000fe40001800000 */
[----:B------:R-:W-:Y:S02]  /*159c0*/  MOV R12, R69 ;  /* 0x00000045000c7202 */ /* 0x000fe40000000f00 */
[C---:B------:R-:W-:Y:S01]  /*159d0*/  FSETP.GEU.AND P3, PT, |R17|.reuse, 1.175494350822287508e-38, PT ;  /* 0x008000001100780b */ /* 0x040fe20003f6e200 */
[----:B------:R-:W-:Y:S01]  /*159e0*/  VIADD R45, R36, 0xc0cafb0d ;  /* 0xc0cafb0d242d7836 */ /* 0x000fe20000000000 */
[----:B------:R-:W-:Y:S01]  /*159f0*/  LEA R69, R30, R47, 0x3 ;  /* 0x0000002f1e457211 */ /* 0x000fe200078e18ff */
[C---:B------:R-:W-:Y:S01]  /*15a00*/  FMUL R46, R17.reuse, 8388608 ;  /* 0x4b000000112e7820 */ /* 0x040fe20000400000 */
[----:B------:R-:W-:Y:S02]  /*15a10*/  FSEL R32, R32, R161, !P2 ;  /* 0x000000a120207208 */ /* 0x000fe40005000000 */
[----:B------:R-:W-:-:S02]  /*15a20*/  FSETP.GEU.AND P5, PT, R17, 1.175494350822287508e-38, PT ;  /* 0x008000001100780b */ /* 0x000fc40003fae000 */
[----:B------:R-:W-:Y:S02]  /*15a30*/  LEA R71, R30, R69, 0x3 ;  /* 0x000000451e477211 */ /* 0x000fe400078e18ff */
[----:B------:R-:W-:Y:S02]  /*15a40*/  IADD3 R4, R32, -0x3f3504f3, RZ ;  /* 0xc0cafb0d20047810 */ /* 0x000fe40007ffe0ff */
[----:B------:R-:W-:Y:S02]  /*15a50*/  LOP3.LUT R45, R45, 0xff800000, RZ, 0xc0, !PT ;  /* 0xff8000002d2d7812 */ /* 0x000fe400078ec0ff */
[----:B------:R-:W-:Y:S01]  /*15a60*/  FSEL R46, R46, R17, !P5 ;  /* 0x000000112e2e7208 */ /* 0x000fe20006800000 */
[----:B------:R-:W-:Y:S01]  /*15a70*/  @P1 FMUL R17, R17, 0.25 ;  /* 0x3e80000011111820 */ /* 0x000fe20000400000 */
[----:B------:R-:W-:Y:S01]  /*15a80*/  LEA R61, R30, R71, 0x3 ;  /* 0x000000471e3d7211 */ /* 0x000fe200078e18ff */
[----:B------:R-:W-:Y:S01]  /*15a90*/  @P1 FMUL R27, R27, 0.25 ;  /* 0x3e8000001b1b1820 */ /* 0x000fe20000400000 */
[----:B------:R-:W-:Y:S01]  /*15aa0*/  FSEL R38, RZ, -23, P2 ;  /* 0xc1b80000ff267808 */ /* 0x000fe20001000000 */
[----:B------:R-:W-:Y:S01]  /*15ab0*/  @P1 FMUL R58, R58, 0.25 ;  /* 0x3e8000003a3a1820 */ /* 0x000fe20000400000 */
[----:B------:R-:W-:Y:S01]  /*15ac0*/  LOP3.LUT R7, R4, 0xff800000, RZ, 0xc0, !PT ;  /* 0xff80000004077812 */ /* 0x000fe200078ec0ff */
[----:B------:R-:W-:Y:S01]  /*15ad0*/  @P1 FMUL R95, R95, 0.25 ;  /* 0x3e8000005f5f1820 */ /* 0x000fe20000400000 */
        /* <DEDUP_REMOVED lines=13> */
[----:B------:R-:W-:-:S02]  /*15bb0*/  FSEL R41, RZ, -23, P4 ;  /* 0xc1b80000ff297808 */ /* 0x000fc40002000000 */
[----:B------:R-:W-:Y:S02]  /*15bc0*/  I2FP.F32.S32 R4, R45 ;  /* 0x0000002d00047245 */ /* 0x000fe40000201400 */
[----:B------:R-:W-:Y:S01]  /*15bd0*/  FSETP.GT.AND P2, PT, |R19|, 8.50705917302346158658e+37, PT ;  /* 0x7e8000001300780b */ /* 0x000fe20003f44200 */
[----:B------:R-:W-:Y:S01]  /*15be0*/  @!P3 FMUL R17, R17, 16777216 ;  /* 0x4b8000001111b820 */ /* 0x000fe20000400000 */
[----:B------:R-:W-:Y:S01]  /*15bf0*/  LEA R63, R30, R61, 0x3 ;  /* 0x0000003d1e3f7211 */ /* 0x000fe200078e18ff */
[----:B------:R-:W-:Y:S01]  /*15c00*/  @!P3 FMUL R27, R27, 16777216 ;  /* 0x4b8000001b1bb820 */ /* 0x000fe20000400000 */
        /* <DEDUP_REMOVED lines=15> */
[----:B------:R-:W-:Y:S01]  /*15d00*/  FSETP.GEU.AND P3, PT, |R19|, 1.175494350822287508e-38, PT ;  /* 0x008000001300780b */ /* 0x000fe20003f6e200 */
[----:B------:R-:W-:Y:S01]  /*15d10*/  FFMA.FTZ R41, R4, 1.1920928955078125e-07, R41 ;  /* 0x3400000004297823 */ /* 0x000fe20000010029 */
[----:B------:R-:W-:Y:S01]  /*15d20*/  LEA R65, R30, R63, 0x3 ;  /* 0x0000003f1e417211 */ /* 0x000fe200078e18ff */
[----:B------:R-:W1:Y:S01]  /*15d30*/  MUFU.RCP R4, R17 ;  /* 0x0000001100047308 */ /* 0x000e620000001000 */
[----:B------:R-:W-:-:S02]  /*15d40*/  FSETP.GT.AND P1, PT, |R21|, 8.50705917302346158658e+37, PT ;  /* 0x7e8000001500780b */ /* 0x000fc40003f24200 */
[----:B------:R-:W-:Y:S01]  /*15d50*/  LEA R67, R30, R65, 0x3 ;  /* 0x000000411e437211 */ /* 0x000fe200078e18ff */
        /* <DEDUP_REMOVED lines=17> */
[----:B------:R-:W-:Y:S01]  /*15e70*/  IMAD R73, R30, 0x8, R67 ;  /* 0x000000081e497824 */ /* 0x000fe200078e0243 */
[----:B------:R-:W-:Y:S01]  /*15e80*/  FSETP.GT.AND P2, PT, |R161|, 8.50705917302346158658e+37, PT ;  /* 0x7e800000a100780b */ /* 0x000fe20003f44200 */
        /* <DEDUP_REMOVED lines=35> */
[----:B------:R-:W-:-:S02]  /*160c0*/  LEA R77, R30, R73, 0x3 ;  /* 0x000000491e4d7211 */ /* 0x000fc400078e18ff */
[C---:B------:R-:W-:Y:S01]  /*160d0*/  FSETP.GEU.AND P1, PT, |R161|.reuse, 1.175494350822287508e-38, PT ;  /* 0x00800000a100780b */ /* 0x040fe20003f2e200 */
[C---:B-1----:R-:W-:Y:S01]  /*160e0*/  FMUL R27, R4.reuse, R27 ;  /* 0x0000001b041b7220 */ /* 0x042fe20000400000 */
        /* <DEDUP_REMOVED lines=14> */
[----:B------:R-:W-:Y:S01]  /*161d0*/  FMUL R125, R4, R74 ;  /* 0x0000004a047d7220 */ /* 0x000fe20000400000 */
[----:B------:R-:W-:Y:S01]  /*161e0*/  IMAD R75, R30, 0x8, R77 ;  /* 0x000000081e4b7824 */ /* 0x000fe200078e024d */
[----:B------:R-:W1:Y:S01]  /*161f0*/  MUFU.RCP R4, R19 ;  /* 0x0000001300047308 */ /* 0x000e620000001000 */
[----:B------:R-:W-:Y:S01]  /*16200*/  @P2 FMUL R161, R161, 0.25 ;  /* 0x3e800000a1a12820 */ /* 0x000fe20000400000 */
[----:B------:R-:W-:-:S02]  /*16210*/  I2FP.F32.S32 R5, R7 ;  /* 0x0000000700057245 */ /* 0x000fc40000201400 */
[C---:B------:R-:W-:Y:S01]  /*16220*/  LEA R57, R30.reuse, R75, 0x3 ;  /* 0x0000004b1e397211 */ /* 0x040fe200078e18ff */
[----:B------:R-:W-:Y:S01]  /*16230*/  @!P1 FMUL R161, R161, 16777216 ;  /* 0x4b800000a1a19820 */ /* 0x000fe20000400000 */
[----:B------:R-:W-:Y:S02]  /*16240*/  MOV R14, R68 ;  /* 0x00000044000e7202 */ /* 0x000fe40000000f00 */
[C---:B------:R-:W-:Y:S01]  /*16250*/  LEA R59, R30.reuse, R57, 0x3 ;  /* 0x000000391e3b7211 */ /* 0x040fe200078e18ff */
[----:B------:R-:W-:Y:S02]  /*16260*/  FFMA.FTZ R38, R5, 1.1920928955078125e-07, R38 ;  /* 0x3400000005267823 */ /* 0x000fe40000010026 */
[----:B------:R-:W2:Y:S01]  /*16270*/  MUFU.RCP R5, R161 ;  /* 0x000000a100057308 */ /* 0x000ea20000001000 */
[----:B------:R-:W-:Y:S01]  /*16280*/  LEA R87, R30, R59, 0x3 ;  /* 0x0000003b1e577211 */ /* 0x000fe200078e18ff */
[----:B------:R-:W-:Y:S01]  /*16290*/  @!P3 FMUL R21, R21, 16777216 ;  /* 0x4b8000001515b820 */ /* 0x000fe20000400000 */
        /* <DEDUP_REMOVED lines=19> */
[----:B------:R-:W-:Y:S01]  /*163d0*/  @P2 FMUL R100, R100, 0.25 ;  /* 0x3e80000064642820 */ /* 0x000fe20000400000 */
[----:B------:R-:W-:Y:S01]  /*163e0*/  @P2 FMUL R108, R108, 0.25 ;  /* 0x3e8000006c6c2820 */ /* 0x000fe20000400000 */
[----:B------:R-:W-:Y:S01]  /*163f0*/  LEA R81, R30, R83, 0x3 ;  /* 0x000000531e517211 */ /* 0x000fe200078e18ff */
[----:B------:R-:W-:Y:S01]  /*16400*/  @!P1 FMUL R12, R12, 16777216 ;  /* 0x4b8000000c0c9820 */ /* 0x000fe20000400000 */
[----:B------:R-:W-:Y:S01]  /*16410*/  @!P1 FMUL R100, R100, 16777216 ;  /* 0x4b80000064649820 */ /* 0x000fe20000400000 */
[----:B------:R-:W-:Y:S01]  /*16420*/  @!P1 FMUL R108, R108, 16777216 ;  /* 0x4b8000006c6c9820 */ /* 0x000fe20000400000 */
[----:B------:R-:W-:Y:S01]  /*16430*/  LEA R79, R30, R81, 0x3 ;  /* 0x000000511e4f7211 */ /* 0x000fe200078e18ff */
[C---:B--2---:R-:W-:Y:S01]  /*16440*/  FMUL R23, R5.reuse, R12 ;  /* 0x0000000c05177220 */ /* 0x044fe20000400000 */
[----:B------:R-:W-:Y:S01]  /*16450*/  IADD3 R49, R46, -0x3f3504f3, RZ ;  /* 0xc0cafb0d2e317810 */ /* 0x000fe20007ffe0ff */
[C---:B------:R-:W-:Y:S01]  /*16460*/  FMUL R12, R5.reuse, R100 ;  /* 0x00000064050c7220 */ /* 0x040fe20000400000 */
[----:B------:R-:W-:Y:S01]  /*16470*/  FMUL R89, R5, R108 ;  /* 0x0000006c05597220 */ /* 0x000fe20000400000 */
[----:B------:R-:W-:Y:S01]  /*16480*/  @!P3 FMUL R155, R155, 16777216 ;  /* 0x4b8000009b9bb820 */ /* 0x000fe20000400000 */
[----:B------:R-:W-:Y:S01]  /*16490*/  @!P3 FMUL R159, R159, 16777216 ;  /* 0x4b8000009f9fb820 */ /* 0x000fe20000400000 */
[----:B------:R-:W-:-:S02]  /*164a0*/  LEA R91, R30, R79, 0x3 ;  /* 0x0000004f1e5b7211 */ /* 0x000fc400078e18ff */
[----:B------:R-:W-:Y:S01]  /*164b0*/  LOP3.LUT R49, R49, 0xff800000, RZ, 0xc0, !PT ;  /* 0xff80000031317812 */ /* 0x000fe200078ec0ff */
[----:B------:R-:W-:Y:S01]  /*164c0*/  @P2 FMUL R14, R14, 0.25 ;  /* 0x3e8000000e0e2820 */ /* 0x000fe20000400000 */
[----:B------:R-:W-:Y:S01]  /*164d0*/  IADD3 R51, R34, -0x3f3504f3, RZ ;  /* 0xc0cafb0d22337810 */ /* 0x000fe20007ffe0ff */
[----:B------:R-:W-:Y:S01]  /*164e0*/  @P2 FMUL R24, R24, 0.25 ;  /* 0x3e80000018182820 */ /* 0x000fe20000400000 */
[----:B------:R-:W-:Y:S01]  /*164f0*/  @!P3 FMUL R86, R86, 16777216 ;  /* 0x4b8000005656b820 */ /* 0x000fe20000400000 */
[----:B------:R-:W-:Y:S01]  /*16500*/  @!P3 FMUL R98, R98, 16777216 ;  /* 0x4b8000006262b820 */ /* 0x000fe20000400000 */
[C---:B-1----:R-:W-:Y:S01]  /*16510*/  FMUL R16, R4.reuse, R155 ;  /* 0x0000009b04107220 */ /* 0x042fe20000400000 */
[----:B------:R-:W-:Y:S01]  /*16520*/  FMUL R85, R4, R159 ;  /* 0x0000009f04557220 */ /* 0x000fe20000400000 */
[----:B------:R-:W-:Y:S01]  /*16530*/  @P2 FMUL R20, R20, 0.25 ;  /* 0x3e80000014142820 */ /* 0x000fe20000400000 */
[----:B------:R-:W-:Y:S01]  /*16540*/  @P2 FMUL R22, R22, 0.25 ;  /* 0x3e80000016162820 */ /* 0x000fe20000400000 */
[----:B------:R-:W-:Y:S01]  /*16550*/  @P2 FMUL R102, R102, 0.25 ;  /* 0x3e80000066662820 */ /* 0x000fe20000400000 */
[----:B------:R-:W-:Y:S01]  /*16560*/  F2FP.F16.F32.PACK_AB R12, R12, R89 ;  /* 0x000000590c0c723e */ /* 0x000fe200000000ff */
[----:B------:R-:W-:Y:S01]  /*16570*/  IMAD R89, R30, 0x8, R91 ;  /* 0x000000081e597824 */ /* 0x000fe200078e025b */
[----:B------:R-:W-:Y:S01]  /*16580*/  FSEL R42, RZ, -23, P5 ;  /* 0xc1b80000ff2a7808 */ /* 0x000fe20002800000 */
[----:B------:R-:W-:Y:S01]  /*16590*/  @!P3 FMUL R135, R135, 16777216 ;  /* 0x4b8000008787b820 */ /* 0x000fe20000400000 */
[----:B------:R-:W-:Y:S01]  /*165a0*/  I2FP.F32.S32 R15, R49 ;  /* 0x00000031000f7245 */ /* 0x000fe20000201400 */
[----:B------:R-:W-:Y:S01]  /*165b0*/  @!P3 FMUL R78, R78, 16777216 ;  /* 0x4b8000004e4eb820 */ /* 0x000fe20000400000 */
[----:B------:R-:W-:Y:S01]  /*165c0*/  LOP3.LUT R51, R51, 0xff800000, RZ, 0xc0, !PT ;  /* 0xff80000033337812 */ /* 0x000fe200078ec0ff */
        /* <DEDUP_REMOVED lines=12> */
[C---:B------:R-:W-:Y:S01]  /*16690*/  FMUL R18, R4.reuse, R86 ;  /* 0x0000005604127220 */ /* 0x040fe20000400000 */
[----:B------:R-:W-:Y:S01]  /*166a0*/  FMUL R93, R4, R98 ;  /* 0x00000062045d7220 */ /* 0x000fe20000400000 */
[----:B------:R-:W-:Y:S01]  /*166b0*/  @P2 FMUL R96, R96, 0.25 ;  /* 0x3e80000060602820 */ /* 0x000fe20000400000 */
[----:B------:R-:W-:Y:S01]  /*166c0*/  @P2 FMUL R106, R106, 0.25 ;  /* 0x3e8000006a6a2820 */ /* 0x000fe20000400000 */
[----:B------:R-:W-:Y:S01]  /*166d0*/  @P2 FMUL R80, R80, 0.25 ;  /* 0x3e80000050502820 */ /* 0x000fe20000400000 */
[----:B------:R-:W-:Y:S01]  /*166e0*/  @P2 FMUL R104, R104, 0.25 ;  /* 0x3e80000068682820 */ /* 0x000fe20000400000 */
[----:B------:R-:W-:Y:S01]  /*166f0*/  @!P1 FMUL R20, R20, 16777216 ;  /* 0x4b80000014149820 */ /* 0x000fe20000400000 */
[----:B------:R-:W-:Y:S01]  /*16700*/  @!P1 FMUL R22, R22, 16777216 ;  /* 0x4b80000016169820 */ /* 0x000fe20000400000 */
[----:B------:R-:W-:Y:S01]  /*16710*/  @!P1 FMUL R102, R102, 16777216 ;  /* 0x4b80000066669820 */ /* 0x000fe20000400000 */
[----:B------:R-:W-:Y:S01]  /*16720*/  @P2 FMUL R110, R110, 0.25 ;  /* 0x3e8000006e6e2820 */ /* 0x000fe20000400000 */
[----:B------:R-:W-:Y:S01]  /*16730*/  @P2 FMUL R105, R105, 0.25 ;  /* 0x3e80000069692820 */ /* 0x000fe20000400000 */
[----:B------:R-:W-:Y:S01]  /*16740*/  @P2 FMUL R101, R101, 0.25 ;  /* 0x3e80000065652820 */ /* 0x000fe20000400000 */
[----:B------:R-:W-:Y:S01]  /*16750*/  @P2 FMUL R109, R109, 0.25 ;  /* 0x3e8000006d6d2820 */ /* 0x000fe20000400000 */
[----:B------:R-:W-:Y:S01]  /*16760*/  F2FP.F16.F32.PACK_AB R16, R16, R85 ;  /* 0x000000551010723e */ /* 0x000fe200000000ff */
[----:B------:R-:W-:Y:S01]  /*16770*/  FFMA.FTZ R42, R15, 1.1920928955078125e-07, R42 ;  /* 0x340000000f2a7823 */ /* 0x000fe2000001002a */
[----:B------:R-:W-:Y:S01]  /*16780*/  I2FP.F32.S32 R13, R51 ;  /* 0x00000033000d7245 */ /* 0x000fe20000201400 */
[C---:B------:R-:W-:Y:S01]  /*16790*/  FMUL R76, R4.reuse, R135 ;  /* 0x00000087044c7220 */ /* 0x040fe20000400000 */
[----:B------:R-:W-:Y:S01]  /*167a0*/  FMUL R6, R4, R78 ;  /* 0x0000004e04067220 */ /* 0x000fe20000400000 */
[----:B------:R-:W-:Y:S01]  /*167b0*/  LEA R85, R30, R89, 0x3 ;  /* 0x000000591e557211 */ /* 0x000fe200078e18ff */
        /* <DEDUP_REMOVED lines=10> */
[C---:B------:R-:W-:Y:S01]  /*16860*/  FMUL R15, R5.reuse, R14 ;  /* 0x0000000e050f7220 */ /* 0x040fe20000400000 */
[C---:B------:R-:W-:Y:S01]  /*16870*/  FMUL R24, R5.reuse, R24 ;  /* 0x0000001805187220 */ /* 0x040fe20000400000 */
[----:B------:R-:W-:Y:S01]  /*16880*/  @!P1 FMUL R96, R96, 16777216 ;  /* 0x4b80000060609820 */ /* 0x000fe20000400000 */
[----:B------:R-:W-:Y:S01]  /*16890*/  @!P1 FMUL R106, R106, 16777216 ;  /* 0x4b8000006a6a9820 */ /* 0x000fe20000400000 */
[----:B------:R-:W-:Y:S01]  /*168a0*/  @!P1 FMUL R80, R80, 16777216 ;  /* 0x4b80000050509820 */ /* 0x000fe20000400000 */
[----:B------:R-:W-:Y:S01]  /*168b0*/  @!P1 FMUL R104, R104, 16777216 ;  /* 0x4b80000068689820 */ /* 0x000fe20000400000 */
[C---:B------:R-:W-:Y:S01]  /*168c0*/  FMUL R4, R5.reuse, R20 ;  /* 0x0000001405047220 */ /* 0x040fe20000400000 */
[C---:B------:R-:W-:Y:S01]  /*168d0*/  FMUL R22, R5.reuse, R22 ;  /* 0x0000001605167220 */ /* 0x040fe20000400000 */
[----:B------:R-:W-:Y:S01]  /*168e0*/  FMUL R95, R5, R102 ;  /* 0x00000066055f7220 */ /* 0x000fe20000400000 */
[----:B------:R-:W-:Y:S01]  /*168f0*/  @!P1 FMUL R110, R110, 16777216 ;  /* 0x4b8000006e6e9820 */ /* 0x000fe20000400000 */
[----:B------:R-:W-:Y:S01]  /*16900*/  @!P1 FMUL R105, R105, 16777216 ;  /* 0x4b80000069699820 */ /* 0x000fe20000400000 */
[----:B------:R-:W-:Y:S01]  /*16910*/  @!P1 FMUL R101, R101, 16777216 ;  /* 0x4b80000065659820 */ /* 0x000fe20000400000 */
[----:B------:R-:W-:Y:S01]  /*16920*/  @!P1 FMUL R109, R109, 16777216 ;  /* 0x4b8000006d6d9820 */ /* 0x000fe20000400000 */
[----:B------:R-:W-:Y:S01]  /*16930*/  F2FP.F16.F32.PACK_AB R18, R18, R93 ;  /* 0x0000005d1212723e */ /* 0x000fe200000000ff */
[----:B------:R-:W-:Y:S01]  /*16940*/  FFMA.FTZ R40, R13, 1.1920928955078125e-07, R40 ;  /* 0x340000000d287823 */ /* 0x000fe20000010028 */
[----:B------:R-:W-:Y:S01]  /*16950*/  LEA R93, R30, R85, 0x3 ;  /* 0x000000551e5d7211 */ /* 0x000fe200078e18ff */
[C---:B------:R-:W-:Y:S01]  /*16960*/  FMUL R14, R5.reuse, R96 ;  /* 0x00000060050e7220 */ /* 0x040fe20000400000 */
[----:B------:R-:W-:Y:S01]  /*16970*/  IADD3 R51, R34, -R51, RZ ;  /* 0x8000003322337210 */ /* 0x000fe20007ffe0ff */
[C---:B------:R-:W-:Y:S01]  /*16980*/  FMUL R99, R5.reuse, R106 ;  /* 0x0000006a05637220 */ /* 0x040fe20000400000 */
[----:B------:R-:W-:Y:S01]  /*16990*/  IADD3 R45, R36, -R45, RZ ;  /* 0x8000002d242d7210 */ /* 0x000fe20007ffe0ff */
[C---:B------:R-:W-:Y:S01]  /*169a0*/  FMUL R13, R5.reuse, R80 ;  /* 0x00000050050d7220 */ /* 0x040fe20000400000 */
[----:B------:R-:W-:Y:S01]  /*169b0*/  FMUL R104, R5, R104 ;  /* 0x0000006805687220 */ /* 0x000fe20000400000 */
[----:B------:R-:W-:Y:S01]  /*169c0*/  F2FP.F16.F32.PACK_AB R15, R15, R24 ;  /* 0x000000180f0f723e */ /* 0x000fe200000000ff */
[C---:B------:R-:W-:Y:S01]  /*169d0*/  FMUL R21, R5.reuse, R110 ;  /* 0x0000006e05157220 */ /* 0x040fe20000400000 */
[C---:B------:R-:W-:Y:S01]  /*169e0*/  FMUL R20, R5.reuse, R101 ;  /* 0x0000006505147220 */ /* 0x040fe20000400000 */
[C---:B------:R-:W-:Y:S01]  /*169f0*/  FMUL R109, R5.reuse, R109 ;  /* 0x0000006d056d7220 */ /* 0x040fe20000400000 */
[----:B------:R-:W-:Y:S01]  /*16a00*/  FMUL R80, R5, R105 ;  /* 0x0000006905507220 */ /* 0x000fe20000400000 */
[----:B------:R-:W-:-:S02]  /*16a10*/  F2FP.F16.F32.PACK_AB R22, R22, R95 ;  /* 0x0000005f1616723e */ /* 0x000fc400000000ff */
[----:B------:R-:W-:Y:S02]  /*16a20*/  F2FP.F16.F32.PACK_AB R23, R23, R4 ;  /* 0x000000041717723e */ /* 0x000fe400000000ff */
[----:B------:R-:W-:Y:S02]  /*16a30*/  F2FP.F16.F32.PACK_AB R19, R19, R6 ;  /* 0x000000061313723e */ /* 0x000fe400000000ff */
[----:B------:R-:W-:Y:S02]  /*16a40*/  IADD3 R24, R32, -R7, RZ ;  /* 0x8000000720187210 */ /* 0x000fe40007ffe0ff */
[----:B------:R-:W-:Y:S02]  /*16a50*/  LEA R95, R30, R93, 0x3 ;  /* 0x0000005d1e5f7211 */ /* 0x000fe400078e18ff */
[----:B------:R-:W-:Y:S02]  /*16a60*/  F2FP.F16.F32.PACK_AB R4, R86, R135 ;  /* 0x000000875604723e */ /* 0x000fe400000000ff */
[----:B------:R-:W-:-:S02]  /*16a70*/  F2FP.F16.F32.PACK_AB R5, R82, R133 ;  /* 0x000000855205723e */ /* 0x000fc400000000ff */
[----:B------:R-:W-:Y:S02]  /*16a80*/  F2FP.F16.F32.PACK_AB R6, R78, R131 ;  /* 0x000000834e06723e */ /* 0x000fe400000000ff */
[----:B------:R-:W-:Y:S01]  /*16a90*/  F2FP.F16.F32.PACK_AB R7, R76, R103 ;  /* 0x000000674c07723e */ /* 0x000fe200000000ff */
[----:B------:R-:W-:Y:S01]  /*16aa0*/  BAR.SYNC.DEFER_BLOCKING 0x0 ;  /* 0x0000000000007b1d */ /* 0x000fe20000010000 */
[----:B------:R-:W-:Y:S02]  /*16ab0*/  IMAD.MOV.U32 R76, RZ, RZ, 0x3dc6b27f ;  /* 0x3dc6b27fff4c7424 */ /* 0x000fe400078e00ff */
[----:B------:R-:W-:Y:S01]  /*16ac0*/  FADD R51, R51, -1 ;  /* 0xbf80000033337421 */ /* 0x000fe20000000000 */
[----:B------:R-:W-:Y:S01]  /*16ad0*/  FADD R45, R45, -1 ;  /* 0xbf8000002d2d7421 */ /* 0x000fe20000000000 */
[----:B------:R-:W-:Y:S02]  /*16ae0*/  F2FP.F16.F32.PACK_AB R13, R13, R104 ;  /* 0x000000680d0d723e */ /* 0x000fe400000000ff */
[----:B------:R-:W-:Y:S01]  /*16af0*/  F2FP.F16.F32.PACK_AB R14, R14, R99 ;  /* 0x000000630e0e723e */ /* 0x000fe200000000ff */
[----:B------:R-:W-:Y:S01]  /*16b00*/  IMAD R99, R30, 0x8, R95 ;  /* 0x000000081e637824 */ /* 0x000fe200078e025f */
[----:B------:R-:W-:-:S04]  /*16b10*/  F2FP.F16.F32.PACK_AB R17, R17, R84 ;  /* 0x000000541111723e */ /* 0x000fc800000000ff */
[C---:B------:R-:W-:Y:S01]  /*16b20*/  LEA R101, R30.reuse, R99, 0x3 ;  /* 0x000000631e657211 */ /* 0x040fe200078e18ff */
[----:B------:R1:W-:Y:S04]  /*16b30*/  STS.128 [R43+0x280], R4 ;  /* 0x000280042b007388 */ /* 0x0003e80000000c00 */
[----:B------:R2:W-:Y:S01]  /*16b40*/  STS.128 [R43], R12 ;  /* 0x0000000c2b007388 */ /* 0x0005e20000000c00 */
[----:B------:R-:W-:Y:S01]  /*16b50*/  LEA R103, R30, R101, 0x3 ;  /* 0x000000651e677211 */ /* 0x000fe200078e18ff */
[-C--:B-1----:R-:W-:Y:S01]  /*16b60*/  FFMA.FTZ R4, R51, R76.reuse, -0.16845393180847167969 ;  /* 0xbe2c7f3033047423 */ /* 0x082fe2000001004c */
[----:B------:R-:W-:Y:S01]  /*16b70*/  FFMA.FTZ R6, R45, R76, -0.16845393180847167969 ;  /* 0xbe2c7f302d067423 */ /* 0x000fe2000001004c */
[----:B--2---:R-:W-:Y:S01]  /*16b80*/  F2FP.F16.F32.PACK_AB R12, R44, R129 ;  /* 0x000000812c0c723e */ /* 0x004fe200000000ff */
[----:B------:R-:W-:Y:S01]  /*16b90*/  FADD R44, R24, -1 ;  /* 0xbf800000182c7421 */ /* 0x000fe20000000000 */
[----:B------:R-:W-:Y:S01]  /*16ba0*/  FFMA.FTZ R4, R51, R4, 0.1716887056827545166 ;  /* 0x3e2fcf2a33047423 */ /* 0x000fe20000010004 */
[----:B------:R-:W-:-:S02]  /*16bb0*/  FFMA.FTZ R6, R45, R6, 0.1716887056827545166 ;  /* 0x3e2fcf2a2d067423 */ /* 0x000fc40000010006 */
[----:B------:R-:W-:Y:S01]  /*16bc0*/  FFMA.FTZ R15, R44, R76, -0.16845393180847167969 ;  /* 0xbe2c7f302c0f7423 */ /* 0x000fe2000001004c */
[----:B------:R-:W-:Y:S01]  /*16bd0*/  FFMA.FTZ R4, R51, R4, -0.17900948226451873779 ;  /* 0xbe374e4333047423 */ /* 0x000fe20000010004 */
[----:B------:R-:W-:Y:S01]  /*16be0*/  FFMA.FTZ R6, R45, R6, -0.17900948226451873779 ;  /* 0xbe374e432d067423 */ /* 0x000fe20000010006 */
[----:B------:R-:W-:Y:S01]  /*16bf0*/  F2FP.F16.F32.PACK_AB R20, R20, R109 ;  /* 0x0000006d1414723e */ /* 0x000fe200000000ff */
[----:B------:R1:W-:Y:S01]  /*16c00*/  STS.128 [R43+0x80], R16 ;  /* 0x000080102b007388 */ /* 0x0003e20000000c00 */
[----:B------:R-:W-:Y:S01]  /*16c10*/  F2FP.F16.F32.PACK_AB R21, R21, R80 ;  /* 0x000000501515723e */ /* 0x000fe200000000ff */
[----:B------:R-:W-:Y:S01]  /*16c20*/  FFMA.FTZ R4, R51, R4, 0.20512372255325317383 ;  /* 0x3e520bf433047423 */ /* 0x000fe20000010004 */
[----:B------:R-:W-:Y:S01]  /*16c30*/  LEA R105, R30, R103, 0x3 ;  /* 0x000000671e697211 */ /* 0x000fe200078e18ff */
[----:B------:R-:W-:Y:S01]  /*16c40*/  FFMA.FTZ R6, R45, R6, 0.20512372255325317383 ;  /* 0x3e520bf42d067423 */ /* 0x000fe20000010006 */
[----:B------:R-:W-:Y:S01]  /*16c50*/  F2FP.F16.F32.PACK_AB R13, R68, R107 ;  /* 0x0000006b440d723e */ /* 0x000fe200000000ff */
[----:B------:R2:W-:Y:S01]  /*16c60*/  STS.128 [R43+0x200], R20 ;  /* 0x000200142b007388 */ /* 0x0005e20000000c00 */
[----:B------:R-:W-:Y:S01]  /*16c70*/  LEA R107, R30, R105, 0x3 ;  /* 0x000000691e6b7211 */ /* 0x000fe200078e18ff */
[----:B------:R-:W-:Y:S01]  /*16c80*/  FFMA.FTZ R4, R51, R4, -0.24046532809734344482 ;  /* 0xbe763c8b33047423 */ /* 0x000fe20000010004 */
[----:B------:R-:W-:Y:S01]  /*16c90*/  FFMA.FTZ R6, R45, R6, -0.24046532809734344482 ;  /* 0xbe763c8b2d067423 */ /* 0x000fe20000010006 */
[----:B-1----:R-:W-:Y:S01]  /*16ca0*/  FFMA.FTZ R19, R44, R15, 0.1716887056827545166 ;  /* 0x3e2fcf2a2c137423 */ /* 0x002fe2000001000f */
[----:B------:R-:W-:Y:S01]  /*16cb0*/  LEA R109, R30, R107, 0x3 ;  /* 0x0000006b1e6d7211 */ /* 0x000fe200078e18ff */
[----:B------:R-:W-:-:S02]  /*16cc0*/  FFMA.FTZ R4, R51, R4, 0.28857114911079406738 ;  /* 0x3e93bf9933047423 */ /* 0x000fc40000010004 */
[----:B--2---:R-:W-:Y:S01]  /*16cd0*/  FFMA.FTZ R21, R44, R19, -0.17900948226451873779 ;  /* 0xbe374e432c157423 */ /* 0x004fe20000010013 */
[----:B------:R-:W-:-:S03]  /*16ce0*/  FFMA.FTZ R6, R45, R6, 0.28857114911079406738 ;  /* 0x3e93bf992d067423 */ /* 0x000fc60000010006 */
[----:B------:R-:W-:Y:S01]  /*16cf0*/  FFMA.FTZ R21, R44, R21, 0.20512372255325317383 ;  /* 0x3e520bf42c157423 */ /* 0x000fe20000010015 */
[----:B------:R-:W-:Y:S01]  /*16d00*/  IADD3 R49, R46, -R49, RZ ;  /* 0x800000312e317210 */ /* 0x000fe20007ffe0ff */
[----:B------:R-:W-:Y:S01]  /*16d10*/  FFMA.FTZ R4, R51, R4, -0.36067417263984680176 ;  /* 0xbeb8aa4933047423 */ /* 0x000fe20000010004 */
[----:B------:R-:W-:Y:S01]  /*16d20*/  F2FP.F16.F32.PACK_AB R18, R58, R111 ;  /* 0x0000006f3a12723e */ /* 0x000fe200000000ff */
[----:B------:R-:W-:Y:S01]  /*16d30*/  FFMA.FTZ R21, R44, R21, -0.24046532809734344482 ;  /* 0xbe763c8b2c157423 */ /* 0x000fe20000010015 */
[----:B------:R-:W-:Y:S01]  /*16d40*/  FFMA.FTZ R6, R45, R6, -0.36067417263984680176 ;  /* 0xbeb8aa492d067423 */ /* 0x000fe20000010006 */
[----:B------:R-:W-:Y:S01]  /*16d50*/  IMAD R111, R30, 0x8, R109 ;  /* 0x000000081e6f7824 */ /* 0x000fe200078e026d */
[----:B------:R-:W-:Y:S02]  /*16d60*/  F2FP.F16.F32.PACK_AB R14, R60, R113 ;  /* 0x000000713c0e723e */ /* 0x000fe400000000ff */
[----:B------:R-:W-:Y:S01]  /*16d70*/  F2FP.F16.F32.PACK_AB R15, R26, R55 ;  /* 0x000000371a0f723e */ /* 0x000fe200000000ff */
[----:B------:R-:W-:Y:S01]  /*16d80*/  FFMA.FTZ R23, R44, R21, 0.28857114911079406738 ;  /* 0x3e93bf992c177423 */ /* 0x000fe20000010015 */
[----:B------:R-:W-:Y:S01]  /*16d90*/  FADD R49, R49, -1 ;  /* 0xbf80000031317421 */ /* 0x000fe20000000000 */
[----:B------:R-:W-:Y:S01]  /*16da0*/  FFMA.FTZ R4, R51, R4, 0.48089820146560668945 ;  /* 0x3ef6384a33047423 */ /* 0x000fe20000010004 */
[----:B------:R-:W-:Y:S01]  /*16db0*/  FFMA.FTZ R6, R45, R6, 0.48089820146560668945 ;  /* 0x3ef6384a2d067423 */ /* 0x000fe20000010006 */
[----:B------:R-:W-:Y:S01]  /*16dc0*/  LEA R113, R30, R111, 0x3 ;  /* 0x0000006f1e717211 */ /* 0x000fe200078e18ff */
[----:B------:R1:W-:Y:S01]  /*16dd0*/  STS.128 [R43+0x100], R12 ;  /* 0x0001000c2b007388 */ /* 0x0003e20000000c00 */
[----:B------:R-:W-:Y:S01]  /*16de0*/  FFMA.FTZ R23, R44, R23, -0.36067417263984680176 ;  /* 0xbeb8aa492c177423 */ /* 0x000fe20000010017 */
[----:B------:R-:W-:Y:S01]  /*16df0*/  FFMA.FTZ R4, R51, R4, -0.72134751081466674805 ;  /* 0xbf38aa3b33047423 */ /* 0x000fe20000010004 */
[----:B------:R-:W-:Y:S01]  /*16e00*/  FFMA.FTZ R6, R45, R6, -0.72134751081466674805 ;  /* 0xbf38aa3b2d067423 */ /* 0x000fe20000010006 */
[----:B------:R-:W-:-:S02]  /*16e10*/  F2FP.F16.F32.PACK_AB R17, R66, R119 ;  /* 0x000000774211723e */ /* 0x000fc400000000ff */
[----:B------:R-:W-:Y:S01]  /*16e20*/  LEA R119, R30, R113, 0x3 ;  /* 0x000000711e777211 */ /* 0x000fe200078e18ff */
[----:B------:R-:W-:Y:S01]  /*16e30*/  FFMA.FTZ R5, R44, R23, 0.48089820146560668945 ;  /* 0x3ef6384a2c057423 */ /* 0x000fe20000010017 */
[----:B------:R-:W-:Y:S01]  /*16e40*/  FMUL R4, R51, R4 ;  /* 0x0000000433047220 */ /* 0x000fe20000400000 */
[----:B------:R-:W-:Y:S01]  /*16e50*/  FMUL R6, R45, R6 ;  /* 0x000000062d067220 */ /* 0x000fe20000400000 */
[----:B------:R-:W-:Y:S01]  /*16e60*/  F2FP.F16.F32.PACK_AB R24, R70, R123 ;  /* 0x0000007b4618723e */ /* 0x000fe200000000ff */
[----:B-1----:R-:W-:Y:S01]  /*16e70*/  FFMA.FTZ R12, R49, R76, -0.16845393180847167969 ;  /* 0xbe2c7f30310c7423 */ /* 0x002fe2000001004c */
[----:B------:R-:W-:-:S03]  /*16e80*/  LEA R123, R30, R119, 0x3 ;  /* 0x000000771e7b7211 */ /* 0x000fc600078e18ff */
[----:B------:R-:W-:Y:S01]  /*16e90*/  FFMA.FTZ R12, R49, R12, 0.1716887056827545166 ;  /* 0x3e2fcf2a310c7423 */ /* 0x000fe2000001000c */
[----:B------:R-:W-:Y:S01]  /*16ea0*/  FFMA.FTZ R5, R44, R5, -0.72134751081466674805 ;  /* 0xbf38aa3b2c057423 */ /* 0x000fe20000010005 */
[----:B------:R-:W-:Y:S01]  /*16eb0*/  FMUL R4, R51, R4 ;  /* 0x0000000433047220 */ /* 0x000fe20000400000 */
[----:B------:R-:W-:Y:S01]  /*16ec0*/  FMUL R6, R45, R6 ;  /* 0x000000062d067220 */ /* 0x000fe20000400000 */
[----:B------:R-:W-:Y:S01]  /*16ed0*/  FFMA.FTZ R12, R49, R12, -0.17900948226451873779 ;  /* 0xbe374e43310c7423 */ /* 0x000fe2000001000c */
[----:B------:R-:W-:Y:S02]  /*16ee0*/  IMAD R7, R30, 0x8, R123 ;  /* 0x000000081e077824 */ /* 0x000fe400078e027b */
[----:B------:R-:W-:Y:S01]  /*16ef0*/  FMUL R5, R44, R5 ;  /* 0x000000052c057220 */ /* 0x000fe20000400000 */
[----:B------:R-:W-:Y:S01]  /*16f00*/  FFMA.FTZ R51, R51, 1.4426950216293334961, R4 ;  /* 0x3fb8aa3b33337823 */ /* 0x000fe20000010004 */
[----:B------:R-:W-:Y:S01]  /*16f10*/  FFMA.FTZ R12, R49, R12, 0.20512372255325317383 ;  /* 0x3e520bf4310c7423 */ /* 0x000fe2000001000c */
[----:B------:R-:W-:Y:S01]  /*16f20*/  ISETP.GE.U32.AND P1, PT, R32, 0x7f800000, PT ;  /* 0x7f8000002000780c */ /* 0x000fe20003f26070 */
[----:B------:R-:W-:Y:S01]  /*16f30*/  FFMA.FTZ R6, R45, 1.4426950216293334961, R6 ;  /* 0x3fb8aa3b2d067823 */ /* 0x000fe20000010006 */
[----:B------:R-:W-:Y:S01]  /*16f40*/  F2FP.F16.F32.PACK_AB R22, R56, R115 ;  /* 0x000000733816723e */ /* 0x000fe200000000ff */
[----:B------:R-:W-:Y:S01]  /*16f50*/  FMUL R5, R44, R5 ;  /* 0x000000052c057220 */ /* 0x000fe20000400000 */
[----:B------:R-:W-:Y:S01]  /*16f60*/  LEA R13, R30, R7, 0x3 ;  /* 0x000000071e0d7211 */ /* 0x000fe200078e18ff */
[----:B------:R-:W-:Y:S01]  /*16f70*/  FFMA.FTZ R12, R49, R12, -0.24046532809734344482 ;  /* 0xbe763c8b310c7423 */ /* 0x000fe2000001000c */
[----:B------:R-:W-:Y:S01]  /*16f80*/  FADD R115, R40, R51 ;  /* 0x0000003328737221 */ /* 0x000fe20000000000 */
[----:B------:R-:W-:Y:S01]  /*16f90*/  FADD R116, R41, R6 ;  /* 0x0000000629747221 */ /* 0x000fe20000000000 */
[----:B------:R-:W-:Y:S01]  /*16fa0*/  ISETP.GE.U32.AND P4, PT, R36, 0x7f800000, PT ;  /* 0x7f8000002400780c */ /* 0x000fe20003f86070 */
[----:B------:R-:W1:Y:S01]  /*16fb0*/  LDC.64 R40, c[0x0][0x228] ;  /* 0x00008a00ff287b82 */ /* 0x000e620000000a00 */
[----:B------:R-:W-:Y:S01]  /*16fc0*/  F2FP.F16.F32.PACK_AB R16, R74, R127 ;  /* 0x0000007f4a10723e */ /* 0x000fe200000000ff */
[----:B------:R-:W-:Y:S01]  /*16fd0*/  FFMA.FTZ R5, R44, 1.4426950216293334961, R5 ;  /* 0x3fb8aa3b2c057823 */ /* 0x000fe20000010005 */
[----:B------:R-:W-:Y:S01]  /*16fe0*/  F2FP.F16.F32.PACK_AB R19, R25, R52 ;  /* 0x000000341913723e */ /* 0x000fe200000000ff */
[----:B------:R-:W-:Y:S01]  /*16ff0*/  FFMA.FTZ R12, R49, R12, 0.28857114911079406738 ;  /* 0x3e93bf99310c7423 */ /* 0x000fe2000001000c */
[----:B------:R-:W-:Y:S01]  /*17000*/  LEA R15, R30, R13, 0x3 ;  /* 0x0000000d1e0f7211 */ /* 0x000fe200078e18ff */
[----:B------:R-:W-:Y:S01]  /*17010*/  FADD R114, R38, R5 ;  /* 0x0000000526727221 */ /* 0x000fe20000000000 */
[----:B------:R-:W-:Y:S01]  /*17020*/  ISETP.GE.U32.AND P6, PT, R34, 0x7f800000, PT ;  /* 0x7f8000002200780c */ /* 0x000fe20003fc6070 */
[----:B------:R2:W-:Y:S01]  /*17030*/  STS.128 [R43+0x300], R16 ;  /* 0x000300102b007388 */ /* 0x0005e20000000c00 */
[----:B0-----:R-:W-:Y:S01]  /*17040*/  SHF.L.U32 R177, R177, 0x5, RZ ;  /* 0x00000005b1b17819 */ /* 0x001fe200000006ff */
[----:B------:R-:W-:Y:S01]  /*17050*/  FFMA.FTZ R12, R49, R12, -0.36067417263984680176 ;  /* 0xbeb8aa49310c7423 */ /* 0x000fe2000001000c */
[----:B------:R-:W-:-:S02]  /*17060*/  @P1 MOV R5, 0x7f800000 ;  /* 0x7f80000000051802 */ /* 0x000fc40000000f00 */
[----:B------:R-:W-:Y:S01]  /*17070*/  LOP3.LUT R177, R177, 0x1f, R112, 0xf8, !PT ;  /* 0x0000001fb1b17812 */ /* 0x000fe200078ef870 */
[----:B------:R-:W-:Y:S01]  /*17080*/  FFMA.FTZ R12, R49, R12, 0.48089820146560668945 ;  /* 0x3ef6384a310c7423 */ /* 0x000fe2000001000c */
[----:B------:R-:W-:Y:S01]  /*17090*/  F2FP.F16.F32.PACK_AB R20, R72, R125 ;  /* 0x0000007d4814723e */ /* 0x000fe200000000ff */
[----:B------:R-:W-:Y:S01]  /*170a0*/  @P1 FFMA.FTZ R114, R32, R5, +INF ;  /* 0x7f80000020721423 */ /* 0x000fe20000010005 */
[----:B------:R-:W-:Y:S02]  /*170b0*/  F2FP.F16.F32.PACK_AB R21, R64, R121 ;  /* 0x000000794015723e */ /* 0x000fe400000000ff */
[----:B------:R-:W-:Y:S01]  /*170c0*/  F2FP.F16.F32.PACK_AB R23, R48, R53 ;  /* 0x000000353017723e */ /* 0x000fe200000000ff */
[----:B--2---:R-:W-:Y:S01]  /*170d0*/  IMAD R17, R30, 0x8, R15 ;  /* 0x000000081e117824 */ /* 0x004fe200078e020f */
[----:B------:R-:W-:Y:S02]  /*170e0*/  F2FP.F16.F32.PACK_AB R25, R62, R117 ;  /* 0x000000753e19723e */ /* 0x000fe400000000ff */
[----:B------:R-:W-:-:S02]  /*170f0*/  F2FP.F16.F32.PACK_AB R26, R54, R97 ;  /* 0x00000061361a723e */ /* 0x000fc400000000ff */
[----:B------:R-:W-:Y:S02]  /*17100*/  F2FP.F16.F32.PACK_AB R27, R27, R50 ;  /* 0x000000321b1b723e */ /* 0x000fe400000000ff */
[----:B------:R-:W-:Y:S01]  /*17110*/  LEA R19, R30, R17, 0x3 ;  /* 0x000000111e137211 */ /* 0x000fe200078e18ff */
[----:B------:R-:W-:Y:S01]  /*17120*/  FFMA.FTZ R12, R49, R12, -0.72134751081466674805 ;  /* 0xbf38aa3b310c7423 */ /* 0x000fe2000001000c */
[----:B------:R-:W-:Y:S01]  /*17130*/  ISETP.GE.U32.AND P5, PT, R46, 0x7f800000, PT ;  /* 0x7f8000002e00780c */ /* 0x000fe20003fa6070 */
[----:B------:R-:W-:Y:S01]  /*17140*/  IMAD R4, R177, UR5, RZ ;  /* 0x00000005b1047c24 */ /* 0x000fe2000f8e02ff */
[----:B------:R-:W-:Y:S01]  /*17150*/  @P4 MOV R5, 0x7f800000 ;  /* 0x7f80000000054802 */ /* 0x000fe20000000f00 */
[----:B------:R0:W-:Y:S01]  /*17160*/  STS.128 [R43+0x180], R20 ;  /* 0x000180142b007388 */ /* 0x0001e20000000c00 */
[----:B------:R-:W-:-:S03]  /*17170*/  FMUL R12, R49, R12 ;  /* 0x0000000c310c7220 */ /* 0x000fc60000400000 */
[----:B------:R2:W-:Y:S01]  /*17180*/  STS.128 [R43+0x380], R24 ;  /* 0x000380182b007388 */ /* 0x0005e20000000c00 */
[----:B------:R-:W-:Y:S01]  /*17190*/  @P4 FFMA.FTZ R116, R36, R5, +INF ;  /* 0x7f80000024744423 */ /* 0x000fe20000010005 */
[C---:B------:R-:W-:Y:S01]  /*171a0*/  SHF.L.U32 R5, R4.reuse, 0x1, RZ ;  /* 0x0000000104057819 */ /* 0x040fe200000006ff */
[----:B------:R-:W-:Y:S01]  /*171b0*/  UIMAD.WIDE UR4, UR4, 0x2, URZ ;  /* 0x00000002040478a5 */ /* 0x000fe2000f8e023f */
[----:B------:R-:W-:Y:S01]  /*171c0*/  FMUL R12, R49, R12 ;  /* 0x0000000c310c7220 */ /* 0x000fe20000400000 */
[----:B------:R-:W-:-:S04]  /*171d0*/  IMAD.HI R4, R4, 0x2, RZ ;  /* 0x0000000204047827 */ /* 0x000fc800078e02ff */
[----:B0-----:R-:W-:Y:S02]  /*171e0*/  IMAD R21, R30, 0x8, R19 ;  /* 0x000000081e157824 */ /* 0x001fe400078e0213 */
[----:B--2---:R-:W-:-:S03]  /*171f0*/  @P6 IMAD.MOV.U32 R43, RZ, RZ, 0x7f800000 ;  /* 0x7f800000ff2b6424 */ /* 0x004fc600078e00ff */
[----:B------:R-:W-:Y:S01]  /*17200*/  LEA R23, R30, R21, 0x3 ;  /* 0x000000151e177211 */ /* 0x000fe200078e18ff */
[----:B------:R-:W-:Y:S01]  /*17210*/  ULDC UR4, c[0x0][0x27c] ;  /* 0x00009f0000047ab9 */ /* 0x000fe20000000800 */
[----:B------:R-:W-:Y:S01]  /*17220*/  @P6 FFMA.FTZ R115, R34, R43, +INF ;  /* 0x7f80000022736423 */ /* 0x000fe2000001002b */
[----:B-1----:R-:W-:Y:S01]  /*17230*/  IADD3 R158, P4, P6, R5, UR8, R40 ;  /* 0x00000008059e7c10 */ /* 0x002fe2000fe9e028 */
[----:B------:R-:W-:Y:S01]  /*17240*/  FFMA.FTZ R49, R49, 1.4426950216293334961, R12 ;  /* 0x3fb8aa3b31317823 */ /* 0x000fe2000001000c */
[----:B------:R-:W-:Y:S02]  /*17250*/  LEA R25, R30, R23, 0x3 ;  /* 0x000000171e197211 */ /* 0x000fe400078e18ff */
[----:B------:R-:W-:Y:S02]  /*17260*/  @P5 MOV R43, 0x7f800000 ;  /* 0x7f800000002b5802 */ /* 0x000fe40000000f00 */
[----:B------:R-:W-:Y:S02]  /*17270*/  IADD3.X R176, R4, UR5, R41, P4, P6 ;  /* 0x0000000504b07c10 */ /* 0x000fe4000a7ec429 */
[----:B------:R-:W-:-:S02]  /*17280*/  LEA R40, P4, R28, R158, 0x1 ;  /* 0x0000009e1c287211 */ /* 0x000fc400078808ff */
[-C--:B------:R-:W-:Y:S01]  /*17290*/  LEA R44, P6, R29, R158.reuse, 0x1 ;  /* 0x0000009e1d2c7211 */ /* 0x080fe200078c08ff */
[----:B------:R-:W-:Y:S01]  /*172a0*/  FADD R117, R42, R49 ;  /* 0x000000312a757221 */ /* 0x000fe20000000000 */
[----:B------:R-:W-:Y:S01]  /*172b0*/  LEA R27, R30, R25, 0x3 ;  /* 0x000000191e1b7211 */ /* 0x000fe200078e18ff */
[----:B------:R-:W-:Y:S01]  /*172c0*/  @P5 FFMA.FTZ R117, R46, R43, +INF ;  /* 0x7f8000002e755423 */ /* 0x000fe2000001002b */
[----:B------:R-:W-:Y:S02]  /*172d0*/  LEA R42, P5, R31, R158, 0x1 ;  /* 0x0000009e1f2a7211 */ /* 0x000fe400078a08ff */
[-C--:B------:R-:W-:Y:S02]  /*172e0*/  LEA.HI.X.SX32 R41, R28, R176.reuse, 0x1, P4 ;  /* 0x000000b01c297211 */ /* 0x080fe400020f0eff */
[----:B------:R-:W-:Y:S02]  /*172f0*/  LEA.HI.X.SX32 R45, R29, R176, 0x1, P6 ;  /* 0x000000b01d2d7211 */ /* 0x000fe400030f0eff */
[----:B------:R-:W-:-:S02]  /*17300*/  LEA R48, P4, R33, R158, 0x1 ;  /* 0x0000009e21307211 */ /* 0x000fc400078808ff */
[----:B------:R-:W-:Y:S01]  /*17310*/  LEA R50, P6, R35, R158, 0x1 ;  /* 0x0000009e23327211 */ /* 0x000fe200078c08ff */
[----:B------:R-:W-:Y:S01]  /*17320*/  IMAD R141, R30, 0x8, R27 ;  /* 0x000000081e8d7824 */ /* 0x000fe200078e021b */
[----:B------:R-:W-:Y:S02]  /*17330*/  LEA.HI.X.SX32 R43, R31, R176, 0x1, P5 ;  /* 0x000000b01f2b7211 */ /* 0x000fe400028f0eff */
[----:B------:R-:W-:Y:S02]  /*17340*/  LEA R52, P5, R37, R158, 0x1 ;  /* 0x0000009e25347211 */ /* 0x000fe400078a08ff */
[-C--:B------:R-:W-:Y:S02]  /*17350*/  LEA.HI.X.SX32 R49, R33, R176.reuse, 0x1, P4 ;  /* 0x000000b021317211 */ /* 0x080fe400020f0eff */
[----:B------:R-:W-:Y:S02]  /*17360*/  LEA.HI.X.SX32 R51, R35, R176, 0x1, P6 ;  /* 0x000000b023337211 */ /* 0x000fe400030f0eff */
[----:B------:R-:W-:-:S02]  /*17370*/  LEA R54, P4, R39, R158, 0x1 ;  /* 0x0000009e27367211 */ /* 0x000fc400078808ff */
[----:B------:R-:W-:Y:S02]  /*17380*/  LEA R96, P6, R47, R158, 0x1 ;  /* 0x0000009e2f607211 */ /* 0x000fe400078c08ff */
[----:B------:R-:W-:Y:S02]  /*17390*/  LEA R143, R30, R141, 0x3 ;  /* 0x0000008d1e8f7211 */ /* 0x000fe400078e18ff */
[----:B------:R-:W-:Y:S02]  /*173a0*/  LEA.HI.X.SX32 R53, R37, R176, 0x1, P5 ;  /* 0x000000b025357211 */ /* 0x000fe400028f0eff */
[----:B------:R-:W-:Y:S02]  /*173b0*/  LEA R68, P5, R69, R158, 0x1 ;  /* 0x0000009e45447211 */ /* 0x000fe400078a08ff */
[-C--:B------:R-:W-:Y:S02]  /*173c0*/  LEA.HI.X.SX32 R55, R39, R176.reuse, 0x1, P4 ;  /* 0x000000b027377211 */ /* 0x080fe400020f0eff */
[----:B------:R-:W-:-:S02]  /*173d0*/  LEA.HI.X.SX32 R97, R47, R176, 0x1, P6 ;  /* 0x000000b02f617211 */ /* 0x000fc400030f0eff */
[-C--:B------:R-:W-:Y:S02]  /*173e0*/  LEA R70, P4, R71, R158.reuse, 0x1 ;  /* 0x0000009e47467211 */ /* 0x080fe400078808ff */
[----:B------:R-:W-:Y:S02]  /*173f0*/  LEA R60, P6, R61, R158, 0x1 ;  /* 0x0000009e3d3c7211 */ /* 0x000fe400078c08ff */
[----:B------:R-:W-:Y:S02]  /*17400*/  LEA R145, R30, R143, 0x3 ;  /* 0x0000008f1e917211 */ /* 0x000fe400078e18ff */
[----:B------:R-:W-:Y:S02]  /*17410*/  LEA.HI.X.SX32 R69, R69, R176, 0x1, P5 ;  /* 0x000000b045457211 */ /* 0x000fe400028f0eff */
[----:B------:R-:W-:Y:S02]  /*17420*/  LEA R62, P5, R63, R158, 0x1 ;  /* 0x0000009e3f3e7211 */ /* 0x000fe400078a08ff */
[----:B------:R-:W-:-:S02]  /*17430*/  LEA.HI.X.SX32 R71, R71, R176, 0x1, P4 ;  /* 0x000000b047477211 */ /* 0x000fc400020f0eff */
[----:B------:R-:W-:Y:S02]  /*17440*/  LEA.HI.X.SX32 R61, R61, R176, 0x1, P6 ;  /* 0x000000b03d3d7211 */ /* 0x000fe400030f0eff */
[C---:B------:R-:W-:Y:S02]  /*17450*/  LEA R147, R30.reuse, R145, 0x3 ;  /* 0x000000911e937211 */ /* 0x040fe400078e18ff */
[-C--:B------:R-:W-:Y:S02]  /*17460*/  LEA R64, P4, R65, R158.reuse, 0x1 ;  /* 0x0000009e41407211 */ /* 0x080fe400078808ff */
[----:B------:R-:W-:Y:S02]  /*17470*/  LEA R66, P6, R67, R158, 0x1 ;  /* 0x0000009e43427211 */ /* 0x000fe400078c08ff */
[----:B------:R-:W-:Y:S01]  /*17480*/  LEA.HI.X.SX32 R63, R63, R176, 0x1, P5 ;  /* 0x000000b03f3f7211 */ /* 0x000fe200028f0eff */
[----:B------:R-:W-:Y:S01]  /*17490*/  IMAD R149, R30, 0x8, R147 ;  /* 0x000000081e957824 */ /* 0x000fe200078e0293 */
[----:B------:R-:W-:-:S02]  /*174a0*/  LEA R72, P5, R73, R158, 0x1 ;  /* 0x0000009e49487211 */ /* 0x000fc400078a08ff */
[-C--:B------:R-:W-:Y:S02]  /*174b0*/  LEA.HI.X.SX32 R65, R65, R176.reuse, 0x1, P4 ;  /* 0x000000b041417211 */ /* 0x080fe400020f0eff */
[----:B------:R-:W-:Y:S02]  /*174c0*/  LEA.HI.X.SX32 R67, R67, R176, 0x1, P6 ;  /* 0x000000b043437211 */ /* 0x000fe400030f0eff */
[-C--:B------:R-:W-:Y:S02]  /*174d0*/  LEA R76, P4, R77, R158.reuse, 0x1 ;  /* 0x0000009e4d4c7211 */ /* 0x080fe400078808ff */
[----:B------:R-:W-:Y:S02]  /*174e0*/  LEA R74, P6, R75, R158, 0x1 ;  /* 0x0000009e4b4a7211 */ /* 0x000fe400078c08ff */
[----:B------:R-:W-:Y:S02]  /*174f0*/  LEA.HI.X.SX32 R73, R73, R176, 0x1, P5 ;  /* 0x000000b049497211 */ /* 0x000fe400028f0eff */
[----:B------:R-:W-:-:S02]  /*17500*/  LEA R56, P5, R57, R158, 0x1 ;  /* 0x0000009e39387211 */ /* 0x000fc400078a08ff */
[-C--:B------:R-:W-:Y:S02]  /*17510*/  LEA.HI.X.SX32 R77, R77, R176.reuse, 0x1, P4 ;  /* 0x000000b04d4d7211 */ /* 0x080fe400020f0eff */
[----:B------:R-:W-:Y:S02]  /*17520*/  LEA.HI.X.SX32 R75, R75, R176, 0x1, P6 ;  /* 0x000000b04b4b7211 */ /* 0x000fe400030f0eff */
[----:B------:R-:W-:Y:S02]  /*17530*/  LEA R151, R30, R149, 0x3 ;  /* 0x000000951e977211 */ /* 0x000fe400078e18ff */
[-C--:B------:R-:W-:Y:S02]  /*17540*/  LEA R58, P4, R59, R158.reuse, 0x1 ;  /* 0x0000009e3b3a7211 */ /* 0x080fe400078808ff */
[----:B------:R-:W-:Y:S02]  /*17550*/  LEA R86, P6, R87, R158, 0x1 ;  /* 0x0000009e57567211 */ /* 0x000fe400078c08ff */
[----:B------:R-:W-:-:S02]  /*17560*/  LEA.HI.X.SX32 R57, R57, R176, 0x1, P5 ;  /* 0x000000b039397211 */ /* 0x000fc400028f0eff */
[----:B------:R-:W-:Y:S02]  /*17570*/  LEA R153, R30, R151, 0x3 ;  /* 0x000000971e997211 */ /* 0x000fe400078e18ff */
[----:B------:R-:W-:Y:S02]  /*17580*/  LEA R82, P5, R83, R158, 0x1 ;  /* 0x0000009e53527211 */ /* 0x000fe400078a08ff */
[-C--:B------:R-:W-:Y:S02]  /*17590*/  LEA.HI.X.SX32 R59, R59, R176.reuse, 0x1, P4 ;  /* 0x000000b03b3b7211 */ /* 0x080fe400020f0eff */
[----:B------:R-:W-:Y:S02]  /*175a0*/  LEA.HI.X.SX32 R87, R87, R176, 0x1, P6 ;  /* 0x000000b057577211 */ /* 0x000fe400030f0eff */
[-C--:B------:R-:W-:Y:S02]  /*175b0*/  LEA R80, P4, R81, R158.reuse, 0x1 ;  /* 0x0000009e51507211 */ /* 0x080fe400078808ff */
[----:B------:R-:W-:-:S02]  /*175c0*/  LEA R78, P6, R79, R158, 0x1 ;  /* 0x0000009e4f4e7211 */ /* 0x000fc400078c08ff */
[----:B------:R-:W-:Y:S02]  /*175d0*/  LEA R155, R30, R153, 0x3 ;  /* 0x000000991e9b7211 */ /* 0x000fe400078e18ff */
[----:B------:R-:W-:Y:S02]  /*175e0*/  LEA.HI.X.SX32 R83, R83, R176, 0x1, P5 ;  /* 0x000000b053537211 */ /* 0x000fe400028f0eff */
        /* <DEDUP_REMOVED lines=24> */
[-C--:B------:R-:W-:Y:S02]  /*17770*/  LEA R108, P4, R109, R158.reuse, 0x1 ;  /* 0x0000009e6d6c7211 */ /* 0x080fe400078808ff */
[----:B------:R-:W-:Y:S02]  /*17780*/  LEA R110, P6, R111, R158, 0x1 ;  /* 0x0000009e6f6e7211 */ /* 0x000fe400078c08ff */
[----:B------:R-:W-:Y:S02]  /*17790*/  LEA R165, R30, R163, 0x3 ;  /* 0x000000a31ea57211 */ /* 0x000fe400078e18ff */
[----:B------:R-:W-:Y:S02]  /*177a0*/  LEA.HI.X.SX32 R107, R107, R176, 0x1, P5 ;  /* 0x000000b06b6b7211 */ /* 0x000fe400028f0eff */
[----:B------:R-:W-:-:S02]  /*177b0*/  LEA R112, P5, R113, R158, 0x1 ;  /* 0x0000009e71707211 */ /* 0x000fc400078a08ff */
[-C--:B------:R-:W-:Y:S02]  /*177c0*/  LEA.HI.X.SX32 R109, R109, R176.reuse, 0x1, P4 ;  /* 0x000000b06d6d7211 */ /* 0x080fe400020f0eff */
[----:B------:R-:W-:Y:S01]  /*177d0*/  LEA.HI.X.SX32 R111, R111, R176, 0x1, P6 ;  /* 0x000000b06f6f7211 */ /* 0x000fe200030f0eff */
[----:B------:R-:W-:Y:S01]  /*177e0*/  IMAD R169, R30, 0x8, R165 ;  /* 0x000000081ea97824 */ /* 0x000fe200078e02a5 */
[-C--:B------:R-:W-:Y:S02]  /*177f0*/  LEA R118, P4, R119, R158.reuse, 0x1 ;  /* 0x0000009e77767211 */ /* 0x080fe400078808ff */
[----:B------:R-:W-:Y:S02]  /*17800*/  LEA R120, P6, R123, R158, 0x1 ;  /* 0x0000009e7b787211 */ /* 0x000fe400078c08ff */
[----:B------:R-:W-:Y:S02]  /*17810*/  LEA.HI.X.SX32 R113, R113, R176, 0x1, P5 ;  /* 0x000000b071717211 */ /* 0x000fe400028f0eff */
[----:B------:R-:W-:-:S02]  /*17820*/  LEA R122, P5, R7, R158, 0x1 ;  /* 0x0000009e077a7211 */ /* 0x000fc400078a08ff */
[-C--:B------:R-:W-:Y:S02]  /*17830*/  LEA.HI.X.SX32 R119, R119, R176.reuse, 0x1, P4 ;  /* 0x000000b077777211 */ /* 0x080fe400020f0eff */
[----:B------:R-:W-:Y:S02]  /*17840*/  LEA.HI.X.SX32 R121, R123, R176, 0x1, P6 ;  /* 0x000000b07b797211 */ /* 0x000fe400030f0eff */
[-C--:B------:R-:W-:Y:S02]  /*17850*/  LEA R124, P4, R13, R158.reuse, 0x1 ;  /* 0x0000009e0d7c7211 */ /* 0x080fe400078808ff */
[----:B------:R-:W-:Y:S02]  /*17860*/  LEA R126, P6, R15, R158, 0x1 ;  /* 0x0000009e0f7e7211 */ /* 0x000fe400078c08ff */
[----:B------:R-:W-:Y:S02]  /*17870*/  LEA R171, R30, R169, 0x3 ;  /* 0x000000a91eab7211 */ /* 0x000fe400078e18ff */
[----:B------:R-:W-:Y:S01]  /*17880*/  LEA.HI.X.SX32 R123, R7, R176, 0x1, P5 ;  /* 0x000000b0077b7211 */ /* 0x000fe200028f0eff */
[----:B------:R-:W-:Y:S01]  /*17890*/  BAR.SYNC.DEFER_BLOCKING 0x0 ;  /* 0x0000000000007b1d */ /* 0x000fe20000010000 */
        /* <DEDUP_REMOVED lines=12> */
[----:B------:R-:W-:Y:S01]  /*17960*/  LEA R175, R30, R173, 0x3 ;  /* 0x000000ad1eaf7211 */ /* 0x000fe200078e18ff */
[----:B------:R-:W0:Y:S01]  /*17970*/  LDS.128 R4, [R0+UR6] ;  /* 0x0000000600047984 */ /* 0x000e220008000c00 */
[----:B------:R-:W-:-:S03]  /*17980*/  LEA.HI.X.SX32 R135, R23, R176, 0x1, P5 ;  /* 0x000000b017877211 */ /* 0x000fc600028f0eff */
[----:B------:R-:W1:Y:S01]  /*17990*/  LDS.128 R12, [R0+UR6+0x400] ;  /* 0x00040006000c7984 */ /* 0x000e620008000c00 */
[-C--:B------:R-:W-:Y:S02]  /*179a0*/  LEA.HI.X.SX32 R137, R25, R176.reuse, 0x1, P4 ;  /* 0x000000b019897211 */ /* 0x080fe400020f0eff */
[----:B------:R-:W-:Y:S01]  /*179b0*/  LEA.HI.X.SX32 R139, R27, R176, 0x1, P6 ;  /* 0x000000b01b8b7211 */ /* 0x000fe200030f0eff */
[----:B------:R-:W2:Y:S01]  /*179c0*/  LDS.128 R16, [R0+UR6+0x800] ;  /* 0x0008000600107984 */ /* 0x000ea20008000c00 */
[----:B------:R-:W-:-:S03]  /*179d0*/  LEA R174, R30, R175, 0x3 ;  /* 0x000000af1eae7211 */ /* 0x000fc600078e18ff */
[----:B------:R-:W3:Y:S01]  /*179e0*/  LDS.128 R20, [R0+UR6+0xc00] ;  /* 0x000c000600147984 */ /* 0x000ee20008000c00 */
[----:B------:R-:W-:Y:S02]  /*179f0*/  FSETP.NEU.AND P3, PT, R32, RZ, PT ;  /* 0x000000ff2000720b */ /* 0x000fe40003f6d000 */
[----:B------:R-:W-:Y:S01]  /*17a00*/  FSETP.NEU.AND P2, PT, R34, RZ, PT ;  /* 0x000000ff2200720b */ /* 0x000fe20003f4d000 */
[----:B------:R-:W4:Y:S01]  /*17a10*/  LDS.128 R24, [R0+UR6+0x1000] ;  /* 0x0010000600187984 */ /* 0x000f220008000c00 */
[----:B------:R-:W-:-:S03]  /*17a20*/  FSETP.NEU.AND P1, PT, R36, RZ, PT ;  /* 0x000000ff2400720b */ /* 0x000fc60003f2d000 */
[----:B------:R-:W4:Y:S04]  /*17a30*/  LDS.128 R28, [R0+UR6+0x1400] ;  /* 0x00140006001c7984 */ /* 0x000f280008000c00 */
[----:B------:R-:W4:Y:S04]  /*17a40*/  LDS.128 R32, [R0+UR6+0x1800] ;  /* 0x0018000600207984 */ /* 0x000f280008000c00 */
[----:B------:R4:W4:Y:S01]  /*17a50*/  LDS.128 R36, [R0+UR6+0x1c00] ;  /* 0x001c000600247984 */ /* 0x0009220008000c00 */
[-C--:B------:R-:W-:Y:S02]  /*17a60*/  LEA R140, P5, R141, R158.reuse, 0x1 ;  /* 0x0000009e8d8c7211 */ /* 0x080fe400078a08ff */
[----:B------:R-:W-:-:S02]  /*17a70*/  LEA R142, P4, R143, R158, 0x1 ;  /* 0x0000009e8f8e7211 */ /* 0x000fc400078808ff */
[----:B------:R-:W-:Y:S02]  /*17a80*/  LEA R144, P6, R145, R158, 0x1 ;  /* 0x0000009e91907211 */ /* 0x000fe400078c08ff */
[----:B------:R-:W-:Y:S02]  /*17a90*/  LEA.HI.X.SX32 R141, R141, R176, 0x1, P5 ;  /* 0x000000b08d8d7211 */ /* 0x000fe400028f0eff */
[----:B------:R-:W-:Y:S02]  /*17aa0*/  LEA R146, P5, R147, R158, 0x1 ;  /* 0x0000009e93927211 */ /* 0x000fe400078a08ff */
[----:B------:R-:W-:Y:S01]  /*17ab0*/  LEA.HI.X.SX32 R143, R143, R176, 0x1, P4 ;  /* 0x000000b08f8f7211 */ /* 0x000fe200020f0eff */
[----:B0-----:R0:W-:Y:S01]  /*17ac0*/  STG.E.U16 desc[UR10][R40.64], R4 ;  /* 0x0000000428007986 */ /* 0x0011e2000c10150a */
[----:B------:R-:W-:Y:S02]  /*17ad0*/  LEA R148, P4, R149, R158, 0x1 ;  /* 0x0000009e95947211 */ /* 0x000fe400078808ff */
[----:B------:R-:W-:Y:S01]  /*17ae0*/  LEA.HI.X.SX32 R145, R145, R176, 0x1, P6 ;  /* 0x000000b091917211 */ /* 0x000fe200030f0eff */
[----:B-1----:R1:W-:Y:S01]  /*17af0*/  STG.E.U16 desc[UR10][R44.64], R12 ;  /* 0x0000000c2c007986 */ /* 0x0023e2000c10150a */
[----:B------:R-:W-:-:S03]  /*17b00*/  LEA R150, P6, R151, R158, 0x1 ;  /* 0x0000009e97967211 */ /* 0x000fc600078c08ff */
[----:B--2---:R-:W-:Y:S01]  /*17b10*/  STG.E.U16 desc[UR10][R42.64], R16 ;  /* 0x000000102a007986 */ /* 0x004fe2000c10150a */
[----:B------:R-:W-:-:S03]  /*17b20*/  LEA.HI.X.SX32 R147, R147, R176, 0x1, P5 ;  /* 0x000000b093937211 */ /* 0x000fc600028f0eff */
[----:B---3--:R-:W-:Y:S01]  /*17b30*/  STG.E.U16 desc[UR10][R48.64], R20 ;  /* 0x0000001430007986 */ /* 0x008fe2000c10150a */
[----:B------:R-:W-:Y:S02]  /*17b40*/  LEA R152, P5, R153, R158, 0x1 ;  /* 0x0000009e99987211 */ /* 0x000fe400078a08ff */
[----:B------:R-:W-:Y:S01]  /*17b50*/  LEA.HI.X.SX32 R149, R149, R176, 0x1, P4 ;  /* 0x000000b095957211 */ /* 0x000fe200020f0eff */
[----:B----4-:R2:W-:Y:S01]  /*17b60*/  STG.E.U16 desc[UR10][R50.64], R24 ;  /* 0x0000001832007986 */ /* 0x0105e2000c10150a */
[----:B------:R-:W-:Y:S02]  /*17b70*/  PRMT R0, R4, 0x7632, R0 ;  /* 0x0000763204007816 */ /* 0x000fe40000000000 */
[----:B------:R-:W-:Y:S01]  /*17b80*/  LEA R154, P4, R155, R158, 0x1 ;  /* 0x0000009e9b9a7211 */ /* 0x000fe200078808ff */
[----:B------:R-:W-:Y:S01]  /*17b90*/  STG.E.U16 desc[UR10][R52.64], R28 ;  /* 0x0000001c34007986 */ /* 0x000fe2000c10150a */
[----:B------:R-:W-:Y:S02]  /*17ba0*/  LEA.HI.X.SX32 R151, R151, R176, 0x1, P6 ;  /* 0x000000b097977211 */ /* 0x000fe400030f0eff */
[----:B0-----:R-:W-:Y:S01]  /*17bb0*/  PRMT R41, R12, 0x7632, R41 ;  /* 0x000076320c297816 */ /* 0x001fe20000000029 */
[----:B------:R-:W-:Y:S01]  /*17bc0*/  STG.E.U16 desc[UR10][R54.64], R32 ;  /* 0x0000002036007986 */ /* 0x000fe2000c10150a */
[----:B------:R-:W-:-:S02]  /*17bd0*/  LEA R156, P6, R157, R158, 0x1 ;  /* 0x0000009e9d9c7211 */ /* 0x000fc400078c08ff */
[----:B------:R-:W-:Y:S01]  /*17be0*/  PRMT R4, R16, 0x7632, R4 ;  /* 0x0000763210047816 */ /* 0x000fe20000000004 */
[----:B------:R0:W-:Y:S01]  /*17bf0*/  STG.E.U16 desc[UR10][R96.64], R36 ;  /* 0x0000002460007986 */ /* 0x0001e2000c10150a */
[----:B-1----:R-:W-:Y:S02]  /*17c00*/  PRMT R12, R20, 0x7632, R12 ;  /* 0x00007632140c7816 */ /* 0x002fe4000000000c */
[----:B------:R-:W-:Y:S01]  /*17c10*/  LEA.HI.X.SX32 R153, R153, R176, 0x1, P5 ;  /* 0x000000b099997211 */ /* 0x000fe200028f0eff */
[----:B------:R-:W-:Y:S01]  /*17c20*/  STG.E.U16 desc[UR10][R68.64], R0 ;  /* 0x0000000044007986 */ /* 0x000fe2000c10150a */
[----:B--2---:R-:W-:Y:S02]  /*17c30*/  PRMT R24, R24, 0x7632, R24 ;  /* 0x0000763218187816 */ /* 0x004fe40000000018 */
[----:B------:R-:W-:Y:S01]  /*17c40*/  LEA R160, P5, R159, R158, 0x1 ;  /* 0x0000009e9fa07211 */ /* 0x000fe200078a08ff */
[----:B------:R-:W-:Y:S01]  /*17c50*/  STG.E.U16 desc[UR10][R70.64], R41 ;  /* 0x0000002946007986 */ /* 0x000fe2000c10150a */
[----:B------:R-:W-:-:S02]  /*17c60*/  LEA.HI.X.SX32 R155, R155, R176, 0x1, P4 ;  /* 0x000000b09b9b7211 */ /* 0x000fc400020f0eff */
[----:B0-----:R-:W-:Y:S02]  /*17c70*/  PRMT R36, R32, 0x7632, R36 ;  /* 0x0000763220247816 */ /* 0x001fe40000000024 */
[----:B------:R-:W-:Y:S01]  /*17c80*/  PRMT R28, R28, 0x7632, R28 ;  /* 0x000076321c1c7816 */ /* 0x000fe2000000001c */
[----:B------:R-:W-:Y:S01]  /*17c90*/  STG.E.U16 desc[UR10][R60.64], R4 ;  /* 0x000000043c007986 */ /* 0x000fe2000c10150a */
[----:B------:R-:W-:Y:S02]  /*17ca0*/  LEA R162, P4, R163, R158, 0x1 ;  /* 0x0000009ea3a27211 */ /* 0x000fe400078808ff */
[----:B------:R-:W-:Y:S01]  /*17cb0*/  LEA.HI.X.SX32 R157, R157, R176, 0x1, P6 ;  /* 0x000000b09d9d7211 */ /* 0x000fe200030f0eff */
[----:B------:R-:W-:Y:S01]  /*17cc0*/  STG.E.U16 desc[UR10][R62.64], R12 ;  /* 0x0000000c3e007986 */ /* 0x000fe2000c10150a */
[----:B------:R-:W-:Y:S02]  /*17cd0*/  LEA R166, P6, R165, R158, 0x1 ;  /* 0x0000009ea5a67211 */ /* 0x000fe400078c08ff */
[----:B------:R-:W-:Y:S01]  /*17ce0*/  PRMT R16, R36, 0x7632, R16 ;  /* 0x0000763224107816 */ /* 0x000fe20000000010 */
[----:B------:R-:W-:Y:S01]  /*17cf0*/  STG.E.U16 desc[UR10][R64.64], R24 ;  /* 0x0000001840007986 */ /* 0x000fe2000c10150a */
[----:B------:R-:W-:-:S02]  /*17d00*/  LEA.HI.X.SX32 R161, R159, R176, 0x1, P5 ;  /* 0x000000b09fa17211 */ /* 0x000fc400028f0eff */
[----:B------:R-:W-:Y:S01]  /*17d10*/  LEA R164, P5, R169, R158, 0x1 ;  /* 0x0000009ea9a47211 */ /* 0x000fe200078a08ff */
[----:B------:R-:W-:Y:S01]  /*17d20*/  STG.E.U16 desc[UR10][R66.64], R28 ;  /* 0x0000001c42007986 */ /* 0x000fe2000c10150a */
[----:B------:R-:W-:Y:S02]  /*17d30*/  LEA.HI.X.SX32 R163, R163, R176, 0x1, P4 ;  /* 0x000000b0a3a37211 */ /* 0x000fe400020f0eff */
[----:B------:R-:W-:Y:S01]  /*17d40*/  LEA R168, P4, R171, R158, 0x1 ;  /* 0x0000009eaba87211 */ /* 0x000fe200078808ff */
[----:B------:R-:W-:Y:S01]  /*17d50*/  STG.E.U16 desc[UR10][R72.64], R36 ;  /* 0x0000002448007986 */ /* 0x000fe2000c10150a */
[----:B------:R-:W-:Y:S02]  /*17d60*/  LEA.HI.X.SX32 R167, R165, R176, 0x1, P6 ;  /* 0x000000b0a5a77211 */ /* 0x000fe400030f0eff */
[----:B------:R-:W-:Y:S01]  /*17d70*/  LEA R170, P6, R173, R158, 0x1 ;  /* 0x0000009eadaa7211 */ /* 0x000fe200078c08ff */
[----:B------:R-:W-:Y:S01]  /*17d80*/  STG.E.U16 desc[UR10][R76.64], R16 ;  /* 0x000000104c007986 */ /* 0x000fe2000c10150a */
[----:B------:R-:W-:-:S03]  /*17d90*/  LEA.HI.X.SX32 R165, R169, R176, 0x1, P5 ;  /* 0x000000b0a9a57211 */ /* 0x000fc600028f0eff */
[----:B------:R-:W-:Y:S01]  /*17da0*/  STG.E.U16 desc[UR10][R74.64], R5 ;  /* 0x000000054a007986 */ /* 0x000fe2000c10150a */
[----:B------:R-:W-:-:S03]  /*17db0*/  LEA.HI.X.SX32 R169, R171, R176, 0x1, P4 ;  /* 0x000000b0aba97211 */ /* 0x000fc600020f0eff */
[----:B------:R0:W-:Y:S01]  /*17dc0*/  STG.E.U16 desc[UR10][R56.64], R13 ;  /* 0x0000000d38007986 */ /* 0x0001e2000c10150a */
[----:B------:R-:W-:Y:S02]  /*17dd0*/  LEA.HI.X.SX32 R171, R173, R176, 0x1, P6 ;  /* 0x000000b0adab7211 */ /* 0x000fe400030f0eff */
[----:B------:R-:W-:Y:S01]  /*17de0*/  PRMT R44, R5, 0x7632, R44 ;  /* 0x00007632052c7816 */ /* 0x000fe2000000002c */
[----:B------:R-:W-:Y:S01]  /*17df0*/  STG.E.U16 desc[UR10][R58.64], R17 ;  /* 0x000000113a007986 */ /* 0x000fe2000c10150a */
[----:B------:R-:W-:Y:S02]  /*17e00*/  FSETP.NEU.AND P6, PT, R46, RZ, PT ;  /* 0x000000ff2e00720b */ /* 0x000fe40003fcd000 */
[----:B------:R-:W-:Y:S01]  /*17e10*/  PRMT R42, R13, 0x7632, R42 ;  /* 0x000076320d2a7816 */ /* 0x000fe2000000002a */
[----:B------:R-:W-:Y:S01]  /*17e20*/  STG.E.U16 desc[UR10][R86.64], R21 ;  /* 0x0000001556007986 */ /* 0x000fe2000c10150a */
[----:B------:R-:W-:-:S03]  /*17e30*/  PRMT R46, R17, 0x7632, R46 ;  /* 0x00007632112e7816 */ /* 0x000fc6000000002e */
[----:B------:R-:W-:Y:S01]  /*17e40*/  STG.E.U16 desc[UR10][R82.64], R25 ;  /* 0x0000001952007986 */ /* 0x000fe2000c10150a */
[----:B------:R-:W-:Y:S01]  /*17e50*/  PRMT R47, R21, 0x7632, R47 ;  /* 0x00007632152f7816 */ /* 0x000fe2000000002f */
[----:B0-----:R-:W0:Y:S02]  /*17e60*/  LDC.64 R12, c[0x0][0x230] ;  /* 0x00008c00ff0c7b82 */ /* 0x001e240000000a00 */
[----:B------:R1:W-:Y:S01]  /*17e70*/  STG.E.U16 desc[UR10][R80.64], R29 ;  /* 0x0000001d50007986 */ /* 0x0003e2000c10150a */
[----:B------:R-:W-:-:S03]  /*17e80*/  PRMT R49, R25, 0x7632, R49 ;  /* 0x0000763219317816 */ /* 0x000fc60000000031 */
[----:B------:R-:W-:Y:S01]  /*17e90*/  STG.E.U16 desc[UR10][R78.64], R33 ;  /* 0x000000214e007986 */ /* 0x000fe2000c10150a */
[----:B------:R-:W-:-:S03]  /*17ea0*/  PRMT R50, R29, 0x7632, R50 ;  /* 0x000076321d327816 */ /* 0x000fc60000000032 */
[----:B------:R-:W-:Y:S01]  /*17eb0*/  STG.E.U16 desc[UR10][R90.64], R37 ;  /* 0x000000255a007986 */ /* 0x000fe2000c10150a */
[----:B------:R-:W-:-:S03]  /*17ec0*/  PRMT R51, R33, 0x7632, R51 ;  /* 0x0000763221337816 */ /* 0x000fc60000000033 */
[----:B------:R-:W-:Y:S01]  /*17ed0*/  STG.E.U16 desc[UR10][R88.64], R44 ;  /* 0x0000002c58007986 */ /* 0x000fe2000c10150a */
[----:B------:R-:W-:-:S03]  /*17ee0*/  PRMT R52, R37, 0x7632, R52 ;  /* 0x0000763225347816 */ /* 0x000fc60000000034 */
[----:B------:R2:W-:Y:S04]  /*17ef0*/  STG.E.U16 desc[UR10][R84.64], R42 ;  /* 0x0000002a54007986 */ /* 0x0005e8000c10150a */
[----:B------:R-:W-:Y:S04]  /*17f00*/  STG.E.U16 desc[UR10][R92.64], R46 ;  /* 0x0000002e5c007986 */ /* 0x000fe8000c10150a */
[----:B------:R-:W-:Y:S04]  /*17f10*/  STG.E.U16 desc[UR10][R94.64], R47 ;  /* 0x0000002f5e007986 */ /* 0x000fe8000c10150a */
[----:B------:R-:W-:Y:S04]  /*17f20*/  STG.E.U16 desc[UR10][R98.64], R49 ;  /* 0x0000003162007986 */ /* 0x000fe8000c10150a */
[----:B------:R-:W-:Y:S04]  /*17f30*/  STG.E.U16 desc[UR10][R100.64], R50 ;  /* 0x0000003264007986 */ /* 0x000fe8000c10150a */
[----:B------:R-:W-:Y:S04]  /*17f40*/  STG.E.U16 desc[UR10][R102.64], R51 ;  /* 0x0000003366007986 */ /* 0x000fe8000c10150a */
[----:B------:R-:W-:Y:S01]  /*17f50*/  STG.E.U16 desc[UR10][R104.64], R52 ;  /* 0x0000003468007986 */ /* 0x000fe2000c10150a */
[----:B------:R-:W-:-:S03]  /*17f60*/  PRMT R63, R6, 0x7632, R63 ;  /* 0x00007632063f7816 */ /* 0x000fc6000000003f */
        /* <DEDUP_REMOVED lines=14> */
[----:B------:R-:W-:Y:S04]  /*18050*/  STG.E.U16 desc[UR10][R124.64], R38 ;  /* 0x000000267c007986 */ /* 0x000fe8000c10150a */
[----:B------:R-:W-:Y:S04]  /*18060*/  STG.E.U16 desc[UR10][R126.64], R63 ;  /* 0x0000003f7e007986 */ /* 0x000fe8000c10150a */
[----:B------:R-:W-:Y:S04]  /*18070*/  STG.E.U16 desc[UR10][R128.64], R64 ;  /* 0x0000004080007986 */ /* 0x000fe8000c10150a */
[----:B------:R-:W-:Y:S04]  /*18080*/  STG.E.U16 desc[UR10][R130.64], R65 ;  /* 0x0000004182007986 */ /* 0x000fe8000c10150a */
[----:B------:R-:W-:Y:S04]  /*18090*/  STG.E.U16 desc[UR10][R132.64], R66 ;  /* 0x0000004284007986 */ /* 0x000fe8000c10150a */
[----:B------:R-:W-:Y:S04]  /*180a0*/  STG.E.U16 desc[UR10][R134.64], R67 ;  /* 0x0000004386007986 */ /* 0x000fe8000c10150a */
[----:B------:R-:W-:Y:S04]  /*180b0*/  STG.E.U16 desc[UR10][R136.64], R68 ;  /* 0x0000004488007986 */ /* 0x000fe8000c10150a */
[----:B------:R-:W-:Y:S04]  /*180c0*/  STG.E.U16 desc[UR10][R138.64], R69 ;  /* 0x000000458a007986 */ /* 0x000fe8000c10150a */
[----:B------:R-:W-:Y:S01]  /*180d0*/  STG.E.U16 desc[UR10][R140.64], R70 ;  /* 0x000000468c007986 */ /* 0x000fe2000c10150a */
[----:B-1----:R-:W-:-:S03]  /*180e0*/  PRMT R80, R7, 0x7632, R80 ;  /* 0x0000763207507816 */ /* 0x002fc60000000050 */
[----:B------:R1:W-:Y:S01]  /*180f0*/  STG.E.U16 desc[UR10][R142.64], R7 ;  /* 0x000000078e007986 */ /* 0x0003e2000c10150a */
[----:B------:R-:W-:-:S03]  /*18100*/  PRMT R81, R15, 0x7632, R81 ;  /* 0x000076320f517816 */ /* 0x000fc60000000051 */
[----:B------:R3:W-:Y:S01]  /*18110*/  STG.E.U16 desc[UR10][R144.64], R15 ;  /* 0x0000000f90007986 */ /* 0x0007e2000c10150a */
[----:B------:R-:W-:-:S03]  /*18120*/  LEA R172, P5, R175, R158, 0x1 ;  /* 0x0000009eafac7211 */ /* 0x000fc600078a08ff */
[----:B------:R3:W-:Y:S01]  /*18130*/  STG.E.U16 desc[UR10][R146.64], R19 ;  /* 0x0000001392007986 */ /* 0x0007e2000c10150a */
[----:B------:R-:W-:-:S03]  /*18140*/  PRMT R83, R19, 0x7632, R83 ;  /* 0x0000763213537816 */ /* 0x000fc60000000053 */
[----:B------:R3:W-:Y:S01]  /*18150*/  STG.E.U16 desc[UR10][R148.64], R23 ;  /* 0x0000001794007986 */ /* 0x0007e2000c10150a */
[----:B------:R-:W-:-:S03]  /*18160*/  LEA R158, P4, R174, R158, 0x1 ;  /* 0x0000009eae9e7211 */ /* 0x000fc600078808ff */
[----:B------:R3:W-:Y:S01]  /*18170*/  STG.E.U16 desc[UR10][R150.64], R27 ;  /* 0x0000001b96007986 */ /* 0x0007e2000c10150a */
[----:B------:R-:W-:-:S03]  /*18180*/  PRMT R82, R23, 0x7632, R82 ;  /* 0x0000763217527816 */ /* 0x000fc60000000052 */
[----:B------:R3:W-:Y:S01]  /*18190*/  STG.E.U16 desc[UR10][R152.64], R31 ;  /* 0x0000001f98007986 */ /* 0x0007e2000c10150a */
[----:B--2---:R-:W-:-:S03]  /*181a0*/  PRMT R84, R27, 0x7632, R84 ;  /* 0x000076321b547816 */ /* 0x004fc60000000054 */
[----:B------:R3:W-:Y:S01]  /*181b0*/  STG.E.U16 desc[UR10][R154.64], R35 ;  /* 0x000000239a007986 */ /* 0x0007e2000c10150a */
[----:B------:R-:W-:-:S03]  /*181c0*/  PRMT R85, R31, 0x7632, R85 ;  /* 0x000076321f557816 */ /* 0x000fc60000000055 */
[----:B------:R3:W-:Y:S01]  /*181d0*/  STG.E.U16 desc[UR10][R156.64], R39 ;  /* 0x000000279c007986 */ /* 0x0007e2000c10150a */
[-C--:B------:R-:W-:Y:S02]  /*181e0*/  LEA.HI.X.SX32 R173, R175, R176.reuse, 0x1, P5 ;  /* 0x000000b0afad7211 */ /* 0x080fe400028f0eff */
[----:B------:R-:W-:Y:S01]  /*181f0*/  PRMT R86, R35, 0x7632, R86 ;  /* 0x0000763223567816 */ /* 0x000fe20000000056 */
[----:B------:R3:W-:Y:S01]  /*18200*/  STG.E.U16 desc[UR10][R160.64], R80 ;  /* 0x00000050a0007986 */ /* 0x0007e2000c10150a */
[----:B------:R-:W-:Y:S02]  /*18210*/  LEA.HI.X.SX32 R159, R174, R176, 0x1, P4 ;  /* 0x000000b0ae9f7211 */ /* 0x000fe400020f0eff */
[----:B------:R-:W-:Y:S01]  /*18220*/  PRMT R79, R39, 0x7632, R79 ;  /* 0x00007632274f7816 */ /* 0x000fe2000000004f */
[----:B------:R3:W-:Y:S04]  /*18230*/  STG.E.U16 desc[UR10][R162.64], R81 ;  /* 0x00000051a2007986 */ /* 0x0007e8000c10150a */
[----:B------:R3:W-:Y:S04]  /*18240*/  STG.E.U16 desc[UR10][R166.64], R83 ;  /* 0x00000053a6007986 */ /* 0x0007e8000c10150a */
[----:B------:R3:W-:Y:S04]  /*18250*/  STG.E.U16 desc[UR10][R164.64], R82 ;  /* 0x00000052a4007986 */ /* 0x0007e8000c10150a */
[----:B------:R3:W-:Y:S04]  /*18260*/  STG.E.U16 desc[UR10][R168.64], R84 ;  /* 0x00000054a8007986 */ /* 0x0007e8000c10150a */
[----:B------:R3:W-:Y:S04]  /*18270*/  STG.E.U16 desc[UR10][R170.64], R85 ;  /* 0x00000055aa007986 */ /* 0x0007e8000c10150a */
[----:B------:R3:W-:Y:S04]  /*18280*/  STG.E.U16 desc[UR10][R172.64], R86 ;  /* 0x00000056ac007986 */ /* 0x0007e8000c10150a */
[----:B------:R3:W-:Y:S01]  /*18290*/  STG.E.U16 desc[UR10][R158.64], R79 ;  /* 0x0000004f9e007986 */ /* 0x0007e2000c10150a */
[----:B-1----:R-:W-:-:S02]  /*182a0*/  FSEL R7, R114, -INF , P3 ;  /* 0xff80000072077808 */ /* 0x002fc40001800000 */
[----:B------:R-:W-:Y:S02]  /*182b0*/  FSEL R0, R115, -INF , P2 ;  /* 0xff80000073007808 */ /* 0x000fe40001000000 */
[----:B------:R-:W-:Y:S02]  /*182c0*/  FSEL R5, R116, -INF , P1 ;  /* 0xff80000074057808 */ /* 0x000fe40000800000 */
[----:B------:R-:W-:Y:S01]  /*182d0*/  FSEL R4, R117, -INF , P6 ;  /* 0xff80000075047808 */ /* 0x000fe20003000000 */
[----:B------:R-:W-:Y:S01]  /*182e0*/  FFMA R8, R7, 0.69314718246459960938, R8 ;  /* 0x3f31721807087823 */ /* 0x000fe20000000008 */
[----:B------:R-:W-:Y:S01]  /*182f0*/  FFMA R9, R0, 0.69314718246459960938, R9 ;  /* 0x3f31721800097823 */ /* 0x000fe20000000009 */
[----:B------:R-:W-:Y:S02]  /*18300*/  FFMA R10, R5, 0.69314718246459960938, R10 ;  /* 0x3f317218050a7823 */ /* 0x000fe4000000000a */
[----:B------:R-:W-:Y:S01]  /*18310*/  FFMA R11, R4, 0.69314718246459960938, R11 ;  /* 0x3f317218040b7823 */ /* 0x000fe2000000000b */
[----:B------:R-:W-:Y:S01]  /*18320*/  BAR.SYNC.DEFER_BLOCKING 0x0 ;  /* 0x0000000000007b1d */ /* 0x000fe20000010000 */
[----:B------:R-:W-:Y:S01]  /*18330*/  UIMAD UR4, UR7, UR4, URZ ;  /* 0x00000004070472a4 */ /* 0x000fe2000f8e023f */
[----:B------:R-:W-:-:S03]  /*18340*/  SHF.L.U32 R5, R177, 0x2, RZ ;  /* 0x00000002b1057819 */ /* 0x000fc600000006ff */
[----:B------:R-:W-:Y:S01]  /*18350*/  USHF.L.U32 UR7, UR4, 0x2, URZ ;  /* 0x0000000204077899 */ /* 0x000fe2000800063f */
[----:B------:R3:W-:Y:S01]  /*18360*/  STS.128 [R2+UR6], R8 ;  /* 0x0000000802007988 */ /* 0x0007e20008000c06 */
[----:B------:R-:W-:Y:S01]  /*18370*/  UIMAD.WIDE UR4, UR4, 0x4, URZ ;  /* 0x00000004040478a5 */ /* 0x000fe2000f8e023f */
[----:B------:R-:W-:Y:S01]  /*18380*/  IMAD.HI R0, R177, 0x4, RZ ;  /* 0x00000004b1007827 */ /* 0x000fe200078e02ff */
[----:B------:R-:W-:Y:S02]  /*18390*/  BAR.SYNC.DEFER_BLOCKING 0x0 ;  /* 0x0000000000007b1d */ /* 0x000fe40000010000 */
[----:B0-----:R-:W-:-:S04]  /*183a0*/  IADD3 R4, P1, P2, R5, UR7, R12 ;  /* 0x0000000705047c10 */ /* 0x001fc8000fa3e00c */
[----:B------:R-:W-:Y:S01]  /*183b0*/  IADD3.X R5, R0, UR5, R13, P1, P2 ;  /* 0x0000000500057c10 */ /* 0x000fe20008fe440d */
[----:B------:R-:W-:Y:S08]  /*183c0*/  @P0 EXIT ;  /* 0x000000000000094d */ /* 0x000ff00003800000 */
[----:B------:R-:W0:Y:S04]  /*183d0*/  LDS R3, [R3] ;  /* 0x0000000003037984 */ /* 0x000e280000000800 */
[----:B0-----:R-:W-:Y:S01]  /*183e0*/  STG.E desc[UR10][R4.64], R3 ;  /* 0x0000000304007986 */ /* 0x001fe2000c10190a */
[----:B------:R-:W-:Y:S05]  /*183f0*/  EXIT ;  /* 0x000000000000794d */ /* 0x000fea0003800000 */
.L_x_2:
[----:B------:R-:W-:-:S00]  /*18400*/  BRA `(.L_x_2) ;  /* 0xfffffffc00fc7947 */ /* 0x000fc0000383ffff */
[----:B------:R-:W-:-:S00]  /*18410*/  NOP ;  /* 0x0000000000007918 */ /* 0x000fc00000000000 */
        /* <DEDUP_REMOVED lines=14> */
.L_x_3:


//--------------------- .nv.global.init           --------------------------
	.section	.nv.global.init,"aw",@progbits
.nv.global.init:
	.type		_$_str,@object
	.size		_$_str,(.L_0 - _$_str)
_$_str:
        /*0000*/ 	.byte	0x5f, 0x5f, 0x43, 0x55, 0x44, 0x41, 0x5f, 0x46, 0x54, 0x5a, 0x00
.L_0:


//--------------------- .nv.shared.attn_fwd       --------------------------
	.section	.nv.shared.attn_fwd,"aw",@nobits
	.sectionflags	@""
	.align	16
	.zero		1024


//--------------------- .nv.shared.reserved.0     --------------------------
	.section	.nv.shared.reserved.0,"aw",@nobits
	.weak		__nv_reservedSMEM_offset_0_alias
	.size		__nv_reservedSMEM_offset_0_alias, 0, 0
	.other		__nv_reservedSMEM_offset_0_alias,@"STO_CUDA_RESERVED_SHARED STV_DEFAULT"
__nv_reservedSMEM_offset_0_alias:
	.zero		0


//--------------------- .nv.constant0.attn_fwd    --------------------------
	.section	.nv.constant0.attn_fwd,"a",@progbits
	.sectionflags	@""
	.align	4
.nv.constant0.attn_fwd:
	.zero		664


//--------------------- SYMBOLS --------------------------

	.type		.nv.reservedSmem.offset0,@object
	.size		.nv.reservedSmem.offset0,0x4
